def matmul_kernel(
    a_ptr,
    b_ptr,
    c_ptr,
    M,
    N,
    K,
    stride_am,
    stride_ak,
    stride_bk,
    stride_bn,
    stride_cm,
    stride_cn,
    BLOCK_M: tl.constexpr,
    BLOCK_N: tl.constexpr,
    BLOCK_K: tl.constexpr,
    GROUP_M: tl.constexpr,
):
    pid = tl.program_id(axis=0)
    num_pid_m = tl.cdiv(M, BLOCK_M)
    num_pid_n = tl.cdiv(N, BLOCK_N)
    num_pid_in_group = GROUP_M * num_pid_n
    group_id = pid // num_pid_in_group
    first_pid_m = group_id * GROUP_M
    group_size_m = min(num_pid_m - first_pid_m, GROUP_M)
    pid_m = first_pid_m + ((pid % num_pid_in_group) % group_size_m)
    pid_n = (pid % num_pid_in_group) // group_size_m

    offs_am = (pid_m * BLOCK_M + tl.arange(0, BLOCK_M)) % M
    offs_bn = (pid_n * BLOCK_N + tl.arange(0, BLOCK_N)) % N
    offs_k = tl.arange(0, BLOCK_K)
    a_ptrs = a_ptr + offs_am[:, None] * stride_am + offs_k[None, :] * stride_ak
    b_ptrs = b_ptr + offs_k[:, None] * stride_bk + offs_bn[None, :] * stride_bn

    acc = tl.zeros((BLOCK_M, BLOCK_N), dtype=tl.float32)
    for kk in range(0, tl.cdiv(K, BLOCK_K)):
        a = tl.load(a_ptrs, mask=offs_k[None, :] < K - kk * BLOCK_K, other=0.0)
        b = tl.load(b_ptrs, mask=offs_k[:, None] < K - kk * BLOCK_K, other=0.0)
        acc = tl.dot(a, b, acc)
        a_ptrs += BLOCK_K * stride_ak
        b_ptrs += BLOCK_K * stride_bk

    c = acc.to(c_ptr.dtype.element_ty)
    offs_cm = pid_m * BLOCK_M + tl.arange(0, BLOCK_M)
    offs_cn = pid_n * BLOCK_N + tl.arange(0, BLOCK_N)
    c_ptrs = c_ptr + offs_cm[:, None] * stride_cm + offs_cn[None, :] * stride_cn
    mask = (offs_cm[:, None] < M) & (offs_cn[None, :] < N)
    tl.store(c_ptrs, c, mask=mask)

# config = {"BLOCK_K": 64, "BLOCK_M": 128, "BLOCK_N": 512, "GROUP_M": 8, "arch": "sm_100", "dtype": "fp32", "num_ctas": 1, "num_stages": 3, "num_warps": 2}
# arch = sm_100


// ===== COMPILED SASS (sm_100a) =====

	.target	sm_100a

	.elftype	@"ET_EXEC"


//--------------------- .note.nv.tkinfo           --------------------------
	.section	.note.nv.tkinfo,"",@"SHT_NOTE"
	.sectionflags	@"SHF_NOTE_NV_TKINFO"
	.tkinfo
        /*0018*/ 	.word	0x00000081
        /*0030*/ 	.string	""
        /*0030*/ 	.string	"ptxas-blackwell"
        /*0030*/ 	.string	"Cuda compilation tools, release 12.9, V12.9.86"
        /*0030*/ 	.string	"Build cuda_12.9.r12.9/compiler.36037853_0"
        /*0030*/ 	.string	"-v  -suppress-debug-info  -lineinfo  -arch sm_100a "



//--------------------- .note.nv.cuver            --------------------------
	.section	.note.nv.cuver,"",@"SHT_NOTE"
	.sectionflags	@"SHF_NOTE_NV_CUVER"
        /*0018*/ 	.short	0x0001
        /*001a*/ 	.short	0x0064
        /*001c*/ 	.short	0x0001
        /*001e*/ 	.short	0x0000
        /*0020*/ 	.short	0x0001
        /*0022*/ 	.short	0x0000


//--------------------- .nv.info                  --------------------------
	.section	.nv.info,"",@"SHT_CUDA_INFO"
	.align	4


	//----- nvinfo : EIATTR_REGCOUNT
	.align		4
        /*0000*/ 	.byte	0x04, 0x2f
        /*0002*/ 	.short	(.L_1 - .L_0)
	.align		4
.L_0:
        /*0004*/ 	.word	index@(matmul_kernel)
        /*0008*/ 	.word	0x000000ff


	//----- nvinfo : EIATTR_FRAME_SIZE
	.align		4
.L_1:
        /*000c*/ 	.byte	0x04, 0x11
        /*000e*/ 	.short	(.L_3 - .L_2)
	.align		4
.L_2:
        /*0010*/ 	.word	index@(matmul_kernel)
        /*0014*/ 	.word	0x00004410


	//----- nvinfo : EIATTR_MIN_STACK_SIZE
	.align		4
.L_3:
        /*0018*/ 	.byte	0x04, 0x12
        /*001a*/ 	.short	(.L_5 - .L_4)
	.align		4
.L_4:
        /*001c*/ 	.word	index@(matmul_kernel)
        /*0020*/ 	.word	0x00004410
.L_5:


//--------------------- .nv.info.matmul_kernel    --------------------------
	.section	.nv.info.matmul_kernel,"",@"SHT_CUDA_INFO"
	.sectionflags	@""
	.align	4


	//----- nvinfo : EIATTR_CUDA_API_VERSION
	.align		4
        /*0000*/ 	.byte	0x04, 0x37
        /*0002*/ 	.short	(.L_7 - .L_6)
.L_6:
        /*0004*/ 	.word	0x00000081


	//----- nvinfo : EIATTR_KPARAM_INFO
	.align		4
.L_7:
        /*0008*/ 	.byte	0x04, 0x17
        /*000a*/ 	.short	(.L_9 - .L_8)
.L_8:
        /*000c*/ 	.word	0x00000000
        /*0010*/ 	.short	0x000d
        /*0012*/ 	.short	0x0048
        /*0014*/ 	.byte	0x00, 0xf4, 0x21, 0x00


	//----- nvinfo : EIATTR_KPARAM_INFO
	.align		4
.L_9:
        /*0018*/ 	.byte	0x04, 0x17
        /*001a*/ 	.short	(.L_11 - .L_10)
.L_10:
        /*001c*/ 	.word	0x00000000
        /*0020*/ 	.short	0x000c
        /*0022*/ 	.short	0x0040
        /*0024*/ 	.byte	0x00, 0xf4, 0x21, 0x00


	//----- nvinfo : EIATTR_KPARAM_INFO
	.align		4
.L_11:
        /*0028*/ 	.byte	0x04, 0x17
        /*002a*/ 	.short	(.L_13 - .L_12)
.L_12:
        /*002c*/ 	.word	0x00000000
        /*0030*/ 	.short	0x000b
        /*0032*/ 	.short	0x0038
        /*0034*/ 	.byte	0x00, 0xf0, 0x11, 0x00


	//----- nvinfo : EIATTR_KPARAM_INFO
	.align		4
.L_13:
        /*0038*/ 	.byte	0x04, 0x17
        /*003a*/ 	.short	(.L_15 - .L_14)
.L_14:
        /*003c*/ 	.word	0x00000000
        /*0040*/ 	.short	0x000a
        /*0042*/ 	.short	0x0034
        /*0044*/ 	.byte	0x00, 0xf0, 0x11, 0x00


	//----- nvinfo : EIATTR_KPARAM_INFO
	.align		4
.L_15:
        /*0048*/ 	.byte	0x04, 0x17
        /*004a*/ 	.short	(.L_17 - .L_16)
.L_16:
        /*004c*/ 	.word	0x00000000
        /*0050*/ 	.short	0x0009
        /*0052*/ 	.short	0x0030
        /*0054*/ 	.byte	0x00, 0xf0, 0x11, 0x00


	//----- nvinfo : EIATTR_KPARAM_INFO
	.align		4
.L_17:
        /*0058*/ 	.byte	0x04, 0x17
        /*005a*/ 	.short	(.L_19 - .L_18)
.L_18:
        /*005c*/ 	.word	0x00000000
        /*0060*/ 	.short	0x0008
        /*0062*/ 	.short	0x002c
        /*0064*/ 	.byte	0x00, 0xf0, 0x11, 0x00


	//----- nvinfo : EIATTR_KPARAM_INFO
	.align		4
.L_19:
        /*0068*/ 	.byte	0x04, 0x17
        /*006a*/ 	.short	(.L_21 - .L_20)
.L_20:
        /*006c*/ 	.word	0x00000000
        /*0070*/ 	.short	0x0007
        /*0072*/ 	.short	0x0028
        /*0074*/ 	.byte	0x00, 0xf0, 0x11, 0x00


	//----- nvinfo : EIATTR_KPARAM_INFO
	.align		4
.L_21:
        /*0078*/ 	.byte	0x04, 0x17
        /*007a*/ 	.short	(.L_23 - .L_22)
.L_22:
        /*007c*/ 	.word	0x00000000
        /*0080*/ 	.short	0x0006
        /*0082*/ 	.short	0x0024
        /*0084*/ 	.byte	0x00, 0xf0, 0x11, 0x00


	//----- nvinfo : EIATTR_KPARAM_INFO
	.align		4
.L_23:
        /*0088*/ 	.byte	0x04, 0x17
        /*008a*/ 	.short	(.L_25 - .L_24)
.L_24:
        /*008c*/ 	.word	0x00000000
        /*0090*/ 	.short	0x0005
        /*0092*/ 	.short	0x0020
        /*0094*/ 	.byte	0x00, 0xf0, 0x11, 0x00


	//----- nvinfo : EIATTR_KPARAM_INFO
	.align		4
.L_25:
        /*0098*/ 	.byte	0x04, 0x17
        /*009a*/ 	.short	(.L_27 - .L_26)
.L_26:
        /*009c*/ 	.word	0x00000000
        /*00a0*/ 	.short	0x0004
        /*00a2*/ 	.short	0x001c
        /*00a4*/ 	.byte	0x00, 0xf0, 0x11, 0x00


	//----- nvinfo : EIATTR_KPARAM_INFO
	.align		4
.L_27:
        /*00a8*/ 	.byte	0x04, 0x17
        /*00aa*/ 	.short	(.L_29 - .L_28)
.L_28:
        /*00ac*/ 	.word	0x00000000
        /*00b0*/ 	.short	0x0003
        /*00b2*/ 	.short	0x0018
        /*00b4*/ 	.byte	0x00, 0xf0, 0x11, 0x00


	//----- nvinfo : EIATTR_KPARAM_INFO
	.align		4
.L_29:
        /*00b8*/ 	.byte	0x04, 0x17
        /*00ba*/ 	.short	(.L_31 - .L_30)
.L_30:
        /*00bc*/ 	.word	0x00000000
        /*00c0*/ 	.short	0x0002
        /*00c2*/ 	.short	0x0010
        /*00c4*/ 	.byte	0x00, 0xf4, 0x21, 0x00


	//----- nvinfo : EIATTR_KPARAM_INFO
	.align		4
.L_31:
        /*00c8*/ 	.byte	0x04, 0x17
        /*00ca*/ 	.short	(.L_33 - .L_32)
.L_32:
        /*00cc*/ 	.word	0x00000000
        /*00d0*/ 	.short	0x0001
        /*00d2*/ 	.short	0x0008
        /*00d4*/ 	.byte	0x00, 0xf4, 0x21, 0x00


	//----- nvinfo : EIATTR_KPARAM_INFO
	.align		4
.L_33:
        /*00d8*/ 	.byte	0x04, 0x17
        /*00da*/ 	.short	(.L_35 - .L_34)
.L_34:
        /*00dc*/ 	.word	0x00000000
        /*00e0*/ 	.short	0x0000
        /*00e2*/ 	.short	0x0000
        /*00e4*/ 	.byte	0x00, 0xf4, 0x21, 0x00


	//----- nvinfo : EIATTR_SPARSE_MMA_MASK
	.align		4
.L_35:
        /*00e8*/ 	.byte	0x03, 0x50
        /*00ea*/ 	.short	0x0000


	//----- nvinfo : EIATTR_MAXREG_COUNT
	.align		4
        /*00ec*/ 	.byte	0x03, 0x1b
        /*00ee*/ 	.short	0x00ff


	//----- nvinfo : EIATTR_NUM_BARRIERS
	.align		4
        /*00f0*/ 	.byte	0x02, 0x4c
        /*00f2*/ 	.byte	0x01
	.zero		1


	//----- nvinfo : EIATTR_ANNOTATIONS
	.align		4
        /*00f4*/ 	.byte	0x04, 0x55
        /*00f6*/ 	.short	(.L_37 - .L_36)


	//   ....[0]....
.L_36:
        /*00f8*/ 	.word	0x00000001
        /*00fc*/ 	.byte	0xb0, 0x00, 0x00, 0x00, 0x01, 0x00, 0x00, 0x00, 0xb0, 0x0a, 0x00, 0x00, 0x01, 0x00, 0x00, 0x00
        /* <DEDUP_REMOVED lines=28> */
        /*02cc*/ 	.byte	0x80, 0x3c, 0x00, 0x00


	//----- nvinfo : EIATTR_VRC_CTA_INIT_COUNT
	.align		4
.L_37:
        /*02d0*/ 	.byte	0x02, 0x4a
	.zero		1
	.zero		1


	//----- nvinfo : EIATTR_EXIT_INSTR_OFFSETS
	.align		4
        /*02d4*/ 	.byte	0x04, 0x1c
        /*02d6*/ 	.short	(.L_39 - .L_38)


	//   ....[0]....
.L_38:
        /*02d8*/ 	.word	0x000d4940


	//   ....[1]....
        /*02dc*/ 	.word	0x000d4960


	//----- nvinfo : EIATTR_REQNTID
	.align		4
.L_39:
        /*02e0*/ 	.byte	0x04, 0x10
        /*02e2*/ 	.short	(.L_41 - .L_40)
.L_40:
        /*02e4*/ 	.word	0x00000040
        /*02e8*/ 	.word	0x00000001
        /*02ec*/ 	.word	0x00000001


	//----- nvinfo : EIATTR_CBANK_PARAM_SIZE
	.align		4
.L_41:
        /*02f0*/ 	.byte	0x03, 0x19
        /*02f2*/ 	.short	0x0050


	//----- nvinfo : EIATTR_PARAM_CBANK
	.align		4
        /*02f4*/ 	.byte	0x04, 0x0a
        /*02f6*/ 	.short	(.L_43 - .L_42)
	.align		4
.L_42:
        /*02f8*/ 	.word	index@(.nv.constant0.matmul_kernel)
        /*02fc*/ 	.short	0x0380
        /*02fe*/ 	.short	0x0050


	//----- nvinfo : EIATTR_SW_WAR
	.align		4
.L_43:
        /*0300*/ 	.byte	0x04, 0x36
        /*0302*/ 	.short	(.L_45 - .L_44)
.L_44:
        /*0304*/ 	.word	0x00000008
.L_45:


//--------------------- .nv.compat                --------------------------
	.section	.nv.compat,"",@"SHT_CUDA_COMPAT_INFO"
	.align	4
        /*0000*/ 	.byte	0x02, 0x02, 0x01, 0x00, 0x02, 0x05, 0x05, 0x00, 0x02, 0x03, 0x00, 0x00, 0x02, 0x06, 0x01, 0x00


//--------------------- .nv.callgraph             --------------------------
	.section	.nv.callgraph,"",@"SHT_CUDA_CALLGRAPH"
	.align	4
	.sectionentsize	8
	.align		4
        /*0000*/ 	.word	0x00000000
	.align		4
        /*0004*/ 	.word	0xffffffff
	.align		4
        /*0008*/ 	.word	0x00000000
	.align		4
        /*000c*/ 	.word	0xfffffffe
	.align		4
        /*0010*/ 	.word	0x00000000
	.align		4
        /*0014*/ 	.word	0xfffffffd
	.align		4
        /*0018*/ 	.word	0x00000000
	.align		4
        /*001c*/ 	.word	0xfffffffc


//--------------------- .text.matmul_kernel       --------------------------
	.section	.text.matmul_kernel,"ax",@progbits
	.align	128
        .global         matmul_kernel
        .type           matmul_kernel,@function
        .size           matmul_kernel,(.L_x_3 - matmul_kernel)
        .other          matmul_kernel,@"STO_CUDA_ENTRY STV_DEFAULT"
matmul_kernel:
.text.matmul_kernel:
[----:B------:R-:W1:Y:S08]  /*0000*/  LDC R1, c[0x0][0x37c] ;  /* 0x0000df00ff017b82 */ /* 0x000e700000000800 */
[----:B------:R-:W2:Y:S01]  /*0010*/  LDC.64 R2, c[0x0][0x398] ;  /* 0x0000e600ff027b82 */ /* 0x000ea20000000a00 */
[----:B------:R-:W3:Y:S01]  /*0020*/  S2R R5, SR_CTAID.X ;  /* 0x0000000000057919 */ /* 0x000ee20000002500 */
[----:B-1----:R-:W-:Y:S01]  /*0030*/  VIADD R1, R1, 0xffffbbf0 ;  /* 0xffffbbf001017836 */ /* 0x002fe20000000000 */
[----:B------:R-:W1:Y:S01]  /*0040*/  LDCU.64 UR12, c[0x0][0x388] ;  /* 0x00007100ff0c77ac */ /* 0x000e620008000a00 */
[----:B------:R-:W4:Y:S01]  /*0050*/  LDCU UR77, c[0x0][0x39c] ;  /* 0x00007380ff4d77ac */ /* 0x000f220008000800 */
[----:B------:R-:W1:Y:S01]  /*0060*/  LDCU UR14, c[0x0][0x3b0] ;  /* 0x00007600ff0e77ac */ /* 0x000e620008000800 */
[----:B------:R-:W1:Y:S01]  /*0070*/  LDCU UR15, c[0x0][0x3b0] ;  /* 0x00007600ff0f77ac */ /* 0x000e620008000800 */
[----:B------:R-:W1:Y:S01]  /*0080*/  LDCU UR75, c[0x0][0x3b0] ;  /* 0x00007600ff4b77ac */ /* 0x000e620008000800 */
[----:B------:R-:W1:Y:S01]  /*0090*/  LDCU UR16, c[0x0][0x3b0] ;  /* 0x00007600ff1077ac */ /* 0x000e620008000800 */
[----:B--2---:R-:W-:Y:S01]  /*00a0*/  IMAD.MOV.U32 R12, RZ, RZ, R3 ;  /* 0x000000ffff0c7224 */ /* 0x004fe200078e0003 */
[----:B------:R2:W-:Y:S01]  /*00b0*/  STL [R1+0x2ec8], R2 ;  /* 0x002ec80201007387 */ /* 0x0005e20000100800 */
[----:B------:R-:W-:Y:S01]  /*00c0*/  IMAD.MOV.U32 R13, RZ, RZ, R2 ;  /* 0x000000ffff0d7224 */ /* 0x000fe200078e0002 */
[----:B------:R-:W1:Y:S01]  /*00d0*/  LDCU UR17, c[0x0][0x3b0] ;  /* 0x00007600ff1177ac */ /* 0x000e620008000800 */
[----:B------:R-:W-:Y:S01]  /*00e0*/  VIADD R0, R12, 0x1ff ;  /* 0x000001ff0c007836 */ /* 0x000fe20000000000 */
[----:B------:R-:W-:-:S02]  /*00f0*/  IABS R52, R12 ;  /* 0x0000000c00347213 */ /* 0x000fc40000000000 */
[----:B------:R-:W1:Y:S01]  /*0100*/  S2R R12, SR_TID.X ;  /* 0x00000000000c7919 */ /* 0x000e620000002100 */
[----:B------:R-:W1:Y:S01]  /*0110*/  LDCU UR18, c[0x0][0x3b0] ;  /* 0x00007600ff1277ac */ /* 0x000e620008000800 */
[----:B------:R-:W-:Y:S02]  /*0120*/  SHF.R.S32.HI R3, RZ, 0x1f, R0 ;  /* 0x0000001fff037819 */ /* 0x000fe40000011400 */
[----:B---3--:R-:W-:Y:S01]  /*0130*/  IABS R8, R5 ;  /* 0x0000000500087213 */ /* 0x008fe20000000000 */
[----:B------:R-:W3:Y:S01]  /*0140*/  LDCU UR19, c[0x0][0x3b0] ;  /* 0x00007600ff1377ac */ /* 0x000ee20008000800 */
[----:B------:R-:W-:Y:S01]  /*0150*/  LEA.HI R3, R3, R0, RZ, 0x9 ;  /* 0x0000000003037211 */ /* 0x000fe200078f48ff */
[----:B------:R-:W1:Y:S03]  /*0160*/  LDCU UR20, c[0x0][0x3b0] ;  /* 0x00007600ff1477ac */ /* 0x000e660008000800 */
[----:B------:R-:W-:Y:S01]  /*0170*/  SHF.R.S32.HI R3, RZ, 0x9, R3 ;  /* 0x00000009ff037819 */ /* 0x000fe20000011403 */
[----:B------:R-:W1:Y:S04]  /*0180*/  LDCU UR21, c[0x0][0x3b0] ;  /* 0x00007600ff1577ac */ /* 0x000e680008000800 */
[----:B------:R-:W-:Y:S01]  /*0190*/  IMAD.SHL.U32 R4, R3, 0x8, RZ ;  /* 0x0000000803047824 */ /* 0x000fe200078e00ff */
[----:B------:R-:W2:Y:S04]  /*01a0*/  LDCU UR22, c[0x0][0x3b0] ;  /* 0x00007600ff1677ac */ /* 0x000ea80008000800 */
[-C--:B------:R-:W-:Y:S01]  /*01b0*/  IABS R7, R4.reuse ;  /* 0x0000000400077213 */ /* 0x080fe20000000000 */
[----:B------:R-:W2:Y:S01]  /*01c0*/  LDCU UR23, c[0x0][0x3b0] ;  /* 0x00007600ff1777ac */ /* 0x000ea20008000800 */
[----:B------:R-:W-:-:S02]  /*01d0*/  IABS R10, R4 ;  /* 0x00000004000a7213 */ /* 0x000fc40000000000 */
[----:B------:R-:W2:Y:S01]  /*01e0*/  I2F.RP R0, R7 ;  /* 0x0000000700007306 */ /* 0x000ea20000209400 */
[----:B------:R-:W3:Y:S01]  /*01f0*/  LDCU UR24, c[0x0][0x3b0] ;  /* 0x00007600ff1877ac */ /* 0x000ee20008000800 */
[----:B------:R-:W3:Y:S01]  /*0200*/  LDCU UR25, c[0x0][0x3b0] ;  /* 0x00007600ff1977ac */ /* 0x000ee20008000800 */
[----:B-1----:R-:W-:Y:S01]  /*0210*/  LOP3.LUT R12, R12, 0x3f, RZ, 0xc0, !PT ;  /* 0x0000003f0c0c7812 */ /* 0x002fe200078ec0ff */
[----:B------:R-:W1:Y:S01]  /*0220*/  LDCU UR26, c[0x0][0x3b0] ;  /* 0x00007600ff1a77ac */ /* 0x000e620008000800 */
[----:B------:R-:W1:Y:S03]  /*0230*/  LDCU UR27, c[0x0][0x3b0] ;  /* 0x00007600ff1b77ac */ /* 0x000e660008000800 */
[----:B--2---:R-:W2:Y:S01]  /*0240*/  MUFU.RCP R0, R0 ;  /* 0x0000000000007308 */ /* 0x004ea20000001000 */
[----:B------:R-:W1:Y:S01]  /*0250*/  LDCU UR28, c[0x0][0x3b0] ;  /* 0x00007600ff1c77ac */ /* 0x000e620008000800 */
[----:B------:R-:W1:Y:S01]  /*0260*/  LDCU UR29, c[0x0][0x3b0] ;  /* 0x00007600ff1d77ac */ /* 0x000e620008000800 */
[----:B------:R-:W1:Y:S01]  /*0270*/  LDCU UR30, c[0x0][0x3b0] ;  /* 0x00007600ff1e77ac */ /* 0x000e620008000800 */
[----:B------:R-:W1:Y:S01]  /*0280*/  LDCU UR31, c[0x0][0x3b0] ;  /* 0x00007600ff1f77ac */ /* 0x000e620008000800 */
[----:B--2---:R-:W-:Y:S01]  /*0290*/  VIADD R2, R0, 0xffffffe ;  /* 0x0ffffffe00027836 */ /* 0x004fe20000000000 */
[----:B------:R-:W2:Y:S01]  /*02a0*/  LDCU UR32, c[0x0][0x3b0] ;  /* 0x00007600ff2077ac */ /* 0x000ea20008000800 */
[----:B------:R-:W-:-:S02]  /*02b0*/  IMAD.MOV R0, RZ, RZ, -R10 ;  /* 0x000000ffff007224 */ /* 0x000fc400078e0a0a */
[----:B------:R1:W2:Y:S01]  /*02c0*/  F2I.FTZ.U32.TRUNC.NTZ R3, R2 ;  /* 0x0000000200037305 */ /* 0x0002a2000021f000 */
[----:B------:R-:W3:Y:S01]  /*02d0*/  LDCU UR33, c[0x0][0x3b0] ;  /* 0x00007600ff2177ac */ /* 0x000ee20008000800 */
[----:B------:R-:W3:Y:S01]  /*02e0*/  LDCU UR34, c[0x0][0x3b0] ;  /* 0x00007600ff2277ac */ /* 0x000ee20008000800 */
[----:B-1----:R-:W-:Y:S01]  /*02f0*/  IMAD.MOV.U32 R2, RZ, RZ, RZ ;  /* 0x000000ffff027224 */ /* 0x002fe200078e00ff */
[----:B------:R-:W1:Y:S01]  /*0300*/  LDCU UR35, c[0x0][0x3b0] ;  /* 0x00007600ff2377ac */ /* 0x000e620008000800 */
[----:B------:R-:W1:Y:S01]  /*0310*/  LDCU UR36, c[0x0][0x3b0] ;  /* 0x00007600ff2477ac */ /* 0x000e620008000800 */
[----:B--2---:R-:W-:Y:S01]  /*0320*/  IADD3 R6, PT, PT, RZ, -R3, RZ ;  /* 0x80000003ff067210 */ /* 0x004fe20007ffe0ff */
[----:B------:R-:W2:Y:S04]  /*0330*/  LDCU UR37, c[0x0][0x3b0] ;  /* 0x00007600ff2577ac */ /* 0x000ea80008000800 */
[----:B------:R-:W-:-:S02]  /*0340*/  IMAD R9, R6, R7, RZ ;  /* 0x0000000706097224 */ /* 0x000fc400078e02ff */
[----:B------:R-:W-:Y:S01]  /*0350*/  IMAD.MOV.U32 R6, RZ, RZ, R8 ;  /* 0x000000ffff067224 */ /* 0x000fe200078e0008 */
[----:B------:R-:W1:Y:S01]  /*0360*/  LDCU UR38, c[0x0][0x3b0] ;  /* 0x00007600ff2677ac */ /* 0x000e620008000800 */
[----:B------:R-:W-:Y:S01]  /*0370*/  IMAD.HI.U32 R3, R3, R9, R2 ;  /* 0x0000000903037227 */ /* 0x000fe200078e0002 */
[----:B------:R-:W1:Y:S05]  /*0380*/  LDCU UR39, c[0x0][0x3b0] ;  /* 0x00007600ff2777ac */ /* 0x000e6a0008000800 */
[----:B------:R-:W-:Y:S01]  /*0390*/  IMAD.HI.U32 R3, R3, R6, RZ ;  /* 0x0000000603037227 */ /* 0x000fe200078e00ff */
[----:B------:R-:W1:Y:S03]  /*03a0*/  LDCU UR40, c[0x0][0x3b0] ;  /* 0x00007600ff2877ac */ /* 0x000e660008000800 */
[----:B------:R-:W-:Y:S01]  /*03b0*/  IMAD R0, R3, R0, R6 ;  /* 0x0000000003007224 */ /* 0x000fe200078e0206 */
[----:B------:R-:W1:Y:S04]  /*03c0*/  LDCU UR41, c[0x0][0x3b0] ;  /* 0x00007600ff2977ac */ /* 0x000e680008000800 */
[----:B------:R-:W-:Y:S01]  /*03d0*/  ISETP.GT.U32.AND P1, PT, R7, R0, PT ;  /* 0x000000000700720c */ /* 0x000fe20003f24070 */
[----:B------:R-:W1:Y:S01]  /*03e0*/  LDCU UR42, c[0x0][0x3b0] ;  /* 0x00007600ff2a77ac */ /* 0x000e620008000800 */
[----:B------:R-:W1:Y:S01]  /*03f0*/  LDCU UR43, c[0x0][0x3b0] ;  /* 0x00007600ff2b77ac */ /* 0x000e620008000800 */
[----:B------:R-:W1:Y:S10]  /*0400*/  LDCU UR44, c[0x0][0x3b0] ;  /* 0x00007600ff2c77ac */ /* 0x000e740008000800 */
[----:B------:R-:W-:Y:S01]  /*0410*/  @!P1 IMAD.IADD R0, R0, 0x1, -R7 ;  /* 0x0000000100009824 */ /* 0x000fe200078e0a07 */
[----:B------:R-:W1:Y:S01]  /*0420*/  LDCU UR45, c[0x0][0x3b0] ;  /* 0x00007600ff2d77ac */ /* 0x000e620008000800 */
[----:B------:R-:W-:Y:S01]  /*0430*/  @!P1 VIADD R3, R3, 0x1 ;  /* 0x0000000103039836 */ /* 0x000fe20000000000 */
[----:B------:R-:W-:-:S02]  /*0440*/  ISETP.NE.AND P1, PT, R4, RZ, PT ;  /* 0x000000ff0400720c */ /* 0x000fc40003f25270 */
[----:B------:R-:W-:Y:S01]  /*0450*/  ISETP.GE.U32.AND P0, PT, R0, R7, PT ;  /* 0x000000070000720c */ /* 0x000fe20003f06070 */
[----:B------:R-:W1:Y:S01]  /*0460*/  LDCU UR46, c[0x0][0x3b0] ;  /* 0x00007600ff2e77ac */ /* 0x000e620008000800 */
[----:B------:R-:W-:Y:S01]  /*0470*/  LOP3.LUT R0, R5, R4, RZ, 0x3c, !PT ;  /* 0x0000000405007212 */ /* 0x000fe200078e3cff */
[----:B------:R-:W1:Y:S03]  /*0480*/  LDCU UR47, c[0x0][0x3b0] ;  /* 0x00007600ff2f77ac */ /* 0x000e660008000800 */
[----:B------:R-:W-:Y:S01]  /*0490*/  ISETP.GE.AND P2, PT, R0, RZ, PT ;  /* 0x000000ff0000720c */ /* 0x000fe20003f46270 */
[----:B------:R-:W-:Y:S01]  /*04a0*/  VIADD R0, R13, 0x7f ;  /* 0x0000007f0d007836 */ /* 0x000fe20000000000 */
[----:B------:R-:W1:Y:S05]  /*04b0*/  LDCU UR48, c[0x0][0x3b0] ;  /* 0x00007600ff3077ac */ /* 0x000e6a0008000800 */
[----:B------:R-:W-:Y:S01]  /*04c0*/  @P0 VIADD R3, R3, 0x1 ;  /* 0x0000000103030836 */ /* 0x000fe20000000000 */
[----:B------:R-:W1:Y:S04]  /*04d0*/  LDCU UR49, c[0x0][0x3b0] ;  /* 0x00007600ff3177ac */ /* 0x000e680008000800 */
[----:B------:R-:W-:Y:S01]  /*04e0*/  MOV R2, R3 ;  /* 0x0000000300027202 */ /* 0x000fe20000000f00 */
[----:B------:R-:W1:Y:S01]  /*04f0*/  LDCU UR50, c[0x0][0x3b0] ;  /* 0x00007600ff3277ac */ /* 0x000e620008000800 */
[----:B------:R-:W-:-:S03]  /*0500*/  SHF.R.S32.HI R3, RZ, 0x1f, R0 ;  /* 0x0000001fff037819 */ /* 0x000fc60000011400 */
[----:B------:R-:W-:Y:S01]  /*0510*/  @!P2 IMAD.MOV R2, RZ, RZ, -R2 ;  /* 0x000000ffff02a224 */ /* 0x000fe200078e0a02 */
[----:B------:R-:W-:Y:S01]  /*0520*/  @!P1 LOP3.LUT R2, RZ, R4, RZ, 0x33, !PT ;  /* 0x00000004ff029212 */ /* 0x000fe200078e33ff */
[----:B------:R-:W1:Y:S01]  /*0530*/  LDCU UR51, c[0x0][0x3b0] ;  /* 0x00007600ff3377ac */ /* 0x000e620008000800 */
[----:B------:R-:W-:-:S03]  /*0540*/  LEA.HI R3, R3, R0, RZ, 0x7 ;  /* 0x0000000003037211 */ /* 0x000fc600078f38ff */
[----:B------:R-:W-:Y:S01]  /*0550*/  IMAD.SHL.U32 R8, R2, 0x8, RZ ;  /* 0x0000000802087824 */ /* 0x000fe200078e00ff */
[----:B------:R-:W1:Y:S01]  /*0560*/  LDCU UR52, c[0x0][0x3b0] ;  /* 0x00007600ff3477ac */ /* 0x000e620008000800 */
[----:B------:R-:W-:-:S03]  /*0570*/  IMAD.MOV R2, RZ, RZ, -R2 ;  /* 0x000000ffff027224 */ /* 0x000fc600078e0a02 */
[----:B------:R-:W-:Y:S01]  /*0580*/  LEA.HI.SX32 R3, R3, -R8, 0x19 ;  /* 0x8000000803037211 */ /* 0x000fe200078fcaff */
[----:B------:R-:W-:Y:S01]  /*0590*/  IMAD R10, R4, R2, R5 ;  /* 0x00000002040a7224 */ /* 0x000fe200078e0205 */
[----:B------:R-:W1:Y:S02]  /*05a0*/  LDCU UR53, c[0x0][0x3b0] ;  /* 0x00007600ff3577ac */ /* 0x000e640008000800 */
[----:B------:R-:W-:Y:S02]  /*05b0*/  VIMNMX R11, PT, PT, R3, 0x8, PT ;  /* 0x00000008030b7848 */ /* 0x000fe40003fe0100 */
[----:B------:R-:W-:Y:S01]  /*05c0*/  IABS R9, R10 ;  /* 0x0000000a00097213 */ /* 0x000fe20000000000 */
[----:B------:R-:W1:Y:S01]  /*05d0*/  LDCU UR54, c[0x0][0x3b0] ;  /* 0x00007600ff3677ac */ /* 0x000e620008000800 */
[-C--:B------:R-:W-:Y:S02]  /*05e0*/  IABS R7, R11.reuse ;  /* 0x0000000b00077213 */ /* 0x080fe40000000000 */
[----:B------:R-:W-:Y:S01]  /*05f0*/  IABS R4, R11 ;  /* 0x0000000b00047213 */ /* 0x000fe20000000000 */
[----:B------:R-:W1:Y:S01]  /*0600*/  LDCU UR55, c[0x0][0x3b0] ;  /* 0x00007600ff3777ac */ /* 0x000e620008000800 */
[----:B------:R-:W2:Y:S01]  /*0610*/  I2F.RP R0, R7 ;  /* 0x0000000700007306 */ /* 0x000ea20000209400 */
[----:B------:R-:W1:Y:S01]  /*0620*/  LDCU UR56, c[0x0][0x3b0] ;  /* 0x00007600ff3877ac */ /* 0x000e620008000800 */
[----:B------:R-:W1:Y:S01]  /*0630*/  LDCU UR57, c[0x0][0x3b0] ;  /* 0x00007600ff3977ac */ /* 0x000e620008000800 */
[----:B------:R-:W1:Y:S05]  /*0640*/  LDCU UR58, c[0x0][0x3b0] ;  /* 0x00007600ff3a77ac */ /* 0x000e6a0008000800 */
        /* <DEDUP_REMOVED lines=8> */
[----:B------:R-:W1:Y:S01]  /*06d0*/  I2F.RP R4, R52 ;  /* 0x0000003400047306 */ /* 0x000e620000209400 */
[----:B------:R-:W2:Y:S01]  /*06e0*/  LDCU UR64, c[0x0][0x3b0] ;  /* 0x00007600ff4077ac */ /* 0x000ea20008000800 */
[----:B------:R-:W2:Y:S06]  /*06f0*/  LDCU UR66, c[0x0][0x3b0] ;  /* 0x00007600ff4277ac */ /* 0x000eac0008000800 */
[----:B------:R-:W2:Y:S01]  /*0700*/  F2I.FTZ.U32.TRUNC.NTZ R3, R3 ;  /* 0x0000000300037305 */ /* 0x000ea2000021f000 */
[----:B------:R-:W3:Y:S01]  /*0710*/  LDCU UR65, c[0x0][0x3b0] ;  /* 0x00007600ff4177ac */ /* 0x000ee20008000800 */
[----:B------:R-:W3:Y:S06]  /*0720*/  LDCU UR67, c[0x0][0x3b0] ;  /* 0x00007600ff4377ac */ /* 0x000eec0008000800 */
[----:B-1----:R-:W1:Y:S01]  /*0730*/  MUFU.RCP R4, R4 ;  /* 0x0000000400047308 */ /* 0x002e620000001000 */
[----:B------:R-:W1:Y:S01]  /*0740*/  LDCU UR68, c[0x0][0x3b0] ;  /* 0x00007600ff4477ac */ /* 0x000e620008000800 */
[----:B------:R-:W1:Y:S01]  /*0750*/  LDCU UR69, c[0x0][0x3b0] ;  /* 0x00007600ff4577ac */ /* 0x000e620008000800 */
[----:B--2---:R-:W-:Y:S01]  /*0760*/  IMAD.MOV R6, RZ, RZ, -R3 ;  /* 0x000000ffff067224 */ /* 0x004fe200078e0a03 */
[----:B------:R-:W2:Y:S04]  /*0770*/  LDCU UR70, c[0x0][0x3b0] ;  /* 0x00007600ff4677ac */ /* 0x000ea80008000800 */
[----:B------:R-:W-:Y:S01]  /*0780*/  MOV R2, R6 ;  /* 0x0000000600027202 */ /* 0x000fe20000000f00 */
[----:B------:R-:W2:Y:S01]  /*0790*/  LDCU UR71, c[0x0][0x3b0] ;  /* 0x00007600ff4777ac */ /* 0x000ea20008000800 */
[----:B------:R-:W-:-:S03]  /*07a0*/  IABS R6, R13 ;  /* 0x0000000d00067213 */ /* 0x000fc60000000000 */
[----:B------:R-:W-:Y:S01]  /*07b0*/  IMAD R5, R2, R7, RZ ;  /* 0x0000000702057224 */ /* 0x000fe200078e02ff */
[----:B------:R-:W2:Y:S01]  /*07c0*/  LDCU UR72, c[0x0][0x3b0] ;  /* 0x00007600ff4877ac */ /* 0x000ea20008000800 */
[----:B------:R-:W-:Y:S01]  /*07d0*/  IMAD.MOV.U32 R2, RZ, RZ, RZ ;  /* 0x000000ffff027224 */ /* 0x000fe200078e00ff */
[----:B------:R-:W2:Y:S03]  /*07e0*/  LDCU UR73, c[0x0][0x3b0] ;  /* 0x00007600ff4977ac */ /* 0x000ea60008000800 */
[----:B------:R-:W-:Y:S02]  /*07f0*/  IMAD.HI.U32 R2, R3, R5, R2 ;  /* 0x0000000503027227 */ /* 0x000fe400078e0002 */
[----:B------:R-:W2:Y:S01]  /*0800*/  I2F.RP R3, R6 ;  /* 0x0000000600037306 */ /* 0x000ea20000209400 */
[----:B------:R-:W3:Y:S01]  /*0810*/  LDCU UR74, c[0x0][0x3b0] ;  /* 0x00007600ff4a77ac */ /* 0x000ee20008000800 */
[----:B-1----:R-:W-:-:S02]  /*0820*/  VIADD R5, R4, 0xffffffe ;  /* 0x0ffffffe04057836 */ /* 0x002fc40000000000 */
[----:B------:R-:W-:Y:S01]  /*0830*/  IMAD.HI.U32 R2, R2, R9, RZ ;  /* 0x0000000902027227 */ /* 0x000fe200078e00ff */
[----:B------:R-:W1:Y:S03]  /*0840*/  LDCU UR4, c[0x0][0x3b0] ;  /* 0x00007600ff0477ac */ /* 0x000e660008000800 */
[----:B------:R-:W-:Y:S01]  /*0850*/  IMAD R0, R2, R0, R9 ;  /* 0x0000000002007224 */ /* 0x000fe200078e0209 */
[----:B------:R-:W1:Y:S01]  /*0860*/  F2I.FTZ.U32.TRUNC.NTZ R5, R5 ;  /* 0x0000000500057305 */ /* 0x000e62000021f000 */
[----:B------:R-:W-:Y:S01]  /*0870*/  IMAD.MOV.U32 R4, RZ, RZ, RZ ;  /* 0x000000ffff047224 */ /* 0x000fe200078e00ff */
[----:B------:R-:W3:Y:S02]  /*0880*/  LDCU UR11, c[0x0][0x3b0] ;  /* 0x00007600ff0b77ac */ /* 0x000ee40008000800 */
[----:B------:R-:W-:Y:S01]  /*0890*/  ISETP.GT.U32.AND P1, PT, R7, R0, PT ;  /* 0x000000000700720c */ /* 0x000fe20003f24070 */
[----:B------:R-:W3:Y:S03]  /*08a0*/  LDCU UR6, c[0x0][0x3b0] ;  /* 0x00007600ff0677ac */ /* 0x000ee60008000800 */
[----:B--2---:R-:W2:Y:S01]  /*08b0*/  MUFU.RCP R3, R3 ;  /* 0x0000000300037308 */ /* 0x004ea20000001000 */
[----:B------:R-:W2:Y:S01]  /*08c0*/  LDCU UR7, c[0x0][0x3b0] ;  /* 0x00007600ff0777ac */ /* 0x000ea20008000800 */
[----:B------:R-:W2:Y:S01]  /*08d0*/  LDCU UR9, c[0x0][0x3b0] ;  /* 0x00007600ff0977ac */ /* 0x000ea20008000800 */
[----:B-1----:R-:W-:-:S06]  /*08e0*/  IADD3 R49, PT, PT, RZ, -R5, RZ ;  /* 0x80000005ff317210 */ /* 0x002fcc0007ffe0ff */
[----:B------:R-:W-:Y:S01]  /*08f0*/  @!P1 IMAD.IADD R0, R0, 0x1, -R7 ;  /* 0x0000000100009824 */ /* 0x000fe200078e0a07 */
[----:B------:R-:W1:Y:S01]  /*0900*/  LDCU UR8, c[0x0][0x3b0] ;  /* 0x00007600ff0877ac */ /* 0x000e620008000800 */
[----:B------:R-:W-:Y:S01]  /*0910*/  @!P1 VIADD R2, R2, 0x1 ;  /* 0x0000000102029836 */ /* 0x000fe20000000000 */
[----:B------:R-:W-:Y:S01]  /*0920*/  ISETP.NE.AND P1, PT, R11, RZ, PT ;  /* 0x000000ff0b00720c */ /* 0x000fe20003f25270 */
[----:B------:R-:W-:Y:S01]  /*0930*/  IMAD R49, R49, R52, RZ ;  /* 0x0000003431317224 */ /* 0x000fe200078e02ff */
[----:B------:R-:W-:Y:S01]  /*0940*/  ISETP.GE.U32.AND P0, PT, R0, R7, PT ;  /* 0x000000070000720c */ /* 0x000fe20003f06070 */
[----:B------:R-:W1:Y:S01]  /*0950*/  LDCU UR10, c[0x0][0x3b0] ;  /* 0x00007600ff0a77ac */ /* 0x000e620008000800 */
[----:B------:R-:W-:Y:S01]  /*0960*/  LOP3.LUT R0, R10, R11, RZ, 0x3c, !PT ;  /* 0x0000000b0a007212 */ /* 0x000fe200078e3cff */
[----:B------:R-:W-:Y:S01]  /*0970*/  IMAD.HI.U32 R49, R5, R49, R4 ;  /* 0x0000003105317227 */ /* 0x000fe200078e0004 */
[----:B------:R-:W1:Y:S02]  /*0980*/  LDCU UR76, c[0x0][0x3b0] ;  /* 0x00007600ff4c77ac */ /* 0x000e640008000800 */
[----:B------:R-:W-:Y:S01]  /*0990*/  ISETP.GE.AND P2, PT, R0, RZ, PT ;  /* 0x000000ff0000720c */ /* 0x000fe20003f46270 */
[----:B------:R-:W1:Y:S06]  /*09a0*/  LDCU UR5, c[0x0][0x3a4] ;  /* 0x00007480ff0577ac */ /* 0x000e6c0008000800 */
[----:B------:R-:W-:-:S04]  /*09b0*/  @P0 VIADD R2, R2, 0x1 ;  /* 0x0000000102020836 */ /* 0x000fc80000000000 */
[----:B------:R-:W-:Y:S01]  /*09c0*/  IMAD.MOV.U32 R9, RZ, RZ, R2 ;  /* 0x000000ffff097224 */ /* 0x000fe200078e0002 */
[----:B--2---:R-:W-:-:S03]  /*09d0*/  IADD3 R2, PT, PT, R3, 0xffffffe, RZ ;  /* 0x0ffffffe03027810 */ /* 0x004fc60007ffe0ff */
[----:B------:R-:W-:Y:S01]  /*09e0*/  @!P2 IMAD.MOV R9, RZ, RZ, -R9 ;  /* 0x000000ffff09a224 */ /* 0x000fe200078e0a09 */
[----:B------:R-:W-:Y:S01]  /*09f0*/  @!P1 LOP3.LUT R9, RZ, R11, RZ, 0x33, !PT ;  /* 0x0000000bff099212 */ /* 0x000fe200078e33ff */
[----:B------:R2:W1:Y:S04]  /*0a00*/  F2I.FTZ.U32.TRUNC.NTZ R3, R2 ;  /* 0x0000000200037305 */ /* 0x000468000021f000 */
[----:B------:R-:W-:-:S04]  /*0a10*/  IMAD.MOV R0, RZ, RZ, -R9 ;  /* 0x000000ffff007224 */ /* 0x000fc800078e0a09 */
[----:B------:R-:W-:Y:S02]  /*0a20*/  IMAD R0, R11, R0, R10 ;  /* 0x000000000b007224 */ /* 0x000fe400078e020a */
[----:B--2---:R-:W-:Y:S02]  /*0a30*/  IMAD.MOV.U32 R2, RZ, RZ, RZ ;  /* 0x000000ffff027224 */ /* 0x004fe400078e00ff */
[----:B------:R-:W-:Y:S02]  /*0a40*/  IMAD.IADD R0, R8, 0x1, R0 ;  /* 0x0000000108007824 */ /* 0x000fe400078e0200 */
[----:B-1----:R-:W-:Y:S02]  /*0a50*/  IMAD.MOV R7, RZ, RZ, -R3 ;  /* 0x000000ffff077224 */ /* 0x002fe400078e0a03 */
[----:B------:R-:W-:Y:S02]  /*0a60*/  IMAD R243, R0, 0x80, R12 ;  /* 0x0000008000f37824 */ /* 0x000fe400078e020c */
[----:B------:R-:W-:-:S02]  /*0a70*/  IMAD R7, R7, R6, RZ ;  /* 0x0000000607077224 */ /* 0x000fc400078e02ff */
[----:B------:R-:W-:Y:S01]  /*0a80*/  VIADD R252, R243, 0x40 ;  /* 0x00000040f3fc7836 */ /* 0x000fe20000000000 */
[----:B------:R-:W-:Y:S01]  /*0a90*/  IABS R55, R243 ;  /* 0x000000f300377213 */ /* 0x000fe20000000000 */
[----:B------:R-:W-:Y:S01]  /*0aa0*/  IMAD.HI.U32 R2, R3, R7, R2 ;  /* 0x0000000703027227 */ /* 0x000fe200078e0002 */
[----:B------:R-:W-:Y:S02]  /*0ab0*/  STL [R1+0x2f48], R243 ;  /* 0x002f48f301007387 */ /* 0x000fe40000100800 */
[----:B------:R-:W-:Y:S01]  /*0ac0*/  IABS R7, R252 ;  /* 0x000000fc00077213 */ /* 0x000fe20000000000 */
[----:B------:R-:W-:Y:S01]  /*0ad0*/  IMAD.SHL.U32 R0, R9, 0x200, RZ ;  /* 0x0000020009007824 */ /* 0x000fe200078e00ff */
[----:B------:R1:W-:Y:S01]  /*0ae0*/  STL [R1+0x2f4c], R252 ;  /* 0x002f4cfc01007387 */ /* 0x0003e20000100800 */
[----:B------:R-:W-:-:S03]  /*0af0*/  IMAD.HI.U32 R3, R2, R55, RZ ;  /* 0x0000003702037227 */ /* 0x000fc600078e00ff */
[C---:B------:R-:W-:Y:S01]  /*0b00*/  IADD3 R11, PT, PT, R0.reuse, 0x1, RZ ;  /* 0x00000001000b7810 */ /* 0x040fe20007ffe0ff */
[----:B------:R-:W-:Y:S02]  /*0b10*/  IMAD.MOV.U32 R5, RZ, RZ, R7 ;  /* 0x000000ffff057224 */ /* 0x000fe400078e0007 */
[----:B------:R-:W-:Y:S01]  /*0b20*/  VIADD R12, R0, 0x2 ;  /* 0x00000002000c7836 */ /* 0x000fe20000000000 */
[----:B------:R-:W-:Y:S01]  /*0b30*/  IABS R7, R11 ;  /* 0x0000000b00077213 */ /* 0x000fe20000000000 */
[----:B------:R-:W-:Y:S01]  /*0b40*/  IMAD.HI.U32 R2, R2, R5, RZ ;  /* 0x0000000502027227 */ /* 0x000fe200078e00ff */
[----:B------:R-:W-:Y:S02]  /*0b50*/  ISETP.GE.AND P0, PT, R11, RZ, PT ;  /* 0x000000ff0b00720c */ /* 0x000fe40003f06270 */
[----:B------:R-:W-:Y:S01]  /*0b60*/  IABS R8, R12 ;  /* 0x0000000c00087213 */ /* 0x000fe20000000000 */
[----:B------:R-:W-:Y:S01]  /*0b70*/  IMAD.MOV R2, RZ, RZ, -R2 ;  /* 0x000000ffff027224 */ /* 0x000fe200078e0a02 */
[----:B-1----:R-:W-:Y:S01]  /*0b80*/  IADD3 R252, PT, PT, R0, 0x1f2, RZ ;  /* 0x000001f200fc7810 */ /* 0x002fe20007ffe0ff */
[----:B------:R-:W-:-:S02]  /*0b90*/  IMAD.MOV R3, RZ, RZ, -R3 ;  /* 0x000000ffff037224 */ /* 0x000fc400078e0a03 */
[----:B------:R-:W-:Y:S02]  /*0ba0*/  IMAD R56, R6, R2, R5 ;  /* 0x0000000206387224 */ /* 0x000fe400078e0205 */
[----:B------:R-:W-:-:S03]  /*0bb0*/  IMAD.HI.U32 R2, R49, R7, RZ ;  /* 0x0000000731027227 */ /* 0x000fc600078e00ff */
[C---:B------:R-:W-:Y:S01]  /*0bc0*/  ISETP.GT.U32.AND P2, PT, R6.reuse, R56, PT ;  /* 0x000000380600720c */ /* 0x040fe20003f44070 */
[----:B------:R-:W-:Y:S02]  /*0bd0*/  IMAD R55, R6, R3, R55 ;  /* 0x0000000306377224 */ /* 0x000fe400078e0237 */
[----:B------:R-:W-:-:S03]  /*0be0*/  IMAD.HI.U32 R3, R49, R8, RZ ;  /* 0x0000000831037227 */ /* 0x000fc600078e00ff */
[----:B------:R-:W-:Y:S01]  /*0bf0*/  ISETP.GT.U32.AND P1, PT, R6, R55, PT ;  /* 0x000000370600720c */ /* 0x000fe20003f24070 */
[----:B------:R-:W-:Y:S02]  /*0c00*/  IMAD.MOV R2, RZ, RZ, -R2 ;  /* 0x000000ffff027224 */ /* 0x000fe400078e0a02 */
[----:B------:R-:W-:Y:S02]  /*0c10*/  IMAD.MOV R5, RZ, RZ, -R3 ;  /* 0x000000ffff057224 */ /* 0x000fe400078e0a03 */
[----:B------:R-:W-:Y:S02]  /*0c20*/  IMAD R3, R52, R2, R7 ;  /* 0x0000000234037224 */ /* 0x000fe400078e0207 */
[C---:B------:R-:W-:Y:S02]  /*0c30*/  VIADD R13, R0.reuse, 0x3 ;  /* 0x00000003000d7836 */ /* 0x040fe40000000000 */
[----:B------:R-:W-:Y:S01]  /*0c40*/  VIADD R14, R0, 0x4 ;  /* 0x00000004000e7836 */ /* 0x000fe20000000000 */
[C---:B------:R-:W-:Y:S01]  /*0c50*/  ISETP.GT.U32.AND P4, PT, R52.reuse, R3, PT ;  /* 0x000000033400720c */ /* 0x040fe20003f84070 */
[----:B------:R-:W-:Y:S01]  /*0c60*/  IMAD R5, R52, R5, R8 ;  /* 0x0000000534057224 */ /* 0x000fe200078e0208 */
[----:B------:R-:W-:Y:S01]  /*0c70*/  IABS R9, R13 ;  /* 0x0000000d00097213 */ /* 0x000fe20000000000 */
[----:B------:R-:W-:Y:S01]  /*0c80*/  VIADD R15, R0, 0x5 ;  /* 0x00000005000f7836 */ /* 0x000fe20000000000 */
[----:B------:R-:W-:Y:S01]  /*0c90*/  IABS R10, R14 ;  /* 0x0000000e000a7213 */ /* 0x000fe20000000000 */
[----:B------:R-:W-:Y:S01]  /*0ca0*/  @!P1 IMAD.IADD R55, R55, 0x1, -R6 ;  /* 0x0000000137379824 */ /* 0x000fe200078e0a06 */
[----:B------:R-:W-:Y:S01]  /*0cb0*/  ISETP.GT.U32.AND P3, PT, R52, R5, PT ;  /* 0x000000053400720c */ /* 0x000fe20003f64070 */
[----:B------:R-:W-:Y:S01]  /*0cc0*/  IMAD.HI.U32 R4, R49, R9, RZ ;  /* 0x0000000931047227 */ /* 0x000fe200078e00ff */
[----:B------:R-:W-:-:S02]  /*0cd0*/  IABS R11, R15 ;  /* 0x0000000f000b7213 */ /* 0x000fc40000000000 */
[----:B------:R-:W-:Y:S01]  /*0ce0*/  ISETP.GT.U32.AND P5, PT, R6, R55, PT ;  /* 0x000000370600720c */ /* 0x000fe20003fa4070 */
[----:B------:R-:W-:Y:S01]  /*0cf0*/  IMAD.HI.U32 R2, R49, R10, RZ ;  /* 0x0000000a31027227 */ /* 0x000fe200078e00ff */
[----:B------:R-:W-:-:S03]  /*0d00*/  IADD3 R4, PT, PT, -R4, RZ, RZ ;  /* 0x000000ff04047210 */ /* 0x000fc60007ffe1ff */
[----:B------:R-:W-:Y:S02]  /*0d10*/  @!P4 IMAD.IADD R3, R3, 0x1, -R52 ;  /* 0x000000010303c824 */ /* 0x000fe400078e0a34 */
[C---:B------:R-:W-:Y:S02]  /*0d20*/  IMAD R7, R52.reuse, R4, R9 ;  /* 0x0000000434077224 */ /* 0x040fe400078e0209 */
[----:B------:R-:W-:Y:S01]  /*0d30*/  IMAD.MOV R9, RZ, RZ, -R2 ;  /* 0x000000ffff097224 */ /* 0x000fe200078e0a02 */
[----:B------:R-:W-:Y:S01]  /*0d40*/  ISETP.GT.U32.AND P6, PT, R52, R3, PT ;  /* 0x000000033400720c */ /* 0x000fe20003fc4070 */
[----:B------:R-:W-:Y:S01]  /*0d50*/  @!P2 IMAD.IADD R56, R56, 0x1, -R6 ;  /* 0x000000013838a824 */ /* 0x000fe200078e0a06 */
[C---:B------:R-:W-:Y:S01]  /*0d60*/  ISETP.GT.U32.AND P4, PT, R52.reuse, R7, PT ;  /* 0x000000073400720c */ /* 0x040fe20003f84070 */
[----:B------:R-:W-:Y:S01]  /*0d70*/  IMAD R9, R52, R9, R10 ;  /* 0x0000000934097224 */ /* 0x000fe200078e020a */
[----:B------:R-:W-:Y:S01]  /*0d80*/  @!P5 IADD3 R55, PT, PT, R55, -R6, RZ ;  /* 0x800000063737d210 */ /* 0x000fe20007ffe0ff */
[----:B------:R-:W-:Y:S01]  /*0d90*/  IMAD.HI.U32 R2, R49, R11, RZ ;  /* 0x0000000b31027227 */ /* 0x000fe200078e00ff */
[----:B------:R-:W-:-:S02]  /*0da0*/  ISETP.GT.U32.AND P1, PT, R6, R56, PT ;  /* 0x000000380600720c */ /* 0x000fc40003f24070 */
[----:B------:R-:W-:Y:S01]  /*0db0*/  ISETP.GT.U32.AND P2, PT, R52, R9, PT ;  /* 0x000000093400720c */ /* 0x000fe20003f44070 */
[----:B------:R-:W-:Y:S01]  /*0dc0*/  @!P3 IMAD.IADD R5, R5, 0x1, -R52 ;  /* 0x000000010505b824 */ /* 0x000fe200078e0a34 */
[----:B------:R-:W-:Y:S01]  /*0dd0*/  ISETP.GE.AND P5, PT, R12, RZ, PT ;  /* 0x000000ff0c00720c */ /* 0x000fe20003fa6270 */
[----:B------:R-:W-:Y:S01]  /*0de0*/  IMAD.MOV R4, RZ, RZ, -R2 ;  /* 0x000000ffff047224 */ /* 0x000fe200078e0a02 */
[----:B------:R-:W-:Y:S01]  /*0df0*/  STL [R1+0x2f3c], R55 ;  /* 0x002f3c3701007387 */ /* 0x000fe20000100800 */
[----:B------:R-:W-:Y:S01]  /*0e00*/  @!P6 IADD3 R3, PT, PT, R3, -R52, RZ ;  /* 0x800000340303e210 */ /* 0x000fe20007ffe0ff */
[----:B------:R-:W-:Y:S01]  /*0e10*/  VIADD R16, R0, 0x6 ;  /* 0x0000000600107836 */ /* 0x000fe20000000000 */
[----:B------:R-:W-:Y:S01]  /*0e20*/  ISETP.GE.AND P3, PT, R14, RZ, PT ;  /* 0x000000ff0e00720c */ /* 0x000fe20003f66270 */
[--C-:B------:R-:W-:Y:S01]  /*0e30*/  @!P4 IMAD.IADD R7, R7, 0x1, -R52.reuse ;  /* 0x000000010707c824 */ /* 0x100fe200078e0a34 */
[C---:B------:R-:W-:Y:S01]  /*0e40*/  ISETP.GT.U32.AND P4, PT, R52.reuse, R5, PT ;  /* 0x000000053400720c */ /* 0x040fe20003f84070 */
[C---:B------:R-:W-:Y:S01]  /*0e50*/  IMAD R11, R52.reuse, R4, R11 ;  /* 0x00000004340b7224 */ /* 0x040fe200078e020b */
[----:B------:R-:W-:Y:S01]  /*0e60*/  IABS R8, R16 ;  /* 0x0000001000087213 */ /* 0x000fe20000000000 */
[----:B------:R-:W-:Y:S01]  /*0e70*/  IMAD.MOV.U32 R17, RZ, RZ, R3 ;  /* 0x000000ffff117224 */ /* 0x000fe200078e0003 */
[----:B------:R-:W-:Y:S01]  /*0e80*/  ISETP.GT.U32.AND P6, PT, R52, R7, PT ;  /* 0x000000073400720c */ /* 0x000fe20003fc4070 */
[----:B------:R-:W-:-:S02]  /*0e90*/  @!P2 IMAD.IADD R9, R9, 0x1, -R52 ;  /* 0x000000010909a824 */ /* 0x000fc400078e0a34 */
[----:B------:R-:W-:Y:S01]  /*0ea0*/  @!P0 IMAD.MOV R17, RZ, RZ, -R17 ;  /* 0x000000ffff118224 */ /* 0x000fe200078e0a11 */
[C---:B------:R-:W-:Y:S01]  /*0eb0*/  ISETP.GT.U32.AND P0, PT, R52.reuse, R11, PT ;  /* 0x0000000b3400720c */ /* 0x040fe20003f04070 */
[----:B------:R-:W-:Y:S01]  /*0ec0*/  IMAD.HI.U32 R2, R49, R8, RZ ;  /* 0x0000000831027227 */ /* 0x000fe200078e00ff */
[----:B------:R-:W-:-:S03]  /*0ed0*/  ISETP.GT.U32.AND P2, PT, R52, R9, PT ;  /* 0x000000093400720c */ /* 0x000fc60003f44070 */
[----:B------:R-:W-:Y:S01]  /*0ee0*/  @!P1 IMAD.IADD R56, R56, 0x1, -R6 ;  /* 0x0000000138389824 */ /* 0x000fe200078e0a06 */
[----:B------:R-:W-:Y:S01]  /*0ef0*/  ISETP.GE.AND P1, PT, R13, RZ, PT ;  /* 0x000000ff0d00720c */ /* 0x000fe20003f26270 */
[----:B------:R-:W-:Y:S02]  /*0f00*/  IMAD.MOV R13, RZ, RZ, -R2 ;  /* 0x000000ffff0d7224 */ /* 0x000fe400078e0a02 */
[----:B------:R-:W-:Y:S01]  /*0f10*/  VIADD R12, R0, 0x8 ;  /* 0x00000008000c7836 */ /* 0x000fe20000000000 */
[----:B------:R-:W-:Y:S01]  /*0f20*/  STL [R1+0x2f40], R56 ;  /* 0x002f403801007387 */ /* 0x000fe20000100800 */
[----:B------:R-:W-:Y:S01]  /*0f30*/  @!P4 IMAD.IADD R5, R5, 0x1, -R52 ;  /* 0x000000010505c824 */ /* 0x000fe200078e0a34 */
[----:B------:R-:W-:Y:S01]  /*0f40*/  ISETP.GE.AND P4, PT, R15, RZ, PT ;  /* 0x000000ff0f00720c */ /* 0x000fe20003f86270 */
[----:B------:R-:W-:Y:S01]  /*0f50*/  IMAD R3, R52, R13, R8 ;  /* 0x0000000d34037224 */ /* 0x000fe200078e0208 */
[----:B------:R1:W-:Y:S01]  /*0f60*/  STL [R1+0xb0], R17 ;  /* 0x0000b01101007387 */ /* 0x0003e20000100800 */
[C---:B------:R-:W-:Y:S01]  /*0f70*/  VIADD R10, R0.reuse, 0x7 ;  /* 0x00000007000a7836 */ /* 0x040fe20000000000 */
[----:B------:R-:W-:Y:S01]  /*0f80*/  IABS R8, R12 ;  /* 0x0000000c00087213 */ /* 0x000fe20000000000 */
[----:B------:R-:W-:Y:S01]  /*0f90*/  VIADD R14, R0, 0x9 ;  /* 0x00000009000e7836 */ /* 0x000fe20000000000 */
[----:B------:R-:W-:Y:S01]  /*0fa0*/  @!P2 IADD3 R9, PT, PT, R9, -R52, RZ ;  /* 0x800000340909a210 */ /* 0x000fe20007ffe0ff */
[--C-:B------:R-:W-:Y:S01]  /*0fb0*/  @!P0 IMAD.IADD R11, R11, 0x1, -R52.reuse ;  /* 0x000000010b0b8824 */ /* 0x100fe200078e0a34 */
[----:B------:R-:W-:Y:S01]  /*0fc0*/  IABS R6, R10 ;  /* 0x0000000a00067213 */ /* 0x000fe20000000000 */
[----:B------:R-:W-:Y:S01]  /*0fd0*/  @!P6 IMAD.IADD R7, R7, 0x1, -R52 ;  /* 0x000000010707e824 */ /* 0x000fe200078e0a34 */
[----:B------:R-:W-:Y:S01]  /*0fe0*/  ISETP.GT.U32.AND P6, PT, R52, R3, PT ;  /* 0x000000033400720c */ /* 0x000fe20003fc4070 */
[----:B------:R-:W-:Y:S01]  /*0ff0*/  IMAD.HI.U32 R4, R49, R8, RZ ;  /* 0x0000000831047227 */ /* 0x000fe200078e00ff */
[----:B------:R-:W-:-:S02]  /*1000*/  ISETP.GE.AND P0, PT, R10, RZ, PT ;  /* 0x000000ff0a00720c */ /* 0x000fc40003f06270 */
[----:B------:R-:W-:Y:S01]  /*1010*/  IABS R10, R14 ;  /* 0x0000000e000a7213 */ /* 0x000fe20000000000 */
[----:B-1----:R-:W-:Y:S01]  /*1020*/  IMAD.MOV.U32 R17, RZ, RZ, R5 ;  /* 0x000000ffff117224 */ /* 0x002fe200078e0005 */
[----:B------:R-:W-:Y:S01]  /*1030*/  ISETP.GE.AND P2, PT, R16, RZ, PT ;  /* 0x000000ff1000720c */ /* 0x000fe20003f46270 */
[----:B------:R-:W-:Y:S02]  /*1040*/  IMAD.MOV.U32 R15, RZ, RZ, R7 ;  /* 0x000000ffff0f7224 */ /* 0x000fe400078e0007 */
[----:B------:R-:W-:Y:S01]  /*1050*/  IMAD.HI.U32 R2, R49, R6, RZ ;  /* 0x0000000631027227 */ /* 0x000fe200078e00ff */
[----:B------:R-:W-:Y:S02]  /*1060*/  @!P5 IADD3 R17, PT, PT, -R17, RZ, RZ ;  /* 0x000000ff1111d210 */ /* 0x000fe40007ffe1ff */
[----:B------:R-:W-:Y:S01]  /*1070*/  ISETP.GT.U32.AND P5, PT, R52, R11, PT ;  /* 0x0000000b3400720c */ /* 0x000fe20003fa4070 */
[----:B------:R-:W-:Y:S02]  /*1080*/  IMAD.MOV R13, RZ, RZ, -R4 ;  /* 0x000000ffff0d7224 */ /* 0x000fe400078e0a04 */
[----:B------:R-:W-:Y:S01]  /*1090*/  IMAD.MOV.U32 R4, RZ, RZ, R10 ;  /* 0x000000ffff047224 */ /* 0x000fe200078e000a */
[----:B------:R-:W-:Y:S01]  /*10a0*/  STL [R1+0xac], R17 ;  /* 0x0000ac1101007387 */ /* 0x000fe20000100800 */
[----:B------:R-:W-:-:S02]  /*10b0*/  @!P1 IMAD.MOV R15, RZ, RZ, -R15 ;  /* 0x000000ffff0f9224 */ /* 0x000fc400078e0a0f */
[----:B------:R-:W-:Y:S01]  /*10c0*/  @!P3 IMAD.MOV R9, RZ, RZ, -R9 ;  /* 0x000000ffff09b224 */ /* 0x000fe200078e0a09 */
[----:B------:R-:W-:Y:S01]  /*10d0*/  ISETP.GE.AND P3, PT, R12, RZ, PT ;  /* 0x000000ff0c00720c */ /* 0x000fe20003f66270 */
[----:B------:R-:W-:Y:S01]  /*10e0*/  IMAD.MOV R5, RZ, RZ, -R2 ;  /* 0x000000ffff057224 */ /* 0x000fe200078e0a02 */
[----:B------:R1:W-:Y:S01]  /*10f0*/  STL [R1+0xa8], R15 ;  /* 0x0000a80f01007387 */ /* 0x0003e20000100800 */
[----:B------:R-:W-:-:S03]  /*1100*/  IMAD.HI.U32 R2, R49, R4, RZ ;  /* 0x0000000431027227 */ /* 0x000fc600078e00ff */
[----:B------:R2:W-:Y:S01]  /*1110*/  STL [R1+0xa4], R9 ;  /* 0x0000a40901007387 */ /* 0x0005e20000100800 */
[--C-:B------:R-:W-:Y:S02]  /*1120*/  @!P6 IMAD.IADD R3, R3, 0x1, -R52.reuse ;  /* 0x000000010303e824 */ /* 0x100fe400078e0a34 */
[----:B------:R-:W-:Y:S02]  /*1130*/  @!P5 IMAD.IADD R11, R11, 0x1, -R52 ;  /* 0x000000010b0bd824 */ /* 0x000fe400078e0a34 */
[C---:B------:R-:W-:Y:S01]  /*1140*/  IMAD R5, R52.reuse, R5, R6 ;  /* 0x0000000534057224 */ /* 0x040fe200078e0206 */
[C---:B------:R-:W-:Y:S01]  /*1150*/  ISETP.GT.U32.AND P6, PT, R52.reuse, R3, PT ;  /* 0x000000033400720c */ /* 0x040fe20003fc4070 */
[----:B-1----:R-:W-:Y:S02]  /*1160*/  IMAD.MOV.U32 R15, RZ, RZ, R11 ;  /* 0x000000ffff0f7224 */ /* 0x002fe400078e000b */
[C---:B------:R-:W-:Y:S01]  /*1170*/  IMAD R7, R52.reuse, R13, R8 ;  /* 0x0000000d34077224 */ /* 0x040fe200078e0208 */
[----:B------:R-:W-:Y:S01]  /*1180*/  ISETP.GT.U32.AND P1, PT, R52, R5, PT ;  /* 0x000000053400720c */ /* 0x000fe20003f24070 */
[----:B--2---:R-:W-:-:S02]  /*1190*/  IMAD.MOV R9, RZ, RZ, -R2 ;  /* 0x000000ffff097224 */ /* 0x004fc400078e0a02 */
[----:B------:R-:W-:Y:S01]  /*11a0*/  @!P4 IMAD.MOV R15, RZ, RZ, -R15 ;  /* 0x000000ffff0fc224 */ /* 0x000fe200078e0a0f */
[C---:B------:R-:W-:Y:S01]  /*11b0*/  ISETP.GT.U32.AND P5, PT, R52.reuse, R7, PT ;  /* 0x000000073400720c */ /* 0x040fe20003fa4070 */
[----:B------:R-:W-:Y:S02]  /*11c0*/  IMAD R9, R52, R9, R4 ;  /* 0x0000000934097224 */ /* 0x000fe400078e0204 */
[C---:B------:R-:W-:Y:S01]  /*11d0*/  VIADD R2, R0.reuse, 0xa ;  /* 0x0000000a00027836 */ /* 0x040fe20000000000 */
[----:B------:R-:W-:Y:S01]  /*11e0*/  STL [R1+0xa0], R15 ;  /* 0x0000a00f01007387 */ /* 0x000fe20000100800 */
[----:B------:R-:W-:Y:S01]  /*11f0*/  @!P6 IADD3 R3, PT, PT, R3, -R52, RZ ;  /* 0x800000340303e210 */ /* 0x000fe20007ffe0ff */
[----:B------:R-:W-:Y:S01]  /*1200*/  VIADD R12, R0, 0xb ;  /* 0x0000000b000c7836 */ /* 0x000fe20000000000 */
[----:B------:R-:W-:Y:S01]  /*1210*/  ISETP.GT.U32.AND P4, PT, R52, R9, PT ;  /* 0x000000093400720c */ /* 0x000fe20003f84070 */
[C---:B------:R-:W-:Y:S01]  /*1220*/  VIADD R18, R0.reuse, 0x10 ;  /* 0x0000001000127836 */ /* 0x040fe20000000000 */
[----:B------:R-:W-:Y:S01]  /*1230*/  MOV R13, R3 ;  /* 0x00000003000d7202 */ /* 0x000fe20000000f00 */
[----:B------:R-:W-:Y:S01]  /*1240*/  @!P1 IMAD.IADD R5, R5, 0x1, -R52 ;  /* 0x0000000105059824 */ /* 0x000fe200078e0a34 */
[----:B------:R-:W-:Y:S01]  /*1250*/  IABS R6, R2 ;  /* 0x0000000200067213 */ /* 0x000fe20000000000 */
[----:B------:R-:W-:Y:S01]  /*1260*/  VIADD R20, R0, 0x14 ;  /* 0x0000001400147836 */ /* 0x000fe20000000000 */
[----:B------:R-:W-:Y:S01]  /*1270*/  IABS R8, R12 ;  /* 0x0000000c00087213 */ /* 0x000fe20000000000 */
[----:B------:R-:W-:Y:S01]  /*1280*/  @!P2 IMAD.MOV R13, RZ, RZ, -R13 ;  /* 0x000000ffff0da224 */ /* 0x000fe200078e0a0d */
[----:B------:R-:W-:Y:S01]  /*1290*/  ISETP.GE.AND P2, PT, R2, RZ, PT ;  /* 0x000000ff0200720c */ /* 0x000fe20003f46270 */
[----:B------:R-:W-:Y:S01]  /*12a0*/  IMAD.HI.U32 R2, R49, R6, RZ ;  /* 0x0000000631027227 */ /* 0x000fe200078e00ff */
[----:B------:R-:W-:-:S02]  /*12b0*/  ISETP.GT.U32.AND P1, PT, R52, R5, PT ;  /* 0x000000053400720c */ /* 0x000fc40003f24070 */
[----:B------:R1:W-:Y:S01]  /*12c0*/  STL [R1+0x9c], R13 ;  /* 0x00009c0d01007387 */ /* 0x0003e20000100800 */
[----:B------:R-:W-:Y:S01]  /*12d0*/  @!P4 IMAD.IADD R9, R9, 0x1, -R52 ;  /* 0x000000010909c824 */ /* 0x000fe200078e0a34 */
[----:B------:R-:W-:Y:S01]  /*12e0*/  ISETP.GE.AND P6, PT, R14, RZ, PT ;  /* 0x000000ff0e00720c */ /* 0x000fe20003fc6270 */
[----:B------:R-:W-:-:S03]  /*12f0*/  IMAD.HI.U32 R3, R49, R8, RZ ;  /* 0x0000000831037227 */ /* 0x000fc600078e00ff */
[C---:B------:R-:W-:Y:S01]  /*1300*/  ISETP.GT.U32.AND P4, PT, R52.reuse, R9, PT ;  /* 0x000000093400720c */ /* 0x040fe20003f84070 */
[----:B------:R-:W-:Y:S02]  /*1310*/  @!P5 IMAD.IADD R7, R7, 0x1, -R52 ;  /* 0x000000010707d824 */ /* 0x000fe400078e0a34 */
[----:B------:R-:W-:Y:S02]  /*1320*/  IMAD.MOV R11, RZ, RZ, -R2 ;  /* 0x000000ffff0b7224 */ /* 0x000fe400078e0a02 */
[----:B-1----:R-:W-:Y:S01]  /*1330*/  IMAD.MOV R13, RZ, RZ, -R3 ;  /* 0x000000ffff0d7224 */ /* 0x002fe200078e0a03 */
[C---:B------:R-:W-:Y:S01]  /*1340*/  ISETP.GT.U32.AND P5, PT, R52.reuse, R7, PT ;  /* 0x000000073400720c */ /* 0x040fe20003fa4070 */
[C---:B------:R-:W-:Y:S02]  /*1350*/  IMAD R3, R52.reuse, R11, R6 ;  /* 0x0000000b34037224 */ /* 0x040fe400078e0206 */
[----:B------:R-:W-:Y:S02]  /*1360*/  IMAD R11, R52, R13, R8 ;  /* 0x0000000d340b7224 */ /* 0x000fe400078e0208 */
[----:B------:R-:W-:-:S02]  /*1370*/  VIADD R14, R0, 0xc ;  /* 0x0000000c000e7836 */ /* 0x000fc40000000000 */
[--C-:B------:R-:W-:Y:S01]  /*1380*/  @!P1 IMAD.IADD R5, R5, 0x1, -R52.reuse ;  /* 0x0000000105059824 */ /* 0x100fe200078e0a34 */
[----:B------:R-:W-:Y:S01]  /*1390*/  ISETP.GE.AND P1, PT, R12, RZ, PT ;  /* 0x000000ff0c00720c */ /* 0x000fe20003f26270 */
[----:B------:R-:W-:Y:S01]  /*13a0*/  @!P4 IMAD.IADD R9, R9, 0x1, -R52 ;  /* 0x000000010909c824 */ /* 0x000fe200078e0a34 */
[----:B------:R-:W-:Y:S01]  /*13b0*/  ISETP.GT.U32.AND P4, PT, R52, R11, PT ;  /* 0x0000000b3400720c */ /* 0x000fe20003f84070 */
[----:B------:R-:W-:Y:S01]  /*13c0*/  IMAD.MOV.U32 R16, RZ, RZ, R5 ;  /* 0x000000ffff107224 */ /* 0x000fe200078e0005 */
[----:B------:R-:W-:Y:S01]  /*13d0*/  IABS R10, R14 ;  /* 0x0000000e000a7213 */ /* 0x000fe20000000000 */
[----:B------:R-:W-:Y:S01]  /*13e0*/  VIADD R2, R0, 0xd ;  /* 0x0000000d00027836 */ /* 0x000fe20000000000 */
[----:B------:R-:W-:Y:S01]  /*13f0*/  @!P5 IADD3 R7, PT, PT, R7, -R52, RZ ;  /* 0x800000340707d210 */ /* 0x000fe20007ffe0ff */
[----:B------:R-:W-:Y:S01]  /*1400*/  @!P0 IMAD.MOV R16, RZ, RZ, -R16 ;  /* 0x000000ffff108224 */ /* 0x000fe200078e0a10 */
[----:B------:R-:W-:Y:S01]  /*1410*/  ISETP.GE.AND P5, PT, R14, RZ, PT ;  /* 0x000000ff0e00720c */ /* 0x000fe20003fa6270 */
[----:B------:R-:W-:Y:S01]  /*1420*/  IMAD.HI.U32 R4, R49, R10, RZ ;  /* 0x0000000a31047227 */ /* 0x000fe200078e00ff */
[----:B------:R-:W-:-:S02]  /*1430*/  ISETP.GT.U32.AND P0, PT, R52, R3, PT ;  /* 0x000000033400720c */ /* 0x000fc40003f04070 */
[----:B------:R1:W-:Y:S01]  /*1440*/  STL [R1+0x98], R16 ;  /* 0x0000981001007387 */ /* 0x0003e20000100800 */
[----:B------:R-:W-:Y:S01]  /*1450*/  VIADD R14, R0, 0xe ;  /* 0x0000000e000e7836 */ /* 0x000fe20000000000 */
[----:B------:R-:W-:Y:S01]  /*1460*/  IABS R12, R18 ;  /* 0x00000012000c7213 */ /* 0x000fe20000000000 */
[----:B------:R-:W-:Y:S02]  /*1470*/  IMAD.MOV R15, RZ, RZ, -R4 ;  /* 0x000000ffff0f7224 */ /* 0x000fe400078e0a04 */
[----:B------:R-:W-:Y:S01]  /*1480*/  IMAD.MOV.U32 R17, RZ, RZ, R7 ;  /* 0x000000ffff117224 */ /* 0x000fe200078e0007 */
[----:B------:R-:W-:Y:S01]  /*1490*/  IABS R8, R14 ;  /* 0x0000000e00087213 */ /* 0x000fe20000000000 */
[----:B------:R-:W-:Y:S01]  /*14a0*/  @!P4 IMAD.IADD R11, R11, 0x1, -R52 ;  /* 0x000000010b0bc824 */ /* 0x000fe200078e0a34 */
[----:B------:R-:W-:Y:S01]  /*14b0*/  IABS R7, R2 ;  /* 0x0000000200077213 */ /* 0x000fe20000000000 */
[----:B------:R-:W-:Y:S01]  /*14c0*/  IMAD R13, R52, R15, R10 ;  /* 0x0000000f340d7224 */ /* 0x000fe200078e020a */
[----:B-1----:R-:W-:Y:S01]  /*14d0*/  IADD3 R16, PT, PT, R0, 0xf, RZ ;  /* 0x0000000f00107810 */ /* 0x002fe20007ffe0ff */
[----:B------:R-:W-:Y:S01]  /*14e0*/  IMAD.MOV.U32 R19, RZ, RZ, R9 ;  /* 0x000000ffff137224 */ /* 0x000fe200078e0009 */
[----:B------:R-:W-:Y:S01]  /*14f0*/  ISETP.GT.U32.AND P4, PT, R52, R11, PT ;  /* 0x0000000b3400720c */ /* 0x000fe20003f84070 */
[----:B------:R-:W-:Y:S01]  /*1500*/  @!P3 IMAD.MOV R17, RZ, RZ, -R17 ;  /* 0x000000ffff11b224 */ /* 0x000fe200078e0a11 */
[----:B------:R-:W-:Y:S01]  /*1510*/  IABS R10, R16 ;  /* 0x00000010000a7213 */ /* 0x000fe20000000000 */
[----:B------:R-:W-:Y:S01]  /*1520*/  IMAD.HI.U32 R4, R49, R8, RZ ;  /* 0x0000000831047227 */ /* 0x000fe200078e00ff */
[----:B------:R-:W-:-:S02]  /*1530*/  ISETP.GE.AND P3, PT, R2, RZ, PT ;  /* 0x000000ff0200720c */ /* 0x000fc40003f66270 */
[----:B------:R-:W-:Y:S01]  /*1540*/  STL [R1+0x94], R17 ;  /* 0x0000941101007387 */ /* 0x000fe20000100800 */
[----:B------:R-:W-:Y:S01]  /*1550*/  @!P6 IMAD.MOV R19, RZ, RZ, -R19 ;  /* 0x000000ffff13e224 */ /* 0x000fe200078e0a13 */
[----:B------:R-:W-:Y:S01]  /*1560*/  ISETP.GT.U32.AND P6, PT, R52, R13, PT ;  /* 0x0000000d3400720c */ /* 0x000fe20003fc4070 */
[----:B------:R-:W-:Y:S01]  /*1570*/  IMAD.HI.U32 R2, R49, R7, RZ ;  /* 0x0000000731027227 */ /* 0x000fe200078e00ff */
[----:B------:R-:W-:Y:S02]  /*1580*/  IADD3 R15, PT, PT, -R4, RZ, RZ ;  /* 0x000000ff040f7210 */ /* 0x000fe40007ffe1ff */
[----:B------:R1:W-:Y:S01]  /*1590*/  STL [R1+0x90], R19 ;  /* 0x0000901301007387 */ /* 0x0003e20000100800 */
[----:B------:R-:W-:Y:S02]  /*15a0*/  @!P0 IMAD.IADD R3, R3, 0x1, -R52 ;  /* 0x0000000103038824 */ /* 0x000fe400078e0a34 */
[----:B------:R-:W-:-:S03]  /*15b0*/  IMAD.HI.U32 R5, R49, R10, RZ ;  /* 0x0000000a31057227 */ /* 0x000fc600078e00ff */
[C---:B------:R-:W-:Y:S01]  /*15c0*/  ISETP.GT.U32.AND P0, PT, R52.reuse, R3, PT ;  /* 0x000000033400720c */ /* 0x040fe20003f04070 */
[----:B------:R-:W-:Y:S02]  /*15d0*/  IMAD.MOV R2, RZ, RZ, -R2 ;  /* 0x000000ffff027224 */ /* 0x000fe400078e0a02 */
[----:B------:R-:W-:Y:S01]  /*15e0*/  IMAD.MOV R9, RZ, RZ, -R5 ;  /* 0x000000ffff097224 */ /* 0x000fe200078e0a05 */
[----:B-1----:R-:W-:Y:S01]  /*15f0*/  IABS R19, R20 ;  /* 0x0000001400137213 */ /* 0x002fe20000000000 */
[C---:B------:R-:W-:Y:S02]  /*1600*/  IMAD R5, R52.reuse, R2, R7 ;  /* 0x0000000234057224 */ /* 0x040fe400078e0207 */
[C---:B------:R-:W-:Y:S02]  /*1610*/  IMAD R7, R52.reuse, R15, R8 ;  /* 0x0000000f34077224 */ /* 0x040fe400078e0208 */
[--C-:B------:R-:W-:Y:S01]  /*1620*/  @!P4 IMAD.IADD R11, R11, 0x1, -R52.reuse ;  /* 0x000000010b0bc824 */ /* 0x100fe200078e0a34 */
[C---:B------:R-:W-:Y:S01]  /*1630*/  ISETP.GT.U32.AND P4, PT, R52.reuse, R5, PT ;  /* 0x000000053400720c */ /* 0x040fe20003f84070 */
[----:B------:R-:W-:Y:S01]  /*1640*/  @!P6 IMAD.IADD R13, R13, 0x1, -R52 ;  /* 0x000000010d0de824 */ /* 0x000fe200078e0a34 */
[----:B------:R-:W-:Y:S01]  /*1650*/  ISETP.GT.U32.AND P6, PT, R52, R7, PT ;  /* 0x000000073400720c */ /* 0x000fe20003fc4070 */
[----:B------:R-:W-:-:S04]  /*1660*/  IMAD.HI.U32 R6, R49, R12, RZ ;  /* 0x0000000c31067227 */ /* 0x000fc800078e00ff */
[----:B------:R-:W-:Y:S02]  /*1670*/  IMAD.MOV R17, RZ, RZ, -R6 ;  /* 0x000000ffff117224 */ /* 0x000fe400078e0a06 */
[----:B------:R-:W-:Y:S01]  /*1680*/  @!P0 IMAD.IADD R3, R3, 0x1, -R52 ;  /* 0x0000000103038824 */ /* 0x000fe200078e0a34 */
[----:B------:R-:W-:Y:S01]  /*1690*/  ISETP.GE.AND P0, PT, R14, RZ, PT ;  /* 0x000000ff0e00720c */ /* 0x000fe20003f06270 */
[----:B------:R-:W-:Y:S02]  /*16a0*/  IMAD R9, R52, R9, R10 ;  /* 0x0000000934097224 */ /* 0x000fe400078e020a */
[----:B------:R-:W-:Y:S02]  /*16b0*/  VIADD R10, R0, 0x11 ;  /* 0x00000011000a7836 */ /* 0x000fe40000000000 */
[----:B------:R-:W-:Y:S01]  /*16c0*/  IMAD R15, R52, R17, R12 ;  /* 0x00000011340f7224 */ /* 0x000fe200078e020c */
[----:B------:R-:W-:Y:S01]  /*16d0*/  IADD3 R12, PT, PT, R0, 0x12, RZ ;  /* 0x00000012000c7810 */ /* 0x000fe20007ffe0ff */
[----:B------:R-:W-:Y:S01]  /*16e0*/  IMAD.MOV.U32 R21, RZ, RZ, R3 ;  /* 0x000000ffff157224 */ /* 0x000fe200078e0003 */
[----:B------:R-:W-:Y:S01]  /*16f0*/  IABS R4, R10 ;  /* 0x0000000a00047213 */ /* 0x000fe20000000000 */
[----:B------:R-:W-:Y:S01]  /*1700*/  @!P4 IMAD.IADD R5, R5, 0x1, -R52 ;  /* 0x000000010505c824 */ /* 0x000fe200078e0a34 */
[----:B------:R-:W-:Y:S01]  /*1710*/  IABS R6, R12 ;  /* 0x0000000c00067213 */ /* 0x000fe20000000000 */
[----:B------:R-:W-:Y:S01]  /*1720*/  @!P2 IMAD.MOV R21, RZ, RZ, -R21 ;  /* 0x000000ffff15a224 */ /* 0x000fe200078e0a15 */
[----:B------:R-:W-:Y:S01]  /*1730*/  ISETP.GT.U32.AND P4, PT, R52, R13, PT ;  /* 0x0000000d3400720c */ /* 0x000fe20003f84070 */
[----:B------:R-:W-:Y:S01]  /*1740*/  IMAD.HI.U32 R2, R49, R4, RZ ;  /* 0x0000000431027227 */ /* 0x000fe200078e00ff */
[----:B------:R-:W-:-:S02]  /*1750*/  @!P6 IADD3 R7, PT, PT, R7, -R52, RZ ;  /* 0x800000340707e210 */ /* 0x000fc40007ffe0ff */
[C---:B------:R-:W-:Y:S01]  /*1760*/  ISETP.GT.U32.AND P2, PT, R52.reuse, R5, PT ;  /* 0x000000053400720c */ /* 0x040fe20003f44070 */
[----:B------:R-:W-:Y:S01]  /*1770*/  IMAD.HI.U32 R3, R49, R6, RZ ;  /* 0x0000000631037227 */ /* 0x000fe200078e00ff */
[----:B------:R-:W-:Y:S01]  /*1780*/  ISETP.GT.U32.AND P6, PT, R52, R7, PT ;  /* 0x000000073400720c */ /* 0x000fe20003fc4070 */
[----:B------:R1:W-:Y:S02]  /*1790*/  STL [R1+0x8c], R21 ;  /* 0x00008c1501007387 */ /* 0x0003e40000100800 */
[----:B------:R-:W-:Y:S02]  /*17a0*/  IMAD.MOV R17, RZ, RZ, -R3 ;  /* 0x000000ffff117224 */ /* 0x000fe400078e0a03 */
[----:B------:R-:W-:Y:S02]  /*17b0*/  VIADD R14, R0, 0x13 ;  /* 0x00000013000e7836 */ /* 0x000fe40000000000 */
[----:B------:R-:W-:Y:S01]  /*17c0*/  @!P4 IMAD.IADD R13, R13, 0x1, -R52 ;  /* 0x000000010d0dc824 */ /* 0x000fe200078e0a34 */
[----:B------:R-:W-:Y:S01]  /*17d0*/  ISETP.GT.U32.AND P4, PT, R52, R15, PT ;  /* 0x0000000f3400720c */ /* 0x000fe20003f84070 */
[----:B------:R-:W-:Y:S01]  /*17e0*/  VIADD R45, R0, 0x1b8 ;  /* 0x000001b8002d7836 */ /* 0x000fe20000000000 */
[----:B------:R-:W-:Y:S01]  /*17f0*/  IABS R8, R14 ;  /* 0x0000000e00087213 */ /* 0x000fe20000000000 */
[----:B-1----:R-:W-:Y:S01]  /*1800*/  IMAD.MOV.U32 R21, RZ, RZ, R11 ;  /* 0x000000ffff157224 */ /* 0x002fe200078e000b */
[----:B------:R-:W-:Y:S01]  /*1810*/  @!P2 IADD3 R5, PT, PT, R5, -R52, RZ ;  /* 0x800000340505a210 */ /* 0x000fe20007ffe0ff */
[----:B------:R-:W-:-:S02]  /*1820*/  IMAD.MOV R11, RZ, RZ, -R2 ;  /* 0x000000ffff0b7224 */ /* 0x000fc400078e0a02 */
[----:B------:R-:W-:Y:S01]  /*1830*/  @!P1 IMAD.MOV R21, RZ, RZ, -R21 ;  /* 0x000000ffff159224 */ /* 0x000fe200078e0a15 */
[C---:B------:R-:W-:Y:S01]  /*1840*/  ISETP.GT.U32.AND P1, PT, R52.reuse, R9, PT ;  /* 0x000000093400720c */ /* 0x040fe20003f24070 */
[C---:B------:R-:W-:Y:S02]  /*1850*/  IMAD R3, R52.reuse, R11, R4 ;  /* 0x0000000b34037224 */ /* 0x040fe400078e0204 */
[C---:B------:R-:W-:Y:S01]  /*1860*/  IMAD R11, R52.reuse, R17, R6 ;  /* 0x00000011340b7224 */ /* 0x040fe200078e0206 */
[----:B------:R1:W-:Y:S01]  /*1870*/  STL [R1+0x88], R21 ;  /* 0x0000881501007387 */ /* 0x0003e20000100800 */
[--C-:B------:R-:W-:Y:S01]  /*1880*/  @!P6 IMAD.IADD R7, R7, 0x1, -R52.reuse ;  /* 0x000000010707e824 */ /* 0x100fe200078e0a34 */
[C---:B------:R-:W-:Y:S01]  /*1890*/  ISETP.GT.U32.AND P2, PT, R52.reuse, R3, PT ;  /* 0x000000033400720c */ /* 0x040fe20003f44070 */
[----:B------:R-:W-:Y:S01]  /*18a0*/  @!P4 IMAD.IADD R15, R15, 0x1, -R52 ;  /* 0x000000010f0fc824 */ /* 0x000fe200078e0a34 */
[----:B------:R-:W-:Y:S01]  /*18b0*/  ISETP.GT.U32.AND P6, PT, R52, R11, PT ;  /* 0x0000000b3400720c */ /* 0x000fe20003fc4070 */
[----:B------:R-:W-:Y:S01]  /*18c0*/  IMAD.HI.U32 R2, R49, R8, RZ ;  /* 0x0000000831027227 */ /* 0x000fe200078e00ff */
[----:B------:R-:W-:-:S03]  /*18d0*/  ISETP.GE.AND P4, PT, R18, RZ, PT ;  /* 0x000000ff1200720c */ /* 0x000fc60003f86270 */
[----:B------:R-:W-:Y:S01]  /*18e0*/  @!P1 IMAD.IADD R9, R9, 0x1, -R52 ;  /* 0x0000000109099824 */ /* 0x000fe200078e0a34 */
[----:B------:R-:W-:Y:S01]  /*18f0*/  ISETP.GE.AND P1, PT, R16, RZ, PT ;  /* 0x000000ff1000720c */ /* 0x000fe20003f26270 */
[----:B------:R-:W-:Y:S01]  /*1900*/  IMAD.MOV R17, RZ, RZ, -R2 ;  /* 0x000000ffff117224 */ /* 0x000fe200078e0a02 */
[----:B------:R-:W-:Y:S01]  /*1910*/  MOV R2, R7 ;  /* 0x0000000700027202 */ /* 0x000fe20000000f00 */
[----:B------:R-:W-:Y:S01]  /*1920*/  IMAD.HI.U32 R4, R49, R19, RZ ;  /* 0x0000001331047227 */ /* 0x000fe200078e00ff */
[----:B------:R-:W-:-:S03]  /*1930*/  IADD3 R16, PT, PT, R0, 0x16, RZ ;  /* 0x0000001600107810 */ /* 0x000fc60007ffe0ff */
[--C-:B------:R-:W-:Y:S01]  /*1940*/  @!P6 IMAD.IADD R11, R11, 0x1, -R52.reuse ;  /* 0x000000010b0be824 */ /* 0x100fe200078e0a34 */
[C---:B------:R-:W-:Y:S01]  /*1950*/  ISETP.GT.U32.AND P6, PT, R52.reuse, R15, PT ;  /* 0x0000000f3400720c */ /* 0x040fe20003fc4070 */
[----:B------:R-:W-:Y:S01]  /*1960*/  @!P2 IMAD.IADD R3, R3, 0x1, -R52 ;  /* 0x000000010303a824 */ /* 0x000fe200078e0a34 */
[C---:B------:R-:W-:Y:S01]  /*1970*/  ISETP.GT.U32.AND P2, PT, R52.reuse, R9, PT ;  /* 0x000000093400720c */ /* 0x040fe20003f44070 */
[----:B------:R-:W-:Y:S01]  /*1980*/  IMAD.MOV.U32 R22, RZ, RZ, R13 ;  /* 0x000000ffff167224 */ /* 0x000fe200078e000d */
[----:B------:R-:W-:Y:S01]  /*1990*/  IABS R6, R16 ;  /* 0x0000001000067213 */ /* 0x000fe20000000000 */
[----:B------:R-:W-:Y:S02]  /*19a0*/  IMAD R17, R52, R17, R8 ;  /* 0x0000001134117224 */ /* 0x000fe400078e0208 */
[----:B-1----:R-:W-:Y:S02]  /*19b0*/  IMAD.MOV.U32 R21, RZ, RZ, R5 ;  /* 0x000000ffff157224 */ /* 0x002fe400078e0005 */
[----:B------:R-:W-:-:S02]  /*19c0*/  IMAD.MOV R4, RZ, RZ, -R4 ;  /* 0x000000ffff047224 */ /* 0x000fc400078e0a04 */
[----:B------:R-:W-:Y:S02]  /*19d0*/  VIADD R8, R0, 0x15 ;  /* 0x0000001500087836 */ /* 0x000fe40000000000 */
[----:B------:R-:W-:Y:S01]  /*19e0*/  @!P5 IMAD.MOV R22, RZ, RZ, -R22 ;  /* 0x000000ffff16d224 */ /* 0x000fe200078e0a16 */
[C---:B------:R-:W-:Y:S01]  /*19f0*/  ISETP.GT.U32.AND P5, PT, R52.reuse, R3, PT ;  /* 0x000000033400720c */ /* 0x040fe20003fa4070 */
[----:B------:R-:W-:Y:S01]  /*1a00*/  @!P3 IMAD.MOV R21, RZ, RZ, -R21 ;  /* 0x000000ffff15b224 */ /* 0x000fe200078e0a15 */
[----:B------:R-:W-:Y:S01]  /*1a10*/  IABS R5, R8 ;  /* 0x0000000800057213 */ /* 0x000fe20000000000 */
[C---:B------:R-:W-:Y:S01]  /*1a20*/  IMAD R19, R52.reuse, R4, R19 ;  /* 0x0000000434137224 */ /* 0x040fe200078e0213 */
[----:B------:R-:W-:Y:S01]  /*1a30*/  STL [R1+0x84], R22 ;  /* 0x0000841601007387 */ /* 0x000fe20000100800 */
[----:B------:R-:W-:Y:S01]  /*1a40*/  @!P0 IMAD.MOV R2, RZ, RZ, -R2 ;  /* 0x000000ffff028224 */ /* 0x000fe200078e0a02 */
[C---:B------:R-:W-:Y:S01]  /*1a50*/  ISETP.GT.U32.AND P3, PT, R52.reuse, R11, PT ;  /* 0x0000000b3400720c */ /* 0x040fe20003f64070 */
[--C-:B------:R-:W-:Y:S01]  /*1a60*/  @!P6 IMAD.IADD R15, R15, 0x1, -R52.reuse ;  /* 0x000000010f0fe824 */ /* 0x100fe200078e0a34 */
[----:B------:R-:W-:Y:S01]  /*1a70*/  STL [R1+0x80], R21 ;  /* 0x0000801501007387 */ /* 0x000fe20000100800 */
[----:B------:R-:W-:Y:S01]  /*1a80*/  ISETP.GT.U32.AND P6, PT, R52, R19, PT ;  /* 0x000000133400720c */ /* 0x000fe20003fc4070 */
[--C-:B------:R-:W-:Y:S01]  /*1a90*/  @!P2 IMAD.IADD R9, R9, 0x1, -R52.reuse ;  /* 0x000000010909a824 */ /* 0x100fe200078e0a34 */
[----:B------:R-:W-:Y:S01]  /*1aa0*/  ISETP.GE.AND P2, PT, R10, RZ, PT ;  /* 0x000000ff0a00720c */ /* 0x000fe20003f46270 */
[----:B------:R1:W-:Y:S01]  /*1ab0*/  STL [R1+0x7c], R2 ;  /* 0x00007c0201007387 */ /* 0x0003e20000100800 */
[----:B------:R-:W-:Y:S01]  /*1ac0*/  @!P5 IMAD.IADD R3, R3, 0x1, -R52 ;  /* 0x000000010303d824 */ /* 0x000fe200078e0a34 */
[----:B------:R-:W-:Y:S01]  /*1ad0*/  ISETP.GT.U32.AND P0, PT, R52, R17, PT ;  /* 0x000000113400720c */ /* 0x000fe20003f04070 */
[----:B------:R-:W-:Y:S01]  /*1ae0*/  IMAD.HI.U32 R4, R49, R6, RZ ;  /* 0x0000000631047227 */ /* 0x000fe200078e00ff */
[----:B------:R-:W-:-:S03]  /*1af0*/  ISETP.GE.AND P5, PT, R12, RZ, PT ;  /* 0x000000ff0c00720c */ /* 0x000fc60003fa6270 */
[----:B------:R-:W-:Y:S01]  /*1b00*/  IMAD.MOV R7, RZ, RZ, -R4 ;  /* 0x000000ffff077224 */ /* 0x000fe200078e0a04 */
[----:B------:R-:W-:Y:S01]  /*1b10*/  MOV R4, R3 ;  /* 0x0000000300047202 */ /* 0x000fe20000000f00 */
[----:B------:R-:W-:Y:S01]  /*1b20*/  @!P3 IMAD.IADD R11, R11, 0x1, -R52 ;  /* 0x000000010b0bb824 */ /* 0x000fe200078e0a34 */
[----:B------:R-:W-:Y:S01]  /*1b30*/  ISETP.GE.AND P3, PT, R14, RZ, PT ;  /* 0x000000ff0e00720c */ /* 0x000fe20003f66270 */
[----:B-1----:R-:W-:-:S04]  /*1b40*/  IMAD.HI.U32 R2, R49, R5, RZ ;  /* 0x0000000531027227 */ /* 0x002fc800078e00ff */
[----:B------:R-:W-:Y:S01]  /*1b50*/  IMAD.MOV.U32 R13, RZ, RZ, R15 ;  /* 0x000000ffff0d7224 */ /* 0x000fe200078e000f */
[----:B------:R-:W-:Y:S01]  /*1b60*/  IADD3 R2, PT, PT, -R2, RZ, RZ ;  /* 0x000000ff02027210 */ /* 0x000fe20007ffe1ff */
[----:B------:R-:W-:Y:S01]  /*1b70*/  @!P6 IMAD.IADD R19, R19, 0x1, -R52 ;  /* 0x000000011313e824 */ /* 0x000fe200078e0a34 */
[----:B------:R-:W-:Y:S01]  /*1b80*/  ISETP.GE.AND P6, PT, R8, RZ, PT ;  /* 0x000000ff0800720c */ /* 0x000fe20003fc6270 */
[----:B------:R-:W-:Y:S02]  /*1b90*/  IMAD.MOV.U32 R18, RZ, RZ, R9 ;  /* 0x000000ffff127224 */ /* 0x000fe400078e0009 */
[C---:B------:R-:W-:Y:S02]  /*1ba0*/  IMAD R5, R52.reuse, R2, R5 ;  /* 0x0000000234057224 */ /* 0x040fe400078e0205 */
[----:B------:R-:W-:Y:S02]  /*1bb0*/  IMAD R3, R52, R7, R6 ;  /* 0x0000000734037224 */ /* 0x000fe400078e0206 */
[----:B------:R-:W-:-:S02]  /*1bc0*/  IMAD.MOV.U32 R9, RZ, RZ, R11 ;  /* 0x000000ffff097224 */ /* 0x000fc400078e000b */
[----:B------:R-:W-:Y:S01]  /*1bd0*/  @!P2 IMAD.MOV R4, RZ, RZ, -R4 ;  /* 0x000000ffff04a224 */ /* 0x000fe200078e0a04 */
[C---:B------:R-:W-:Y:S01]  /*1be0*/  ISETP.GT.U32.AND P2, PT, R52.reuse, R5, PT ;  /* 0x000000053400720c */ /* 0x040fe20003f44070 */
[----:B------:R-:W-:Y:S01]  /*1bf0*/  @!P4 IMAD.MOV R13, RZ, RZ, -R13 ;  /* 0x000000ffff0dc224 */ /* 0x000fe200078e0a0d */
[----:B------:R-:W-:Y:S01]  /*1c00*/  ISETP.GT.U32.AND P4, PT, R52, R19, PT ;  /* 0x000000133400720c */ /* 0x000fe20003f84070 */
[----:B------:R-:W-:Y:S01]  /*1c10*/  @!P0 IMAD.IADD R17, R17, 0x1, -R52 ;  /* 0x0000000111118824 */ /* 0x000fe200078e0a34 */
[----:B------:R-:W-:Y:S01]  /*1c20*/  ISETP.GE.AND P0, PT, R20, RZ, PT ;  /* 0x000000ff1400720c */ /* 0x000fe20003f06270 */
[----:B------:R-:W-:Y:S01]  /*1c30*/  @!P5 IMAD.MOV R9, RZ, RZ, -R9 ;  /* 0x000000ffff09d224 */ /* 0x000fe200078e0a09 */
[C---:B------:R-:W-:Y:S01]  /*1c40*/  ISETP.GT.U32.AND P5, PT, R52.reuse, R3, PT ;  /* 0x000000033400720c */ /* 0x040fe20003fa4070 */
[----:B------:R-:W-:Y:S01]  /*1c50*/  @!P1 IMAD.MOV R18, RZ, RZ, -R18 ;  /* 0x000000ffff129224 */ /* 0x000fe200078e0a12 */
[----:B------:R-:W-:Y:S01]  /*1c60*/  ISETP.GT.U32.AND P1, PT, R52, R17, PT ;  /* 0x000000113400720c */ /* 0x000fe20003f24070 */
[----:B------:R-:W-:-:S02]  /*1c70*/  VIADD R2, R0, 0x17 ;  /* 0x0000001700027836 */ /* 0x000fc40000000000 */
[C---:B------:R-:W-:Y:S01]  /*1c80*/  VIADD R12, R0.reuse, 0x1c ;  /* 0x0000001c000c7836 */ /* 0x040fe20000000000 */
[----:B------:R-:W-:Y:S01]  /*1c90*/  STL [R1+0x78], R18 ;  /* 0x0000781201007387 */ /* 0x000fe20000100800 */
[--C-:B------:R-:W-:Y:S01]  /*1ca0*/  @!P2 IMAD.IADD R5, R5, 0x1, -R52.reuse ;  /* 0x000000010505a824 */ /* 0x100fe200078e0a34 */
[----:B------:R-:W-:Y:S01]  /*1cb0*/  IABS R7, R2 ;  /* 0x0000000200077213 */ /* 0x000fe20000000000 */
[----:B------:R-:W-:Y:S01]  /*1cc0*/  VIADD R14, R0, 0x1d ;  /* 0x0000001d000e7836 */ /* 0x000fe20000000000 */
[----:B------:R-:W-:Y:S01]  /*1cd0*/  @!P4 IADD3 R19, PT, PT, R19, -R52, RZ ;  /* 0x800000341313c210 */ /* 0x000fe20007ffe0ff */
[----:B------:R-:W-:Y:S01]  /*1ce0*/  STL [R1+0x74], R13 ;  /* 0x0000740d01007387 */ /* 0x000fe20000100800 */
[----:B------:R-:W-:Y:S01]  /*1cf0*/  ISETP.GE.AND P4, PT, R2, RZ, PT ;  /* 0x000000ff0200720c */ /* 0x000fe20003f86270 */
[----:B------:R-:W-:Y:S02]  /*1d00*/  IMAD.HI.U32 R2, R49, R7, RZ ;  /* 0x0000000731027227 */ /* 0x000fe400078e00ff */
[----:B------:R1:W-:Y:S02]  /*1d10*/  STL [R1+0x70], R4 ;  /* 0x0000700401007387 */ /* 0x0003e40000100800 */
[--C-:B------:R-:W-:Y:S01]  /*1d20*/  @!P5 IMAD.IADD R3, R3, 0x1, -R52.reuse ;  /* 0x000000010303d824 */ /* 0x100fe200078e0a34 */
[----:B------:R-:W-:Y:S01]  /*1d30*/  ISETP.GT.U32.AND P5, PT, R52, R5, PT ;  /* 0x000000053400720c */ /* 0x000fe20003fa4070 */
[----:B------:R-:W-:Y:S01]  /*1d40*/  @!P1 IMAD.IADD R17, R17, 0x1, -R52 ;  /* 0x0000000111119824 */ /* 0x000fe200078e0a34 */
[----:B------:R-:W-:Y:S01]  /*1d50*/  IADD3 R2, PT, PT, -R2, RZ, RZ ;  /* 0x000000ff02027210 */ /* 0x000fe20007ffe1ff */
[----:B------:R2:W-:Y:S01]  /*1d60*/  STL [R1+0x6c], R9 ;  /* 0x00006c0901007387 */ /* 0x0005e20000100800 */
[----:B------:R-:W-:Y:S01]  /*1d70*/  IMAD.MOV.U32 R8, RZ, RZ, R19 ;  /* 0x000000ffff087224 */ /* 0x000fe200078e0013 */
[----:B------:R-:W-:Y:S01]  /*1d80*/  ISETP.GE.AND P1, PT, R16, RZ, PT ;  /* 0x000000ff1000720c */ /* 0x000fe20003f26270 */
[----:B------:R-:W-:Y:S01]  /*1d90*/  IMAD.MOV.U32 R6, RZ, RZ, R17 ;  /* 0x000000ffff067224 */ /* 0x000fe200078e0011 */
[C---:B------:R-:W-:Y:S01]  /*1da0*/  IADD3 R16, PT, PT, R0.reuse, 0x20, RZ ;  /* 0x0000002000107810 */ /* 0x040fe20007ffe0ff */
[----:B-1----:R-:W-:-:S02]  /*1db0*/  VIADD R4, R0, 0x18 ;  /* 0x0000001800047836 */ /* 0x002fc40000000000 */
[----:B------:R-:W-:Y:S01]  /*1dc0*/  IMAD R7, R52, R2, R7 ;  /* 0x0000000234077224 */ /* 0x000fe200078e0207 */
[----:B------:R-:W-:Y:S01]  /*1dd0*/  IABS R17, R16 ;  /* 0x0000001000117213 */ /* 0x000fe20000000000 */
[----:B------:R-:W-:Y:S01]  /*1de0*/  @!P3 IMAD.MOV R6, RZ, RZ, -R6 ;  /* 0x000000ffff06b224 */ /* 0x000fe200078e0a06 */
[----:B--2---:R-:W-:Y:S01]  /*1df0*/  IABS R9, R4 ;  /* 0x0000000400097213 */ /* 0x004fe20000000000 */
[----:B------:R-:W-:Y:S01]  /*1e00*/  @!P5 IMAD.IADD R5, R5, 0x1, -R52 ;  /* 0x000000010505d824 */ /* 0x000fe200078e0a34 */
[----:B------:R-:W-:Y:S01]  /*1e10*/  ISETP.GE.AND P2, PT, R4, RZ, PT ;  /* 0x000000ff0400720c */ /* 0x000fe20003f46270 */
[----:B------:R-:W-:Y:S01]  /*1e20*/  @!P0 IMAD.MOV R8, RZ, RZ, -R8 ;  /* 0x000000ffff088224 */ /* 0x000fe200078e0a08 */
[C---:B------:R-:W-:Y:S01]  /*1e30*/  ISETP.GT.U32.AND P3, PT, R52.reuse, R3, PT ;  /* 0x000000033400720c */ /* 0x040fe20003f64070 */
[----:B------:R-:W-:Y:S01]  /*1e40*/  IMAD.HI.U32 R4, R49, R9, RZ ;  /* 0x0000000931047227 */ /* 0x000fe200078e00ff */
[----:B------:R-:W-:Y:S01]  /*1e50*/  ISETP.GT.U32.AND P5, PT, R52, R7, PT ;  /* 0x000000073400720c */ /* 0x000fe20003fa4070 */
[----:B------:R1:W-:Y:S02]  /*1e60*/  STL [R1+0x68], R6 ;  /* 0x0000680601007387 */ /* 0x0003e40000100800 */
[----:B------:R-:W-:-:S02]  /*1e70*/  IMAD.MOV R4, RZ, RZ, -R4 ;  /* 0x000000ffff047224 */ /* 0x000fc400078e0a04 */
[----:B------:R-:W-:Y:S01]  /*1e80*/  IMAD.MOV.U32 R11, RZ, RZ, R5 ;  /* 0x000000ffff0b7224 */ /* 0x000fe200078e0005 */
[----:B------:R2:W-:Y:S01]  /*1e90*/  STL [R1+0x64], R8 ;  /* 0x0000640801007387 */ /* 0x0005e20000100800 */
[----:B------:R-:W-:Y:S02]  /*1ea0*/  IMAD R9, R52, R4, R9 ;  /* 0x0000000434097224 */ /* 0x000fe400078e0209 */
[----:B------:R-:W-:Y:S02]  /*1eb0*/  @!P6 IMAD.MOV R11, RZ, RZ, -R11 ;  /* 0x000000ffff0be224 */ /* 0x000fe400078e0a0b */
[----:B-1----:R-:W-:Y:S01]  /*1ec0*/  VIADD R6, R0, 0x19 ;  /* 0x0000001900067836 */ /* 0x002fe20000000000 */
[----:B------:R-:W-:Y:S01]  /*1ed0*/  ISETP.GT.U32.AND P6, PT, R52, R9, PT ;  /* 0x000000093400720c */ /* 0x000fe20003fc4070 */
[--C-:B------:R-:W-:Y:S01]  /*1ee0*/  @!P3 IMAD.IADD R3, R3, 0x1, -R52.reuse ;  /* 0x000000010303b824 */ /* 0x100fe200078e0a34 */
[----:B------:R-:W-:Y:S01]  /*1ef0*/  STL [R1+0x60], R11 ;  /* 0x0000600b01007387 */ /* 0x000fe20000100800 */
[----:B------:R-:W-:Y:S01]  /*1f00*/  VIADD R2, R0, 0x1a ;  /* 0x0000001a00027836 */ /* 0x000fe20000000000 */
[----:B------:R-:W-:Y:S01]  /*1f10*/  ISETP.GE.AND P0, PT, R6, RZ, PT ;  /* 0x000000ff0600720c */ /* 0x000fe20003f06270 */
[----:B------:R-:W-:Y:S01]  /*1f20*/  @!P5 IMAD.IADD R7, R7, 0x1, -R52 ;  /* 0x000000010707d824 */ /* 0x000fe200078e0a34 */
[----:B------:R-:W-:Y:S01]  /*1f30*/  IABS R6, R6 ;  /* 0x0000000600067213 */ /* 0x000fe20000000000 */
[----:B------:R-:W-:Y:S01]  /*1f40*/  IMAD.MOV.U32 R10, RZ, RZ, R3 ;  /* 0x000000ffff0a7224 */ /* 0x000fe200078e0003 */
[----:B------:R-:W-:Y:S01]  /*1f50*/  ISETP.GE.AND P3, PT, R2, RZ, PT ;  /* 0x000000ff0200720c */ /* 0x000fe20003f66270 */
[----:B------:R-:W-:Y:S01]  /*1f60*/  VIADD R41, R0, 0x1bd ;  /* 0x000001bd00297836 */ /* 0x000fe20000000000 */
[----:B------:R-:W-:Y:S01]  /*1f70*/  ISETP.GT.U32.AND P5, PT, R52, R7, PT ;  /* 0x000000073400720c */ /* 0x000fe20003fa4070 */
[----:B------:R-:W-:Y:S01]  /*1f80*/  IMAD.MOV.U32 R4, RZ, RZ, R6 ;  /* 0x000000ffff047224 */ /* 0x000fe200078e0006 */
[----:B------:R-:W-:Y:S01]  /*1f90*/  IABS R6, R2 ;  /* 0x0000000200067213 */ /* 0x000fe20000000000 */
[----:B------:R-:W-:Y:S01]  /*1fa0*/  @!P6 IMAD.IADD R9, R9, 0x1, -R52 ;  /* 0x000000010909e824 */ /* 0x000fe200078e0a34 */
[----:B--2---:R-:W-:Y:S01]  /*1fb0*/  IADD3 R8, PT, PT, R0, 0x1b, RZ ;  /* 0x0000001b00087810 */ /* 0x004fe20007ffe0ff */
[----:B------:R-:W-:Y:S01]  /*1fc0*/  IMAD.HI.U32 R2, R49, R4, RZ ;  /* 0x0000000431027227 */ /* 0x000fe200078e00ff */
[----:B------:R-:W-:-:S02]  /*1fd0*/  @!P1 IADD3 R10, PT, PT, -R10, RZ, RZ ;  /* 0x000000ff0a0a9210 */ /* 0x000fc40007ffe1ff */
[----:B------:R-:W-:Y:S01]  /*1fe0*/  ISETP.GE.AND P1, PT, R8, RZ, PT ;  /* 0x000000ff0800720c */ /* 0x000fe20003f26270 */
[----:B------:R-:W-:Y:S01]  /*1ff0*/  IMAD.MOV R5, RZ, RZ, -R2 ;  /* 0x000000ffff057224 */ /* 0x000fe200078e0a02 */
[----:B------:R-:W-:Y:S01]  /*2000*/  IABS R8, R8 ;  /* 0x0000000800087213 */ /* 0x000fe20000000000 */
[C---:B------:R-:W-:Y:S01]  /*2010*/  IMAD.HI.U32 R2, R49.reuse, R6, RZ ;  /* 0x0000000631027227 */ /* 0x040fe200078e00ff */
[----:B------:R1:W-:Y:S01]  /*2020*/  STL [R1+0x5c], R10 ;  /* 0x00005c0a01007387 */ /* 0x0003e20000100800 */
[C---:B------:R-:W-:Y:S02]  /*2030*/  ISETP.GT.U32.AND P6, PT, R52.reuse, R9, PT ;  /* 0x000000093400720c */ /* 0x040fe40003fc4070 */
[----:B------:R-:W-:Y:S01]  /*2040*/  IMAD R3, R52, R5, R4 ;  /* 0x0000000534037224 */ /* 0x000fe200078e0204 */
[----:B------:R-:W-:Y:S01]  /*2050*/  IABS R60, R41 ;  /* 0x00000029003c7213 */ /* 0x000fe20000000000 */
[----:B------:R-:W-:Y:S02]  /*2060*/  IMAD.MOV R5, RZ, RZ, -R2 ;  /* 0x000000ffff057224 */ /* 0x000fe400078e0a02 */
[----:B------:R-:W-:Y:S01]  /*2070*/  IMAD.HI.U32 R2, R49, R8, RZ ;  /* 0x0000000831027227 */ /* 0x000fe200078e00ff */
[----:B-1----:R-:W-:-:S03]  /*2080*/  IABS R10, R12 ;  /* 0x0000000c000a7213 */ /* 0x002fc60000000000 */
[----:B------:R-:W-:Y:S01]  /*2090*/  @!P5 IMAD.IADD R7, R7, 0x1, -R52 ;  /* 0x000000010707d824 */ /* 0x000fe200078e0a34 */
[----:B------:R-:W-:Y:S01]  /*20a0*/  ISETP.GT.U32.AND P5, PT, R52, R3, PT ;  /* 0x000000033400720c */ /* 0x000fe20003fa4070 */
[----:B------:R-:W-:Y:S02]  /*20b0*/  IMAD.MOV R11, RZ, RZ, -R2 ;  /* 0x000000ffff0b7224 */ /* 0x000fe400078e0a02 */
[----:B------:R-:W-:-:S04]  /*20c0*/  IMAD.HI.U32 R4, R49, R10, RZ ;  /* 0x0000000a31047227 */ /* 0x000fc800078e00ff */
[----:B------:R-:W-:Y:S01]  /*20d0*/  IMAD.MOV.U32 R15, RZ, RZ, R7 ;  /* 0x000000ffff0f7224 */ /* 0x000fe200078e0007 */
[----:B------:R-:W-:Y:S01]  /*20e0*/  IADD3 R13, PT, PT, -R4, RZ, RZ ;  /* 0x000000ff040d7210 */ /* 0x000fe20007ffe1ff */
[C---:B------:R-:W-:Y:S02]  /*20f0*/  IMAD R7, R52.reuse, R11, R8 ;  /* 0x0000000b34077224 */ /* 0x040fe400078e0208 */
[----:B------:R-:W-:Y:S02]  /*2100*/  @!P6 IMAD.IADD R9, R9, 0x1, -R52 ;  /* 0x000000010909e824 */ /* 0x000fe400078e0a34 */
[C---:B------:R-:W-:Y:S01]  /*2110*/  IMAD R11, R52.reuse, R13, R10 ;  /* 0x0000000d340b7224 */ /* 0x040fe200078e020a */
[C---:B------:R-:W-:Y:S01]  /*2120*/  ISETP.GT.U32.AND P6, PT, R52.reuse, R7, PT ;  /* 0x000000073400720c */ /* 0x040fe20003fc4070 */
[C---:B------:R-:W-:Y:S01]  /*2130*/  IMAD R5, R52.reuse, R5, R6 ;  /* 0x0000000534057224 */ /* 0x040fe200078e0206 */
[----:B------:R-:W-:Y:S01]  /*2140*/  IABS R6, R14 ;  /* 0x0000000e00067213 */ /* 0x000fe20000000000 */
[----:B------:R-:W-:Y:S01]  /*2150*/  @!P5 IMAD.IADD R3, R3, 0x1, -R52 ;  /* 0x000000010303d824 */ /* 0x000fe200078e0a34 */
[C---:B------:R-:W-:Y:S01]  /*2160*/  ISETP.GT.U32.AND P5, PT, R52.reuse, R11, PT ;  /* 0x0000000b3400720c */ /* 0x040fe20003fa4070 */
[----:B------:R-:W-:Y:S01]  /*2170*/  @!P4 IMAD.MOV R15, RZ, RZ, -R15 ;  /* 0x000000ffff0fc224 */ /* 0x000fe200078e0a0f */
[----:B------:R-:W-:Y:S01]  /*2180*/  ISETP.GT.U32.AND P4, PT, R52, R5, PT ;  /* 0x000000053400720c */ /* 0x000fe20003f84070 */
[----:B------:R-:W-:-:S02]  /*2190*/  VIADD R8, R0, 0x1e ;  /* 0x0000001e00087836 */ /* 0x000fc40000000000 */
[----:B------:R-:W-:Y:S01]  /*21a0*/  IMAD.HI.U32 R2, R49, R6, RZ ;  /* 0x0000000631027227 */ /* 0x000fe200078e00ff */
[----:B------:R1:W-:Y:S02]  /*21b0*/  STL [R1+0x58], R15 ;  /* 0x0000580f01007387 */ /* 0x0003e40000100800 */
[----:B------:R-:W-:Y:S01]  /*21c0*/  IABS R4, R8 ;  /* 0x0000000800047213 */ /* 0x000fe20000000000 */
[----:B------:R-:W-:Y:S02]  /*21d0*/  @!P6 IMAD.IADD R7, R7, 0x1, -R52 ;  /* 0x000000010707e824 */ /* 0x000fe400078e0a34 */
[----:B------:R-:W-:Y:S02]  /*21e0*/  IMAD.MOV R13, RZ, RZ, -R2 ;  /* 0x000000ffff0d7224 */ /* 0x000fe400078e0a02 */
[----:B------:R-:W-:Y:S01]  /*21f0*/  @!P5 IMAD.IADD R11, R11, 0x1, -R52 ;  /* 0x000000010b0bd824 */ /* 0x000fe200078e0a34 */
[----:B------:R-:W-:Y:S01]  /*2200*/  ISETP.GT.U32.AND P5, PT, R52, R7, PT ;  /* 0x000000073400720c */ /* 0x000fe20003fa4070 */
[----:B------:R-:W-:-:S04]  /*2210*/  IMAD.HI.U32 R2, R49, R4, RZ ;  /* 0x0000000431027227 */ /* 0x000fc800078e00ff */
[----:B------:R-:W-:Y:S01]  /*2220*/  @!P4 IMAD.IADD R5, R5, 0x1, -R52 ;  /* 0x000000010505c824 */ /* 0x000fe200078e0a34 */
[C---:B------:R-:W-:Y:S01]  /*2230*/  ISETP.GT.U32.AND P4, PT, R52.reuse, R3, PT ;  /* 0x000000033400720c */ /* 0x040fe20003f84070 */
[----:B------:R-:W-:Y:S02]  /*2240*/  IMAD.MOV.U32 R18, RZ, RZ, R9 ;  /* 0x000000ffff127224 */ /* 0x000fe400078e0009 */
[----:B------:R-:W-:Y:S01]  /*2250*/  IMAD.MOV R9, RZ, RZ, -R2 ;  /* 0x000000ffff097224 */ /* 0x000fe200078e0a02 */
[----:B------:R-:W-:Y:S01]  /*2260*/  ISETP.GT.U32.AND P6, PT, R52, R5, PT ;  /* 0x000000053400720c */ /* 0x000fe20003fc4070 */
[----:B------:R-:W-:Y:S02]  /*2270*/  VIADD R10, R0, 0x1f ;  /* 0x0000001f000a7836 */ /* 0x000fe40000000000 */
[C---:B------:R-:W-:Y:S02]  /*2280*/  IMAD R9, R52.reuse, R9, R4 ;  /* 0x0000000934097224 */ /* 0x040fe400078e0204 */
[----:B------:R-:W-:Y:S01]  /*2290*/  @!P5 IMAD.IADD R7, R7, 0x1, -R52 ;  /* 0x000000010707d824 */ /* 0x000fe200078e0a34 */
[----:B-1----:R-:W-:Y:S01]  /*22a0*/  IABS R15, R10 ;  /* 0x0000000a000f7213 */ /* 0x002fe20000000000 */
[C---:B------:R-:W-:Y:S01]  /*22b0*/  IMAD R13, R52.reuse, R13, R6 ;  /* 0x0000000d340d7224 */ /* 0x040fe200078e0206 */
[C---:B------:R-:W-:Y:S01]  /*22c0*/  ISETP.GT.U32.AND P5, PT, R52.reuse, R9, PT ;  /* 0x000000093400720c */ /* 0x040fe20003fa4070 */
[----:B------:R-:W-:Y:S01]  /*22d0*/  @!P2 IMAD.MOV R18, RZ, RZ, -R18 ;  /* 0x000000ffff12a224 */ /* 0x000fe200078e0a12 */
[----:B------:R-:W-:Y:S01]  /*22e0*/  @!P4 IADD3 R3, PT, PT, R3, -R52, RZ ;  /* 0x800000340303c210 */ /* 0x000fe20007ffe0ff */
[----:B------:R-:W-:Y:S01]  /*22f0*/  IMAD.HI.U32 R2, R49, R15, RZ ;  /* 0x0000000f31027227 */ /* 0x000fe200078e00ff */
[----:B------:R-:W-:-:S02]  /*2300*/  ISETP.GT.U32.AND P4, PT, R52, R13, PT ;  /* 0x0000000d3400720c */ /* 0x000fc40003f84070 */
[----:B------:R-:W-:Y:S01]  /*2310*/  ISETP.GT.U32.AND P2, PT, R52, R11, PT ;  /* 0x0000000b3400720c */ /* 0x000fe20003f44070 */
[----:B------:R-:W-:Y:S01]  /*2320*/  @!P6 IMAD.IADD R5, R5, 0x1, -R52 ;  /* 0x000000010505e824 */ /* 0x000fe200078e0a34 */
[----:B------:R-:W-:Y:S01]  /*2330*/  ISETP.GE.AND P6, PT, R12, RZ, PT ;  /* 0x000000ff0c00720c */ /* 0x000fe20003fc6270 */
[----:B------:R-:W-:Y:S01]  /*2340*/  VIADD R12, R0, 0x21 ;  /* 0x00000021000c7836 */ /* 0x000fe20000000000 */
[----:B------:R1:W-:Y:S01]  /*2350*/  STL [R1+0x54], R18 ;  /* 0x0000541201007387 */ /* 0x0003e20000100800 */
[----:B------:R-:W-:Y:S02]  /*2360*/  IMAD.MOV R2, RZ, RZ, -R2 ;  /* 0x000000ffff027224 */ /* 0x000fe400078e0a02 */
[----:B------:R-:W-:Y:S01]  /*2370*/  @!P5 IMAD.IADD R9, R9, 0x1, -R52 ;  /* 0x000000010909d824 */ /* 0x000fe200078e0a34 */
[----:B------:R-:W-:Y:S01]  /*2380*/  IABS R6, R12 ;  /* 0x0000000c00067213 */ /* 0x000fe20000000000 */
[C---:B------:R-:W-:Y:S02]  /*2390*/  IMAD R15, R52.reuse, R2, R15 ;  /* 0x00000002340f7224 */ /* 0x040fe400078e020f */
[----:B------:R-:W-:Y:S01]  /*23a0*/  IMAD.MOV.U32 R19, RZ, RZ, R3 ;  /* 0x000000ffff137224 */ /* 0x000fe200078e0003 */
[----:B------:R-:W-:Y:S01]  /*23b0*/  ISETP.GT.U32.AND P5, PT, R52, R9, PT ;  /* 0x000000093400720c */ /* 0x000fe20003fa4070 */
[----:B------:R-:W-:Y:S01]  /*23c0*/  IMAD.HI.U32 R2, R49, R6, RZ ;  /* 0x0000000631027227 */ /* 0x000fe200078e00ff */
[----:B------:R-:W-:-:S02]  /*23d0*/  @!P4 IADD3 R13, PT, PT, R13, -R52, RZ ;  /* 0x800000340d0dc210 */ /* 0x000fc40007ffe0ff */
[----:B------:R-:W-:Y:S01]  /*23e0*/  ISETP.GE.AND P4, PT, R8, RZ, PT ;  /* 0x000000ff0800720c */ /* 0x000fe20003f86270 */
[----:B------:R-:W-:-:S04]  /*23f0*/  IMAD.HI.U32 R4, R49, R17, RZ ;  /* 0x0000001131047227 */ /* 0x000fc800078e00ff */
[----:B------:R-:W-:Y:S01]  /*2400*/  @!P0 IMAD.MOV R19, RZ, RZ, -R19 ;  /* 0x000000ffff138224 */ /* 0x000fe200078e0a13 */
[C---:B------:R-:W-:Y:S01]  /*2410*/  ISETP.GT.U32.AND P0, PT, R52.reuse, R13, PT ;  /* 0x0000000d3400720c */ /* 0x040fe20003f04070 */
[----:B------:R-:W-:Y:S02]  /*2420*/  IMAD.MOV R3, RZ, RZ, -R2 ;  /* 0x000000ffff037224 */ /* 0x000fe400078e0a02 */
[----:B------:R-:W-:Y:S01]  /*2430*/  IMAD.MOV R4, RZ, RZ, -R4 ;  /* 0x000000ffff047224 */ /* 0x000fe200078e0a04 */
[----:B------:R-:W-:Y:S01]  /*2440*/  @!P5 IADD3 R9, PT, PT, R9, -R52, RZ ;  /* 0x800000340909d210 */ /* 0x000fe20007ffe0ff */
[C---:B------:R-:W-:Y:S01]  /*2450*/  IMAD R3, R52.reuse, R3, R6 ;  /* 0x0000000334037224 */ /* 0x040fe200078e0206 */
[----:B------:R-:W-:Y:S01]  /*2460*/  STL [R1+0x50], R19 ;  /* 0x0000501301007387 */ /* 0x000fe20000100800 */
[----:B------:R-:W-:Y:S01]  /*2470*/  IMAD R17, R52, R4, R17 ;  /* 0x0000000434117224 */ /* 0x000fe200078e0211 */
[----:B------:R-:W-:Y:S01]  /*2480*/  MOV R4, R7 ;  /* 0x0000000700047202 */ /* 0x000fe20000000f00 */
[----:B------:R-:W-:Y:S01]  /*2490*/  @!P2 IMAD.IADD R11, R11, 0x1, -R52 ;  /* 0x000000010b0ba824 */ /* 0x000fe200078e0a34 */
[----:B------:R-:W-:Y:S01]  /*24a0*/  ISETP.GE.AND P2, PT, R14, RZ, PT ;  /* 0x000000ff0e00720c */ /* 0x000fe20003f46270 */
[----:B-1----:R-:W-:Y:S01]  /*24b0*/  IMAD.MOV.U32 R18, RZ, RZ, R5 ;  /* 0x000000ffff127224 */ /* 0x002fe200078e0005 */
[----:B------:R-:W-:Y:S01]  /*24c0*/  ISETP.GT.U32.AND P5, PT, R52, R3, PT ;  /* 0x000000033400720c */ /* 0x000fe20003fa4070 */
[----:B------:R-:W-:Y:S01]  /*24d0*/  IMAD.MOV.U32 R2, RZ, RZ, R11 ;  /* 0x000000ffff027224 */ /* 0x000fe200078e000b */
[----:B------:R-:W-:Y:S01]  /*24e0*/  IADD3 R14, PT, PT, R0, 0x25, RZ ;  /* 0x00000025000e7810 */ /* 0x000fe20007ffe0ff */
[----:B------:R-:W-:Y:S01]  /*24f0*/  @!P3 IMAD.MOV R18, RZ, RZ, -R18 ;  /* 0x000000ffff12b224 */ /* 0x000fe200078e0a12 */
[----:B------:R-:W-:Y:S01]  /*2500*/  ISETP.GT.U32.AND P3, PT, R52, R15, PT ;  /* 0x0000000f3400720c */ /* 0x000fe20003f64070 */
[----:B------:R-:W-:Y:S01]  /*2510*/  @!P1 IMAD.MOV R4, RZ, RZ, -R4 ;  /* 0x000000ffff049224 */ /* 0x000fe200078e0a04 */
[----:B------:R-:W-:Y:S01]  /*2520*/  ISETP.GE.AND P1, PT, R10, RZ, PT ;  /* 0x000000ff0a00720c */ /* 0x000fe20003f26270 */
[----:B------:R-:W-:Y:S01]  /*2530*/  VIADD R8, R0, 0x22 ;  /* 0x0000002200087836 */ /* 0x000fe20000000000 */
[----:B------:R-:W-:Y:S01]  /*2540*/  STL [R1+0x4c], R18 ;  /* 0x00004c1201007387 */ /* 0x000fe20000100800 */
[----:B------:R-:W-:Y:S01]  /*2550*/  @!P0 IMAD.IADD R13, R13, 0x1, -R52 ;  /* 0x000000010d0d8824 */ /* 0x000fe200078e0a34 */
[----:B------:R-:W-:Y:S01]  /*2560*/  ISETP.GE.AND P0, PT, R16, RZ, PT ;  /* 0x000000ff1000720c */ /* 0x000fe20003f06270 */
[----:B------:R-:W-:Y:S01]  /*2570*/  @!P6 IMAD.MOV R2, RZ, RZ, -R2 ;  /* 0x000000ffff02e224 */ /* 0x000fe200078e0a02 */
[----:B------:R-:W-:Y:S01]  /*2580*/  ISETP.GT.U32.AND P6, PT, R52, R17, PT ;  /* 0x000000113400720c */ /* 0x000fe20003fc4070 */
[----:B------:R1:W-:Y:S01]  /*2590*/  STL [R1+0x48], R4 ;  /* 0x0000480401007387 */ /* 0x0003e20000100800 */
[----:B------:R-:W-:Y:S01]  /*25a0*/  IABS R5, R8 ;  /* 0x0000000800057213 */ /* 0x000fe20000000000 */
[----:B------:R-:W-:-:S02]  /*25b0*/  VIADD R10, R0, 0x23 ;  /* 0x00000023000a7836 */ /* 0x000fc40000000000 */
[----:B------:R2:W-:Y:S01]  /*25c0*/  STL [R1+0x44], R2 ;  /* 0x0000440201007387 */ /* 0x0005e20000100800 */
[--C-:B------:R-:W-:Y:S02]  /*25d0*/  @!P5 IMAD.IADD R3, R3, 0x1, -R52.reuse ;  /* 0x000000010303d824 */ /* 0x100fe400078e0a34 */
[----:B------:R-:W-:Y:S01]  /*25e0*/  IABS R7, R10 ;  /* 0x0000000a00077213 */ /* 0x000fe20000000000 */
[--C-:B------:R-:W-:Y:S01]  /*25f0*/  @!P3 IMAD.IADD R15, R15, 0x1, -R52.reuse ;  /* 0x000000010f0fb824 */ /* 0x100fe200078e0a34 */
[----:B------:R-:W-:Y:S01]  /*2600*/  ISETP.GE.AND P3, PT, R12, RZ, PT ;  /* 0x000000ff0c00720c */ /* 0x000fe20003f66270 */
[----:B-1----:R-:W-:Y:S01]  /*2610*/  IMAD.MOV.U32 R4, RZ, RZ, R13 ;  /* 0x000000ffff047224 */ /* 0x002fe200078e000d */
[C---:B------:R-:W-:Y:S01]  /*2620*/  ISETP.GT.U32.AND P5, PT, R52.reuse, R3, PT ;  /* 0x000000033400720c */ /* 0x040fe20003fa4070 */
[----:B------:R-:W-:Y:S01]  /*2630*/  @!P6 IMAD.IADD R17, R17, 0x1, -R52 ;  /* 0x000000011111e824 */ /* 0x000fe200078e0a34 */
[C---:B------:R-:W-:Y:S01]  /*2640*/  ISETP.GT.U32.AND P6, PT, R52.reuse, R15, PT ;  /* 0x0000000f3400720c */ /* 0x040fe20003fc4070 */
[----:B------:R-:W-:Y:S01]  /*2650*/  @!P2 IMAD.MOV R4, RZ, RZ, -R4 ;  /* 0x000000ffff04a224 */ /* 0x000fe200078e0a04 */
[----:B------:R-:W-:Y:S01]  /*2660*/  IABS R13, R14 ;  /* 0x0000000e000d7213 */ /* 0x000fe20000000000 */
[----:B--2---:R-:W-:Y:S01]  /*2670*/  IMAD.HI.U32 R2, R49, R5, RZ ;  /* 0x0000000531027227 */ /* 0x004fe200078e00ff */
[----:B------:R-:W-:-:S02]  /*2680*/  ISETP.GT.U32.AND P2, PT, R52, R17, PT ;  /* 0x000000113400720c */ /* 0x000fc40003f44070 */
[----:B------:R1:W-:Y:S01]  /*2690*/  STL [R1+0x40], R4 ;  /* 0x0000400401007387 */ /* 0x0003e20000100800 */
[C---:B------:R-:W-:Y:S02]  /*26a0*/  VIADD R12, R0.reuse, 0x24 ;  /* 0x00000024000c7836 */ /* 0x040fe40000000000 */
[----:B------:R-:W-:Y:S02]  /*26b0*/  @!P4 IMAD.MOV R9, RZ, RZ, -R9 ;  /* 0x000000ffff09c224 */ /* 0x000fe400078e0a09 */
[--C-:B------:R-:W-:Y:S01]  /*26c0*/  @!P5 IMAD.IADD R3, R3, 0x1, -R52.reuse ;  /* 0x000000010303d824 */ /* 0x100fe200078e0a34 */
[----:B------:R-:W-:Y:S01]  /*26d0*/  IABS R11, R12 ;  /* 0x0000000c000b7213 */ /* 0x000fe20000000000 */
[----:B------:R-:W-:Y:S01]  /*26e0*/  @!P6 IMAD.IADD R15, R15, 0x1, -R52 ;  /* 0x000000010f0fe824 */ /* 0x000fe200078e0a34 */
[----:B------:R2:W-:Y:S01]  /*26f0*/  STL [R1+0x3c], R9 ;  /* 0x00003c0901007387 */ /* 0x0005e20000100800 */
[----:B------:R-:W-:Y:S02]  /*2700*/  VIADD R43, R0, 0x1bf ;  /* 0x000001bf002b7836 */ /* 0x000fe40000000000 */
[----:B-1----:R-:W-:-:S02]  /*2710*/  IMAD.MOV R4, RZ, RZ, -R2 ;  /* 0x000000ffff047224 */ /* 0x002fc400078e0a02 */
[----:B------:R-:W-:Y:S01]  /*2720*/  IMAD.HI.U32 R2, R49, R7, RZ ;  /* 0x0000000731027227 */ /* 0x000fe200078e00ff */
[----:B------:R-:W-:-:S03]  /*2730*/  IABS R62, R43 ;  /* 0x0000002b003e7213 */ /* 0x000fc60000000000 */
[----:B------:R-:W-:Y:S02]  /*2740*/  IMAD.MOV R2, RZ, RZ, -R2 ;  /* 0x000000ffff027224 */ /* 0x000fe400078e0a02 */
[C---:B------:R-:W-:Y:S02]  /*2750*/  IMAD R5, R52.reuse, R4, R5 ;  /* 0x0000000434057224 */ /* 0x040fe400078e0205 */
[----:B------:R-:W-:Y:S02]  /*2760*/  IMAD R7, R52, R2, R7 ;  /* 0x0000000234077224 */ /* 0x000fe400078e0207 */
[----:B------:R-:W-:Y:S01]  /*2770*/  @!P2 IMAD.IADD R17, R17, 0x1, -R52 ;  /* 0x000000011111a824 */ /* 0x000fe200078e0a34 */
[----:B------:R-:W-:Y:S01]  /*2780*/  ISETP.GE.AND P2, PT, R8, RZ, PT ;  /* 0x000000ff0800720c */ /* 0x000fe20003f46270 */
[C---:B------:R-:W-:Y:S01]  /*2790*/  IMAD.HI.U32 R2, R49.reuse, R11, RZ ;  /* 0x0000000b31027227 */ /* 0x040fe200078e00ff */
[C---:B------:R-:W-:Y:S02]  /*27a0*/  ISETP.GT.U32.AND P5, PT, R52.reuse, R7, PT ;  /* 0x000000073400720c */ /* 0x040fe40003fa4070 */
[----:B------:R-:W-:Y:S01]  /*27b0*/  ISETP.GT.U32.AND P6, PT, R52, R5, PT ;  /* 0x000000053400720c */ /* 0x000fe20003fc4070 */
[----:B------:R-:W-:Y:S01]  /*27c0*/  VIADD R8, R0, 0x26 ;  /* 0x0000002600087836 */ /* 0x000fe20000000000 */
[----:B------:R-:W-:Y:S01]  /*27d0*/  IADD3 R2, PT, PT, -R2, RZ, RZ ;  /* 0x000000ff02027210 */ /* 0x000fe20007ffe1ff */
[----:B------:R-:W-:-:S03]  /*27e0*/  IMAD.HI.U32 R4, R49, R13, RZ ;  /* 0x0000000d31047227 */ /* 0x000fc600078e00ff */
[----:B------:R-:W-:Y:S01]  /*27f0*/  IABS R6, R8 ;  /* 0x0000000800067213 */ /* 0x000fe20000000000 */
[----:B------:R-:W-:Y:S02]  /*2800*/  IMAD R11, R52, R2, R11 ;  /* 0x00000002340b7224 */ /* 0x000fe400078e020b */
[----:B------:R-:W-:Y:S02]  /*2810*/  IMAD.MOV R4, RZ, RZ, -R4 ;  /* 0x000000ffff047224 */ /* 0x000fe400078e0a04 */
[----:B------:R-:W-:Y:S02]  /*2820*/  @!P5 IMAD.IADD R7, R7, 0x1, -R52 ;  /* 0x000000010707d824 */ /* 0x000fe400078e0a34 */
[----:B------:R-:W-:-:S03]  /*2830*/  IMAD.HI.U32 R2, R49, R6, RZ ;  /* 0x0000000631027227 */ /* 0x000fc600078e00ff */
[----:B------:R-:W-:Y:S01]  /*2840*/  ISETP.GT.U32.AND P5, PT, R52, R7, PT ;  /* 0x000000073400720c */ /* 0x000fe20003fa4070 */
[----:B------:R-:W-:Y:S01]  /*2850*/  @!P6 IMAD.IADD R5, R5, 0x1, -R52 ;  /* 0x000000010505e824 */ /* 0x000fe200078e0a34 */
[----:B--2---:R-:W-:Y:S01]  /*2860*/  IADD3 R9, PT, PT, -R2, RZ, RZ ;  /* 0x000000ff02097210 */ /* 0x004fe20007ffe1ff */
[----:B------:R-:W-:Y:S01]  /*2870*/  IMAD.MOV.U32 R2, RZ, RZ, R3 ;  /* 0x000000ffff027224 */ /* 0x000fe200078e0003 */
[----:B------:R-:W-:Y:S01]  /*2880*/  ISETP.GE.AND P6, PT, R10, RZ, PT ;  /* 0x000000ff0a00720c */ /* 0x000fe20003fc6270 */
[----:B------:R-:W-:Y:S01]  /*2890*/  IMAD.MOV.U32 R16, RZ, RZ, R15 ;  /* 0x000000ffff107224 */ /* 0x000fe200078e000f */
[C---:B------:R-:W-:Y:S01]  /*28a0*/  ISETP.GT.U32.AND P4, PT, R52.reuse, R5, PT ;  /* 0x000000053400720c */ /* 0x040fe20003f84070 */
[C---:B------:R-:W-:Y:S02]  /*28b0*/  IMAD R3, R52.reuse, R9, R6 ;  /* 0x0000000934037224 */ /* 0x040fe400078e0206 */
[C---:B------:R-:W-:Y:S02]  /*28c0*/  IMAD R13, R52.reuse, R4, R13 ;  /* 0x00000004340d7224 */ /* 0x040fe400078e020d */
[----:B------:R-:W-:Y:S01]  /*28d0*/  @!P1 IMAD.MOV R16, RZ, RZ, -R16 ;  /* 0x000000ffff109224 */ /* 0x000fe200078e0a10 */
[C---:B------:R-:W-:Y:S01]  /*28e0*/  ISETP.GT.U32.AND P1, PT, R52.reuse, R11, PT ;  /* 0x0000000b3400720c */ /* 0x040fe20003f24070 */
[----:B------:R-:W-:Y:S01]  /*28f0*/  @!P5 IMAD.IADD R7, R7, 0x1, -R52 ;  /* 0x000000010707d824 */ /* 0x000fe200078e0a34 */
[----:B------:R-:W-:Y:S01]  /*2900*/  ISETP.GT.U32.AND P5, PT, R52, R3, PT ;  /* 0x000000033400720c */ /* 0x000fe20003fa4070 */
[----:B------:R-:W-:Y:S01]  /*2910*/  IMAD.MOV.U32 R15, RZ, RZ, R17 ;  /* 0x000000ffff0f7224 */ /* 0x000fe200078e0011 */
[----:B------:R-:W-:Y:S01]  /*2920*/  STL [R1+0x38], R16 ;  /* 0x0000381001007387 */ /* 0x000fe20000100800 */
[----:B------:R-:W-:-:S02]  /*2930*/  VIADD R10, R0, 0x27 ;  /* 0x00000027000a7836 */ /* 0x000fc40000000000 */
[----:B------:R-:W-:Y:S01]  /*2940*/  @!P3 IMAD.MOV R2, RZ, RZ, -R2 ;  /* 0x000000ffff02b224 */ /* 0x000fe200078e0a02 */
[----:B------:R-:W-:Y:S01]  /*2950*/  ISETP.GT.U32.AND P3, PT, R52, R13, PT ;  /* 0x0000000d3400720c */ /* 0x000fe20003f64070 */
[----:B------:R-:W-:Y:S01]  /*2960*/  @!P0 IMAD.MOV R15, RZ, RZ, -R15 ;  /* 0x000000ffff0f8224 */ /* 0x000fe200078e0a0f */
[----:B------:R-:W-:Y:S01]  /*2970*/  IABS R4, R10 ;  /* 0x0000000a00047213 */ /* 0x000fe20000000000 */
[--C-:B------:R-:W-:Y:S01]  /*2980*/  @!P4 IMAD.IADD R5, R5, 0x1, -R52.reuse ;  /* 0x000000010505c824 */ /* 0x100fe200078e0a34 */
[----:B------:R-:W-:Y:S01]  /*2990*/  ISETP.GE.AND P0, PT, R12, RZ, PT ;  /* 0x000000ff0c00720c */ /* 0x000fe20003f06270 */
[--C-:B------:R-:W-:Y:S01]  /*29a0*/  @!P1 IMAD.IADD R11, R11, 0x1, -R52.reuse ;  /* 0x000000010b0b9824 */ /* 0x100fe200078e0a34 */
[----:B------:R-:W-:Y:S01]  /*29b0*/  IADD3 R12, PT, PT, R0, 0x28, RZ ;  /* 0x00000028000c7810 */ /* 0x000fe20007ffe0ff */
[----:B------:R-:W-:Y:S01]  /*29c0*/  IMAD.MOV.U32 R9, RZ, RZ, R5 ;  /* 0x000000ffff097224 */ /* 0x000fe200078e0005 */
[----:B------:R-:W-:Y:S01]  /*29d0*/  STL [R1+0x34], R15 ;  /* 0x0000340f01007387 */ /* 0x000fe20000100800 */
[--C-:B------:R-:W-:Y:S01]  /*29e0*/  @!P5 IMAD.IADD R3, R3, 0x1, -R52.reuse ;  /* 0x000000010303d824 */ /* 0x100fe200078e0a34 */
[----:B------:R-:W-:Y:S01]  /*29f0*/  IABS R6, R12 ;  /* 0x0000000c00067213 */ /* 0x000fe20000000000 */
[----:B------:R-:W-:Y:S01]  /*2a00*/  @!P6 IMAD.MOV R7, RZ, RZ, -R7 ;  /* 0x000000ffff07e224 */ /* 0x000fe200078e0a07 */
[----:B------:R1:W-:Y:S01]  /*2a10*/  STL [R1+0x30], R2 ;  /* 0x0000300201007387 */ /* 0x0003e20000100800 */
[----:B------:R-:W-:Y:S01]  /*2a20*/  @!P2 IADD3 R9, PT, PT, -R9, RZ, RZ ;  /* 0x000000ff0909a210 */ /* 0x000fe20007ffe1ff */
[----:B------:R-:W-:Y:S01]  /*2a30*/  @!P3 IMAD.IADD R13, R13, 0x1, -R52 ;  /* 0x000000010d0db824 */ /* 0x000fe200078e0a34 */
[----:B------:R-:W-:Y:S01]  /*2a40*/  ISETP.GT.U32.AND P5, PT, R52, R3, PT ;  /* 0x000000033400720c */ /* 0x000fe20003fa4070 */
[----:B------:R-:W-:Y:S01]  /*2a50*/  VIADD R42, R0, 0x1be ;  /* 0x000001be002a7836 */ /* 0x000fe20000000000 */
[----:B------:R-:W-:Y:S01]  /*2a60*/  ISETP.GT.U32.AND P3, PT, R52, R11, PT ;  /* 0x0000000b3400720c */ /* 0x000fe20003f64070 */
[----:B------:R2:W-:Y:S01]  /*2a70*/  STL [R1+0x2c], R9 ;  /* 0x00002c0901007387 */ /* 0x0005e20000100800 */
[----:B------:R-:W-:Y:S01]  /*2a80*/  ISETP.GE.AND P1, PT, R8, RZ, PT ;  /* 0x000000ff0800720c */ /* 0x000fe20003f26270 */
[----:B------:R-:W-:Y:S01]  /*2a90*/  VIADD R8, R0, 0x29 ;  /* 0x0000002900087836 */ /* 0x000fe20000000000 */
[----:B------:R-:W-:Y:S01]  /*2aa0*/  ISETP.GT.U32.AND P2, PT, R52, R13, PT ;  /* 0x0000000d3400720c */ /* 0x000fe20003f44070 */
[----:B-1----:R-:W-:Y:S01]  /*2ab0*/  IMAD.HI.U32 R2, R49, R4, RZ ;  /* 0x0000000431027227 */ /* 0x002fe200078e00ff */
[----:B------:R1:W-:Y:S01]  /*2ac0*/  STL [R1+0x28], R7 ;  /* 0x0000280701007387 */ /* 0x0003e20000100800 */
[----:B------:R-:W-:-:S02]  /*2ad0*/  ISETP.GE.AND P4, PT, R14, RZ, PT ;  /* 0x000000ff0e00720c */ /* 0x000fc40003f86270 */
[----:B------:R-:W-:Y:S01]  /*2ae0*/  IMAD.MOV R5, RZ, RZ, -R2 ;  /* 0x000000ffff057224 */ /* 0x000fe200078e0a02 */
[----:B------:R-:W-:Y:S01]  /*2af0*/  ISETP.GE.AND P6, PT, R10, RZ, PT ;  /* 0x000000ff0a00720c */ /* 0x000fe20003fc6270 */
[----:B------:R-:W-:Y:S01]  /*2b00*/  IMAD.HI.U32 R2, R49, R6, RZ ;  /* 0x0000000631027227 */ /* 0x000fe200078e00ff */
[----:B--2---:R-:W-:Y:S02]  /*2b10*/  IABS R9, R8 ;  /* 0x0000000800097213 */ /* 0x004fe40000000000 */
[----:B------:R-:W-:Y:S01]  /*2b20*/  IABS R61, R42 ;  /* 0x0000002a003d7213 */ /* 0x000fe20000000000 */
[----:B------:R-:W-:Y:S02]  /*2b30*/  IMAD R5, R52, R5, R4 ;  /* 0x0000000534057224 */ /* 0x000fe400078e0204 */
[----:B-1----:R-:W-:Y:S02]  /*2b40*/  IMAD.MOV R7, RZ, RZ, -R2 ;  /* 0x000000ffff077224 */ /* 0x002fe400078e0a02 */
[----:B------:R-:W-:-:S02]  /*2b50*/  @!P5 IMAD.IADD R3, R3, 0x1, -R52 ;  /* 0x000000010303d824 */ /* 0x000fc400078e0a34 */
[C---:B------:R-:W-:Y:S02]  /*2b60*/  IMAD R7, R52.reuse, R7, R6 ;  /* 0x0000000734077224 */ /* 0x040fe400078e0206 */
[----:B------:R-:W-:Y:S01]  /*2b70*/  @!P3 IMAD.IADD R11, R11, 0x1, -R52 ;  /* 0x000000010b0bb824 */ /* 0x000fe200078e0a34 */
[----:B------:R-:W-:Y:S01]  /*2b80*/  ISETP.GT.U32.AND P3, PT, R52, R5, PT ;  /* 0x000000053400720c */ /* 0x000fe20003f64070 */
[----:B------:R-:W-:Y:S01]  /*2b90*/  VIADD R10, R0, 0x2a ;  /* 0x0000002a000a7836 */ /* 0x000fe20000000000 */
[----:B------:R-:W-:Y:S01]  /*2ba0*/  ISETP.GT.U32.AND P5, PT, R52, R7, PT ;  /* 0x000000073400720c */ /* 0x000fe20003fa4070 */
[----:B------:R-:W-:-:S03]  /*2bb0*/  IMAD.HI.U32 R2, R49, R9, RZ ;  /* 0x0000000931027227 */ /* 0x000fc600078e00ff */
[----:B------:R-:W-:Y:S01]  /*2bc0*/  IABS R6, R10 ;  /* 0x0000000a00067213 */ /* 0x000fe20000000000 */
[----:B------:R-:W-:Y:S02]  /*2bd0*/  IMAD.MOV.U32 R14, RZ, RZ, R11 ;  /* 0x000000ffff0e7224 */ /* 0x000fe400078e000b */
[----:B------:R-:W-:Y:S01]  /*2be0*/  @!P2 IMAD.IADD R13, R13, 0x1, -R52 ;  /* 0x000000010d0da824 */ /* 0x000fe200078e0a34 */
[----:B------:R-:W-:Y:S01]  /*2bf0*/  ISETP.GE.AND P2, PT, R12, RZ, PT ;  /* 0x000000ff0c00720c */ /* 0x000fe20003f46270 */
[----:B------:R-:W-:Y:S01]  /*2c00*/  IMAD.MOV R2, RZ, RZ, -R2 ;  /* 0x000000ffff027224 */ /* 0x000fe200078e0a02 */
[----:B------:R-:W-:Y:S01]  /*2c10*/  IADD3 R12, PT, PT, R0, 0x2b, RZ ;  /* 0x0000002b000c7810 */ /* 0x000fe20007ffe0ff */
[----:B------:R-:W-:Y:S01]  /*2c20*/  @!P3 IMAD.IADD R5, R5, 0x1, -R52 ;  /* 0x000000010505b824 */ /* 0x000fe200078e0a34 */
[----:B------:R-:W-:Y:S01]  /*2c30*/  ISETP.GE.AND P3, PT, R8, RZ, PT ;  /* 0x000000ff0800720c */ /* 0x000fe20003f66270 */
[----:B------:R-:W-:Y:S01]  /*2c40*/  @!P0 IMAD.MOV R14, RZ, RZ, -R14 ;  /* 0x000000ffff0e8224 */ /* 0x000fe200078e0a0e */
[----:B------:R-:W-:Y:S01]  /*2c50*/  @!P5 IADD3 R7, PT, PT, R7, -R52, RZ ;  /* 0x800000340707d210 */ /* 0x000fe20007ffe0ff */
[----:B------:R-:W-:Y:S01]  /*2c60*/  @!P4 IMAD.MOV R13, RZ, RZ, -R13 ;  /* 0x000000ffff0dc224 */ /* 0x000fe200078e0a0d */
[----:B------:R-:W-:Y:S01]  /*2c70*/  IABS R4, R12 ;  /* 0x0000000c00047213 */ /* 0x000fe20000000000 */
[----:B------:R-:W-:Y:S01]  /*2c80*/  @!P1 IMAD.MOV R3, RZ, RZ, -R3 ;  /* 0x000000ffff039224 */ /* 0x000fe200078e0a03 */
[C---:B------:R-:W-:Y:S01]  /*2c90*/  ISETP.GT.U32.AND P5, PT, R52.reuse, R7, PT ;  /* 0x000000073400720c */ /* 0x040fe20003fa4070 */
[C---:B------:R-:W-:Y:S01]  /*2ca0*/  IMAD R9, R52.reuse, R2, R9 ;  /* 0x0000000234097224 */ /* 0x040fe200078e0209 */
[----:B------:R-:W-:Y:S01]  /*2cb0*/  STL [R1+0x24], R14 ;  /* 0x0000240e01007387 */ /* 0x000fe20000100800 */
[----:B------:R-:W-:Y:S01]  /*2cc0*/  IMAD.HI.U32 R2, R49, R6, RZ ;  /* 0x0000000631027227 */ /* 0x000fe200078e00ff */
[----:B------:R-:W-:-:S02]  /*2cd0*/  ISETP.GT.U32.AND P0, PT, R52, R5, PT ;  /* 0x000000053400720c */ /* 0x000fc40003f04070 */
[----:B------:R-:W-:Y:S01]  /*2ce0*/  STL [R1+0x20], R13 ;  /* 0x0000200d01007387 */ /* 0x000fe20000100800 */
[----:B------:R-:W-:Y:S01]  /*2cf0*/  IMAD.MOV.U32 R11, RZ, RZ, R4 ;  /* 0x000000ffff0b7224 */ /* 0x000fe200078e0004 */
[----:B------:R-:W-:Y:S01]  /*2d00*/  ISETP.GT.U32.AND P4, PT, R52, R9, PT ;  /* 0x000000093400720c */ /* 0x000fe20003f84070 */
[----:B------:R-:W-:Y:S01]  /*2d10*/  VIADD R8, R0, 0x2c ;  /* 0x0000002c00087836 */ /* 0x000fe20000000000 */
[----:B------:R1:W-:Y:S01]  /*2d20*/  STL [R1+0x1c], R3 ;  /* 0x00001c0301007387 */ /* 0x0003e20000100800 */
[----:B------:R-:W-:Y:S01]  /*2d30*/  IMAD.HI.U32 R4, R49, R11, RZ ;  /* 0x0000000b31047227 */ /* 0x000fe200078e00ff */
[----:B------:R-:W-:Y:S02]  /*2d40*/  ISETP.GE.AND P1, PT, R10, RZ, PT ;  /* 0x000000ff0a00720c */ /* 0x000fe40003f26270 */
[----:B------:R-:W-:Y:S01]  /*2d50*/  IADD3 R10, PT, PT, R0, 0x2d, RZ ;  /* 0x0000002d000a7810 */ /* 0x000fe20007ffe0ff */
[----:B------:R-:W-:Y:S02]  /*2d60*/  @!P5 IMAD.IADD R7, R7, 0x1, -R52 ;  /* 0x000000010707d824 */ /* 0x000fe400078e0a34 */
[----:B------:R-:W-:-:S02]  /*2d70*/  IMAD.MOV R4, RZ, RZ, -R4 ;  /* 0x000000ffff047224 */ /* 0x000fc400078e0a04 */
[----:B------:R-:W-:Y:S01]  /*2d80*/  @!P0 IMAD.IADD R5, R5, 0x1, -R52 ;  /* 0x0000000105058824 */ /* 0x000fe200078e0a34 */
[----:B------:R-:W-:Y:S01]  /*2d90*/  ISETP.GE.AND P0, PT, R12, RZ, PT ;  /* 0x000000ff0c00720c */ /* 0x000fe20003f06270 */
[----:B-1----:R-:W-:Y:S02]  /*2da0*/  IMAD.MOV R3, RZ, RZ, -R2 ;  /* 0x000000ffff037224 */ /* 0x002fe400078e0a02 */
[C---:B------:R-:W-:Y:S01]  /*2db0*/  IMAD R11, R52.reuse, R4, R11 ;  /* 0x00000004340b7224 */ /* 0x040fe200078e020b */
[----:B------:R-:W-:Y:S01]  /*2dc0*/  IABS R4, R10 ;  /* 0x0000000a00047213 */ /* 0x000fe20000000000 */
[C---:B------:R-:W-:Y:S01]  /*2dd0*/  IMAD R3, R52.reuse, R3, R6 ;  /* 0x0000000334037224 */ /* 0x040fe200078e0206 */
[----:B------:R-:W-:Y:S01]  /*2de0*/  IABS R6, R8 ;  /* 0x0000000800067213 */ /* 0x000fe20000000000 */
[----:B------:R-:W-:Y:S02]  /*2df0*/  IMAD.MOV.U32 R14, RZ, RZ, R5 ;  /* 0x000000ffff0e7224 */ /* 0x000fe400078e0005 */
[----:B------:R-:W-:Y:S01]  /*2e00*/  @!P4 IMAD.IADD R9, R9, 0x1, -R52 ;  /* 0x000000010909c824 */ /* 0x000fe200078e0a34 */
[C---:B------:R-:W-:Y:S01]  /*2e10*/  ISETP.GT.U32.AND P5, PT, R52.reuse, R3, PT ;  /* 0x000000033400720c */ /* 0x040fe20003fa4070 */
[----:B------:R-:W-:Y:S01]  /*2e20*/  @!P6 IMAD.MOV R14, RZ, RZ, -R14 ;  /* 0x000000ffff0ee224 */ /* 0x000fe200078e0a0e */
[----:B------:R-:W-:Y:S01]  /*2e30*/  ISETP.GT.U32.AND P6, PT, R52, R11, PT ;  /* 0x0000000b3400720c */ /* 0x000fe20003fc4070 */
[----:B------:R-:W-:Y:S01]  /*2e40*/  VIADD R12, R0, 0x2e ;  /* 0x0000002e000c7836 */ /* 0x000fe20000000000 */
[----:B------:R-:W-:Y:S01]  /*2e50*/  ISETP.GT.U32.AND P4, PT, R52, R9, PT ;  /* 0x000000093400720c */ /* 0x000fe20003f84070 */
[----:B------:R-:W-:Y:S01]  /*2e60*/  IMAD.MOV.U32 R13, RZ, RZ, R7 ;  /* 0x000000ffff0d7224 */ /* 0x000fe200078e0007 */
[----:B------:R-:W-:Y:S01]  /*2e70*/  STL [R1+0x18], R14 ;  /* 0x0000180e01007387 */ /* 0x000fe20000100800 */
[----:B------:R-:W-:Y:S01]  /*2e80*/  IMAD.MOV.U32 R7, RZ, RZ, R4 ;  /* 0x000000ffff077224 */ /* 0x000fe200078e0004 */
[----:B------:R-:W-:Y:S01]  /*2e90*/  IABS R92, R12 ;  /* 0x0000000c005c7213 */ /* 0x000fe20000000000 */
[----:B------:R-:W-:Y:S01]  /*2ea0*/  IMAD.HI.U32 R2, R49, R6, RZ ;  /* 0x0000000631027227 */ /* 0x000fe200078e00ff */
[----:B------:R-:W-:-:S02]  /*2eb0*/  @!P2 IADD3 R13, PT, PT, -R13, RZ, RZ ;  /* 0x000000ff0d0da210 */ /* 0x000fc40007ffe1ff */
[----:B------:R-:W-:Y:S01]  /*2ec0*/  ISETP.GE.AND P2, PT, R8, RZ, PT ;  /* 0x000000ff0800720c */ /* 0x000fe20003f46270 */
[--C-:B------:R-:W-:Y:S01]  /*2ed0*/  @!P5 IMAD.IADD R3, R3, 0x1, -R52.reuse ;  /* 0x000000010303d824 */ /* 0x100fe200078e0a34 */
[----:B------:R-:W-:Y:S01]  /*2ee0*/  IADD3 R8, PT, PT, R0, 0x31, RZ ;  /* 0x0000003100087810 */ /* 0x000fe20007ffe0ff */
[--C-:B------:R-:W-:Y:S01]  /*2ef0*/  @!P6 IMAD.IADD R11, R11, 0x1, -R52.reuse ;  /* 0x000000010b0be824 */ /* 0x100fe200078e0a34 */
[----:B------:R1:W-:Y:S01]  /*2f00*/  STL [R1+0x14], R13 ;  /* 0x0000140d01007387 */ /* 0x0003e20000100800 */
[----:B------:R-:W-:Y:S01]  /*2f10*/  @!P4 IMAD.IADD R9, R9, 0x1, -R52 ;  /* 0x000000010909c824 */ /* 0x000fe200078e0a34 */
[C---:B------:R-:W-:Y:S01]  /*2f20*/  ISETP.GT.U32.AND P5, PT, R52.reuse, R3, PT ;  /* 0x000000033400720c */ /* 0x040fe20003fa4070 */
[C---:B------:R-:W-:Y:S01]  /*2f30*/  IMAD.HI.U32 R4, R49.reuse, R92, RZ ;  /* 0x0000005c31047227 */ /* 0x040fe200078e00ff */
[----:B------:R-:W-:Y:S02]  /*2f40*/  ISETP.GT.U32.AND P6, PT, R52, R11, PT ;  /* 0x0000000b3400720c */ /* 0x000fe40003fc4070 */
[----:B------:R-:W-:Y:S01]  /*2f50*/  IABS R91, R8 ;  /* 0x00000008005b7213 */ /* 0x000fe20000000000 */
[----:B------:R-:W-:Y:S01]  /*2f60*/  IMAD.MOV R5, RZ, RZ, -R2 ;  /* 0x000000ffff057224 */ /* 0x000fe200078e0a02 */
[----:B------:R-:W-:Y:S01]  /*2f70*/  ISETP.GE.AND P4, PT, R10, RZ, PT ;  /* 0x000000ff0a00720c */ /* 0x000fe20003f86270 */
[----:B------:R-:W-:-:S04]  /*2f80*/  IMAD.HI.U32 R2, R49, R7, RZ ;  /* 0x0000000731027227 */ /* 0x000fc800078e00ff */
[----:B-1----:R-:W-:Y:S01]  /*2f90*/  IMAD.MOV.U32 R13, RZ, RZ, R9 ;  /* 0x000000ffff0d7224 */ /* 0x002fe200078e0009 */
[----:B------:R-:W-:Y:S01]  /*2fa0*/  IADD3 R2, PT, PT, -R2, RZ, RZ ;  /* 0x000000ff02027210 */ /* 0x000fe20007ffe1ff */
[----:B------:R-:W-:Y:S02]  /*2fb0*/  @!P5 IMAD.IADD R3, R3, 0x1, -R52 ;  /* 0x000000010303d824 */ /* 0x000fe400078e0a34 */
[----:B------:R-:W-:Y:S02]  /*2fc0*/  IMAD.MOV R9, RZ, RZ, -R4 ;  /* 0x000000ffff097224 */ /* 0x000fe400078e0a04 */
[----:B------:R-:W-:Y:S02]  /*2fd0*/  IMAD.MOV.U32 R4, RZ, RZ, R3 ;  /* 0x000000ffff047224 */ /* 0x000fe400078e0003 */
[----:B------:R-:W-:Y:S02]  /*2fe0*/  IMAD R5, R52, R5, R6 ;  /* 0x0000000534057224 */ /* 0x000fe400078e0206 */
[----:B------:R-:W-:Y:S01]  /*2ff0*/  @!P3 IMAD.MOV R13, RZ, RZ, -R13 ;  /* 0x000000ffff0db224 */ /* 0x000fe200078e0a0d */
[----:B------:R-:W-:Y:S01]  /*3000*/  ISETP.GE.AND P3, PT, R12, RZ, PT ;  /* 0x000000ff0c00720c */ /* 0x000fe20003f66270 */
[----:B------:R-:W-:Y:S01]  /*3010*/  @!P1 IMAD.MOV R4, RZ, RZ, -R4 ;  /* 0x000000ffff049224 */ /* 0x000fe200078e0a04 */
[C---:B------:R-:W-:Y:S01]  /*3020*/  ISETP.GT.U32.AND P5, PT, R52.reuse, R5, PT ;  /* 0x000000053400720c */ /* 0x040fe20003fa4070 */
[----:B------:R-:W-:Y:S01]  /*3030*/  @!P6 IMAD.IADD R11, R11, 0x1, -R52 ;  /* 0x000000010b0be824 */ /* 0x000fe200078e0a34 */
[----:B------:R-:W-:Y:S01]  /*3040*/  STL [R1+0x10], R13 ;  /* 0x0000100d01007387 */ /* 0x000fe20000100800 */
[----:B------:R-:W-:-:S02]  /*3050*/  IMAD R92, R52, R9, R92 ;  /* 0x00000009345c7224 */ /* 0x000fc400078e025c */
[----:B------:R-:W-:Y:S01]  /*3060*/  VIADD R6, R0, 0x30 ;  /* 0x0000003000067836 */ /* 0x000fe20000000000 */
[----:B------:R1:W-:Y:S01]  /*3070*/  STL [R1+0xc], R4 ;  /* 0x00000c0401007387 */ /* 0x0003e20000100800 */
[----:B------:R-:W-:Y:S02]  /*3080*/  IMAD R7, R52, R2, R7 ;  /* 0x0000000234077224 */ /* 0x000fe400078e0207 */
[C---:B------:R-:W-:Y:S01]  /*3090*/  VIADD R9, R0.reuse, 0x32 ;  /* 0x0000003200097836 */ /* 0x040fe20000000000 */
[----:B------:R-:W-:Y:S01]  /*30a0*/  IABS R94, R6 ;  /* 0x00000006005e7213 */ /* 0x000fe20000000000 */
[----:B------:R-:W-:Y:S01]  /*30b0*/  VIADD R2, R0, 0x2f ;  /* 0x0000002f00027836 */ /* 0x000fe20000000000 */
[----:B------:R-:W-:Y:S01]  /*30c0*/  ISETP.GT.U32.AND P1, PT, R52, R7, PT ;  /* 0x000000073400720c */ /* 0x000fe20003f24070 */
[----:B------:R-:W-:Y:S01]  /*30d0*/  @!P5 IMAD.IADD R5, R5, 0x1, -R52 ;  /* 0x000000010505d824 */ /* 0x000fe200078e0a34 */
[----:B------:R-:W-:Y:S01]  /*30e0*/  IABS R95, R9 ;  /* 0x00000009005f7213 */ /* 0x000fe20000000000 */
[----:B------:R-:W-:Y:S01]  /*30f0*/  IMAD.HI.U32 R3, R49, R94, RZ ;  /* 0x0000005e31037227 */ /* 0x000fe200078e00ff */
[----:B------:R-:W-:-:S02]  /*3100*/  IABS R93, R2 ;  /* 0x00000002005d7213 */ /* 0x000fc40000000000 */
[----:B------:R-:W-:Y:S01]  /*3110*/  ISETP.GT.U32.AND P5, PT, R52, R5, PT ;  /* 0x000000053400720c */ /* 0x000fe20003fa4070 */
[----:B-1----:R-:W-:Y:S01]  /*3120*/  IMAD.MOV.U32 R4, RZ, RZ, R11 ;  /* 0x000000ffff047224 */ /* 0x002fe200078e000b */
[----:B------:R-:W-:Y:S01]  /*3130*/  ISETP.GE.AND P6, PT, R2, RZ, PT ;  /* 0x000000ff0200720c */ /* 0x000fe20003fc6270 */
[----:B------:R-:W-:Y:S02]  /*3140*/  IMAD.MOV R3, RZ, RZ, -R3 ;  /* 0x000000ffff037224 */ /* 0x000fe400078e0a03 */
[C---:B------:R-:W-:Y:S01]  /*3150*/  IMAD.HI.U32 R2, R49.reuse, R93, RZ ;  /* 0x0000005d31027227 */ /* 0x040fe200078e00ff */
[----:B------:R-:W-:Y:S02]  /*3160*/  @!P0 IADD3 R4, PT, PT, -R4, RZ, RZ ;  /* 0x000000ff04048210 */ /* 0x000fe40007ffe1ff */
[C---:B------:R-:W-:Y:S01]  /*3170*/  ISETP.GT.U32.AND P0, PT, R52.reuse, R92, PT ;  /* 0x0000005c3400720c */ /* 0x040fe20003f04070 */
[----:B------:R-:W-:Y:S02]  /*3180*/  IMAD R94, R52, R3, R94 ;  /* 0x00000003345e7224 */ /* 0x000fe400078e025e */
[----:B------:R-:W-:Y:S01]  /*3190*/  IMAD.HI.U32 R3, R49, R95, RZ ;  /* 0x0000005f31037227 */ /* 0x000fe200078e00ff */
[----:B------:R1:W-:Y:S03]  /*31a0*/  STL [R1+0x8], R4 ;  /* 0x0000080401007387 */ /* 0x0003e60000100800 */
[--C-:B------:R-:W-:Y:S01]  /*31b0*/  @!P5 IMAD.IADD R5, R5, 0x1, -R52.reuse ;  /* 0x000000010505d824 */ /* 0x100fe200078e0a34 */
[----:B------:R-:W-:Y:S01]  /*31c0*/  ISETP.GE.AND P5, PT, R6, RZ, PT ;  /* 0x000000ff0600720c */ /* 0x000fe20003fa6270 */
[----:B------:R-:W-:-:S02]  /*31d0*/  @!P1 IMAD.IADD R7, R7, 0x1, -R52 ;  /* 0x0000000107079824 */ /* 0x000fc400078e0a34 */
[----:B------:R-:W-:Y:S01]  /*31e0*/  IMAD.MOV R3, RZ, RZ, -R3 ;  /* 0x000000ffff037224 */ /* 0x000fe200078e0a03 */
[----:B------:R-:W-:Y:S01]  /*31f0*/  MOV R11, R5 ;  /* 0x00000005000b7202 */ /* 0x000fe20000000f00 */
[----:B------:R-:W-:Y:S01]  /*3200*/  @!P0 IMAD.IADD R92, R92, 0x1, -R52 ;  /* 0x000000015c5c8824 */ /* 0x000fe200078e0a34 */
[C---:B------:R-:W-:Y:S01]  /*3210*/  ISETP.GT.U32.AND P1, PT, R52.reuse, R7, PT ;  /* 0x000000073400720c */ /* 0x040fe20003f24070 */
[----:B------:R-:W-:Y:S01]  /*3220*/  IMAD R95, R52, R3, R95 ;  /* 0x00000003345f7224 */ /* 0x000fe200078e025f */
[----:B------:R-:W-:Y:S01]  /*3230*/  IADD3 R5, PT, PT, R0, 0x34, RZ ;  /* 0x0000003400057810 */ /* 0x000fe20007ffe0ff */
[----:B------:R-:W-:Y:S01]  /*3240*/  @!P2 IMAD.MOV R11, RZ, RZ, -R11 ;  /* 0x000000ffff0ba224 */ /* 0x000fe200078e0a0b */
[C---:B------:R-:W-:Y:S01]  /*3250*/  ISETP.GT.U32.AND P0, PT, R52.reuse, R92, PT ;  /* 0x0000005c3400720c */ /* 0x040fe20003f04070 */
[----:B-1----:R-:W-:Y:S01]  /*3260*/  IMAD.MOV R4, RZ, RZ, -R2 ;  /* 0x000000ffff047224 */ /* 0x002fe200078e0a02 */
[C---:B------:R-:W-:Y:S01]  /*3270*/  ISETP.GT.U32.AND P2, PT, R52.reuse, R94, PT ;  /* 0x0000005e3400720c */ /* 0x040fe20003f44070 */
[----:B------:R-:W-:Y:S01]  /*3280*/  IMAD.HI.U32 R2, R49, R91, RZ ;  /* 0x0000005b31027227 */ /* 0x000fe200078e00ff */
[----:B------:R-:W-:Y:S01]  /*3290*/  IABS R97, R5 ;  /* 0x0000000500617213 */ /* 0x000fe20000000000 */
[----:B------:R1:W-:Y:S02]  /*32a0*/  STL [R1+0x4], R11 ;  /* 0x0000040b01007387 */ /* 0x0003e40000100800 */
[----:B------:R-:W-:-:S02]  /*32b0*/  IMAD R93, R52, R4, R93 ;  /* 0x00000004345d7224 */ /* 0x000fc400078e025d */
[----:B------:R-:W-:Y:S02]  /*32c0*/  VIADD R4, R0, 0x33 ;  /* 0x0000003300047836 */ /* 0x000fe40000000000 */
[----:B------:R-:W-:Y:S02]  /*32d0*/  IMAD.MOV R2, RZ, RZ, -R2 ;  /* 0x000000ffff027224 */ /* 0x000fe400078e0a02 */
[--C-:B------:R-:W-:Y:S01]  /*32e0*/  @!P0 IMAD.IADD R92, R92, 0x1, -R52.reuse ;  /* 0x000000015c5c8824 */ /* 0x100fe200078e0a34 */
[----:B------:R-:W-:Y:S01]  /*32f0*/  IABS R96, R4 ;  /* 0x0000000400607213 */ /* 0x000fe20000000000 */
[----:B------:R-:W-:Y:S01]  /*3300*/  @!P1 IMAD.IADD R7, R7, 0x1, -R52 ;  /* 0x0000000107079824 */ /* 0x000fe200078e0a34 */
[C---:B------:R-:W-:Y:S01]  /*3310*/  ISETP.GT.U32.AND P1, PT, R52.reuse, R93, PT ;  /* 0x0000005d3400720c */ /* 0x040fe20003f24070 */
[----:B------:R-:W-:Y:S01]  /*3320*/  @!P3 IMAD.MOV R92, RZ, RZ, -R92 ;  /* 0x000000ffff5cb224 */ /* 0x000fe200078e0a5c */
[C---:B------:R-:W-:Y:S01]  /*3330*/  ISETP.GT.U32.AND P3, PT, R52.reuse, R95, PT ;  /* 0x0000005f3400720c */ /* 0x040fe20003f64070 */
[----:B------:R-:W-:Y:S01]  /*3340*/  IMAD R91, R52, R2, R91 ;  /* 0x00000002345b7224 */ /* 0x000fe200078e025b */
[----:B-1----:R-:W-:Y:S01]  /*3350*/  IADD3 R11, PT, PT, R0, 0x77, RZ ;  /* 0x00000077000b7810 */ /* 0x002fe20007ffe0ff */
[----:B------:R-:W-:-:S02]  /*3360*/  @!P2 IMAD.IADD R94, R94, 0x1, -R52 ;  /* 0x000000015e5ea824 */ /* 0x000fc400078e0a34 */
[C---:B------:R-:W-:Y:S01]  /*3370*/  IMAD.HI.U32 R2, R49.reuse, R96, RZ ;  /* 0x0000006031027227 */ /* 0x040fe200078e00ff */
[C---:B------:R-:W-:Y:S02]  /*3380*/  ISETP.GT.U32.AND P0, PT, R52.reuse, R91, PT ;  /* 0x0000005b3400720c */ /* 0x040fe40003f04070 */
[----:B------:R-:W-:Y:S01]  /*3390*/  ISETP.GT.U32.AND P2, PT, R52, R94, PT ;  /* 0x0000005e3400720c */ /* 0x000fe20003f44070 */
[----:B------:R-:W-:Y:S01]  /*33a0*/  IMAD.MOV R3, RZ, RZ, -R2 ;  /* 0x000000ffff037224 */ /* 0x000fe200078e0a02 */
[----:B------:R-:W-:Y:S01]  /*33b0*/  IABS R156, R11 ;  /* 0x0000000b009c7213 */ /* 0x000fe20000000000 */
[----:B------:R-:W-:-:S04]  /*33c0*/  IMAD.HI.U32 R2, R49, R97, RZ ;  /* 0x0000006131027227 */ /* 0x000fc800078e00ff */
[--C-:B------:R-:W-:Y:S02]  /*33d0*/  @!P3 IMAD.IADD R95, R95, 0x1, -R52.reuse ;  /* 0x000000015f5fb824 */ /* 0x100fe400078e0a34 */
[----:B------:R-:W-:Y:S02]  /*33e0*/  @!P1 IMAD.IADD R93, R93, 0x1, -R52 ;  /* 0x000000015d5d9824 */ /* 0x000fe400078e0a34 */
[----:B------:R-:W-:Y:S01]  /*33f0*/  IMAD.MOV R2, RZ, RZ, -R2 ;  /* 0x000000ffff027224 */ /* 0x000fe200078e0a02 */
[----:B------:R-:W-:Y:S01]  /*3400*/  ISETP.GT.U32.AND P3, PT, R52, R95, PT ;  /* 0x0000005f3400720c */ /* 0x000fe20003f64070 */
[----:B------:R-:W-:Y:S01]  /*3410*/  VIADD R6, R0, 0x35 ;  /* 0x0000003500067836 */ /* 0x000fe20000000000 */
[C---:B------:R-:W-:Y:S01]  /*3420*/  ISETP.GT.U32.AND P1, PT, R52.reuse, R93, PT ;  /* 0x0000005d3400720c */ /* 0x040fe20003f24070 */
[C---:B------:R-:W-:Y:S01]  /*3430*/  IMAD R96, R52.reuse, R3, R96 ;  /* 0x0000000334607224 */ /* 0x040fe200078e0260 */
[----:B------:R-:W-:Y:S01]  /*3440*/  @!P0 IADD3 R91, PT, PT, R91, -R52, RZ ;  /* 0x800000345b5b8210 */ /* 0x000fe20007ffe0ff */
[----:B------:R-:W-:Y:S01]  /*3450*/  IMAD R97, R52, R2, R97 ;  /* 0x0000000234617224 */ /* 0x000fe200078e0261 */
[----:B------:R-:W-:Y:S01]  /*3460*/  IABS R98, R6 ;  /* 0x0000000600627213 */ /* 0x000fe20000000000 */
[----:B------:R-:W-:Y:S01]  /*3470*/  @!P2 IMAD.IADD R94, R94, 0x1, -R52 ;  /* 0x000000015e5ea824 */ /* 0x000fe200078e0a34 */
[C---:B------:R-:W-:Y:S01]  /*3480*/  ISETP.GT.U32.AND P2, PT, R52.reuse, R96, PT ;  /* 0x000000603400720c */ /* 0x040fe20003f44070 */
[----:B------:R-:W-:Y:S01]  /*3490*/  IMAD.MOV.U32 R10, RZ, RZ, R7 ;  /* 0x000000ffff0a7224 */ /* 0x000fe200078e0007 */
[----:B------:R-:W-:Y:S01]  /*34a0*/  ISETP.GT.U32.AND P0, PT, R52, R91, PT ;  /* 0x0000005b3400720c */ /* 0x000fe20003f04070 */
[----:B------:R-:W-:-:S04]  /*34b0*/  IMAD.HI.U32 R3, R49, R98, RZ ;  /* 0x0000006231037227 */ /* 0x000fc800078e00ff */
[----:B------:R-:W-:Y:S01]  /*34c0*/  @!P3 IMAD.IADD R95, R95, 0x1, -R52 ;  /* 0x000000015f5fb824 */ /* 0x000fe200078e0a34 */
[----:B------:R-:W-:Y:S01]  /*34d0*/  ISETP.GT.U32.AND P3, PT, R52, R97, PT ;  /* 0x000000613400720c */ /* 0x000fe20003f64070 */
[----:B------:R-:W-:Y:S01]  /*34e0*/  @!P4 IMAD.MOV R10, RZ, RZ, -R10 ;  /* 0x000000ffff0ac224 */ /* 0x000fe200078e0a0a */
[----:B------:R-:W-:Y:S01]  /*34f0*/  ISETP.GE.AND P4, PT, R8, RZ, PT ;  /* 0x000000ff0800720c */ /* 0x000fe20003f86270 */
[--C-:B------:R-:W-:Y:S01]  /*3500*/  @!P1 IMAD.IADD R93, R93, 0x1, -R52.reuse ;  /* 0x000000015d5d9824 */ /* 0x100fe200078e0a34 */
[----:B------:R-:W-:Y:S01]  /*3510*/  ISETP.GE.AND P1, PT, R9, RZ, PT ;  /* 0x000000ff0900720c */ /* 0x000fe20003f26270 */
[----:B------:R-:W-:Y:S01]  /*3520*/  IMAD.MOV R3, RZ, RZ, -R3 ;  /* 0x000000ffff037224 */ /* 0x000fe200078e0a03 */
[----:B------:R-:W-:Y:S01]  /*3530*/  STL [R1], R10 ;  /* 0x0000000a01007387 */ /* 0x000fe20000100800 */
[----:B------:R-:W-:Y:S01]  /*3540*/  VIADD R2, R0, 0x36 ;  /* 0x0000003600027836 */ /* 0x000fe20000000000 */
[----:B------:R-:W-:Y:S01]  /*3550*/  @!P0 IADD3 R91, PT, PT, R91, -R52, RZ ;  /* 0x800000345b5b8210 */ /* 0x000fe20007ffe0ff */
[----:B------:R-:W-:Y:S01]  /*3560*/  @!P2 IMAD.IADD R96, R96, 0x1, -R52 ;  /* 0x000000016060a824 */ /* 0x000fe200078e0a34 */
[----:B------:R-:W-:Y:S01]  /*3570*/  ISETP.GE.AND P0, PT, R6, RZ, PT ;  /* 0x000000ff0600720c */ /* 0x000fe20003f06270 */
[----:B------:R-:W-:Y:S01]  /*3580*/  IMAD R98, R52, R3, R98 ;  /* 0x0000000334627224 */ /* 0x000fe200078e0262 */
[----:B------:R-:W-:Y:S01]  /*3590*/  IABS R99, R2 ;  /* 0x0000000200637213 */ /* 0x000fe20000000000 */
[----:B------:R-:W-:Y:S01]  /*35a0*/  VIADD R3, R0, 0x37 ;  /* 0x0000003700037836 */ /* 0x000fe20000000000 */
[----:B------:R-:W-:Y:S01]  /*35b0*/  ISETP.GT.U32.AND P2, PT, R52, R96, PT ;  /* 0x000000603400720c */ /* 0x000fe20003f44070 */
[----:B------:R-:W-:Y:S01]  /*35c0*/  @!P3 IMAD.IADD R97, R97, 0x1, -R52 ;  /* 0x000000016161b824 */ /* 0x000fe200078e0a34 */
[----:B------:R-:W-:Y:S01]  /*35d0*/  STL [R1+0x30d4], R92 ;  /* 0x0030d45c01007387 */ /* 0x000fe20000100800 */
[----:B------:R-:W-:Y:S01]  /*35e0*/  @!P4 IMAD.MOV R91, RZ, RZ, -R91 ;  /* 0x000000ffff5bc224 */ /* 0x000fe200078e0a5b */
[----:B------:R-:W-:Y:S01]  /*35f0*/  IABS R100, R3 ;  /* 0x0000000300647213 */ /* 0x000fe20000000000 */
[----:B------:R-:W-:Y:S01]  /*3600*/  @!P6 IMAD.MOV R93, RZ, RZ, -R93 ;  /* 0x000000ffff5de224 */ /* 0x000fe200078e0a5d */
[----:B------:R-:W-:Y:S01]  /*3610*/  ISETP.GE.AND P4, PT, R2, RZ, PT ;  /* 0x000000ff0200720c */ /* 0x000fe20003f86270 */
[----:B------:R-:W-:Y:S01]  /*3620*/  IMAD.HI.U32 R2, R49, R99, RZ ;  /* 0x0000006331027227 */ /* 0x000fe200078e00ff */
[----:B------:R-:W-:-:S02]  /*3630*/  ISETP.GT.U32.AND P3, PT, R52, R97, PT ;  /* 0x000000613400720c */ /* 0x000fc40003f64070 */
[----:B------:R-:W-:Y:S01]  /*3640*/  ISETP.GE.AND P6, PT, R4, RZ, PT ;  /* 0x000000ff0400720c */ /* 0x000fe20003fc6270 */
[----:B------:R-:W-:Y:S01]  /*3650*/  @!P1 IMAD.MOV R95, RZ, RZ, -R95 ;  /* 0x000000ffff5f9224 */ /* 0x000fe200078e0a5f */
[----:B------:R-:W-:Y:S01]  /*3660*/  ISETP.GE.AND P1, PT, R3, RZ, PT ;  /* 0x000000ff0300720c */ /* 0x000fe20003f26270 */
[----:B------:R-:W-:Y:S01]  /*3670*/  IMAD.HI.U32 R3, R49, R100, RZ ;  /* 0x0000006431037227 */ /* 0x000fe200078e00ff */
[----:B------:R-:W-:Y:S01]  /*3680*/  @!P2 IADD3 R96, PT, PT, R96, -R52, RZ ;  /* 0x800000346060a210 */ /* 0x000fe20007ffe0ff */
[----:B------:R-:W-:Y:S01]  /*3690*/  STL [R1+0x30d8], R93 ;  /* 0x0030d85d01007387 */ /* 0x000fe20000100800 */
[C---:B------:R-:W-:Y:S01]  /*36a0*/  ISETP.GT.U32.AND P2, PT, R52.reuse, R98, PT ;  /* 0x000000623400720c */ /* 0x040fe20003f44070 */
[----:B------:R-:W-:Y:S02]  /*36b0*/  IMAD.MOV R2, RZ, RZ, -R2 ;  /* 0x000000ffff027224 */ /* 0x000fe400078e0a02 */
[----:B------:R-:W-:Y:S02]  /*36c0*/  IMAD.MOV R3, RZ, RZ, -R3 ;  /* 0x000000ffff037224 */ /* 0x000fe400078e0a03 */
[C---:B------:R-:W-:Y:S01]  /*36d0*/  IMAD R99, R52.reuse, R2, R99 ;  /* 0x0000000234637224 */ /* 0x040fe200078e0263 */
[----:B------:R-:W-:Y:S01]  /*36e0*/  @!P3 IADD3 R97, PT, PT, R97, -R52, RZ ;  /* 0x800000346161b210 */ /* 0x000fe20007ffe0ff */
[----:B------:R-:W-:-:S02]  /*36f0*/  IMAD R100, R52, R3, R100 ;  /* 0x0000000334647224 */ /* 0x000fc400078e0264 */
[----:B------:R-:W-:Y:S01]  /*3700*/  @!P6 IMAD.MOV R96, RZ, RZ, -R96 ;  /* 0x000000ffff60e224 */ /* 0x000fe200078e0a60 */
[----:B------:R-:W-:Y:S01]  /*3710*/  ISETP.GT.U32.AND P3, PT, R52, R99, PT ;  /* 0x000000633400720c */ /* 0x000fe20003f64070 */
[----:B------:R-:W-:Y:S01]  /*3720*/  VIADD R4, R0, 0x38 ;  /* 0x0000003800047836 */ /* 0x000fe20000000000 */
[----:B------:R-:W-:Y:S01]  /*3730*/  ISETP.GT.U32.AND P6, PT, R52, R100, PT ;  /* 0x000000643400720c */ /* 0x000fe20003fc4070 */
[----:B------:R-:W-:Y:S01]  /*3740*/  @!P5 IMAD.MOV R94, RZ, RZ, -R94 ;  /* 0x000000ffff5ed224 */ /* 0x000fe200078e0a5e */
[----:B------:R-:W-:Y:S01]  /*3750*/  ISETP.GE.AND P5, PT, R5, RZ, PT ;  /* 0x000000ff0500720c */ /* 0x000fe20003fa6270 */
[----:B------:R-:W-:Y:S01]  /*3760*/  VIADD R5, R0, 0x39 ;  /* 0x0000003900057836 */ /* 0x000fe20000000000 */
[----:B------:R-:W-:Y:S01]  /*3770*/  IABS R101, R4 ;  /* 0x0000000400657213 */ /* 0x000fe20000000000 */
[--C-:B------:R-:W-:Y:S01]  /*3780*/  @!P2 IMAD.IADD R98, R98, 0x1, -R52.reuse ;  /* 0x000000016262a824 */ /* 0x100fe200078e0a34 */
[----:B------:R1:W-:Y:S01]  /*3790*/  STL [R1+0x30dc], R94 ;  /* 0x0030dc5e01007387 */ /* 0x0003e20000100800 */
[----:B------:R-:W-:Y:S01]  /*37a0*/  VIADD R6, R0, 0x3a ;  /* 0x0000003a00067836 */ /* 0x000fe20000000000 */
[----:B------:R-:W-:Y:S01]  /*37b0*/  IABS R90, R5 ;  /* 0x00000005005a7213 */ /* 0x000fe20000000000 */
[----:B------:R-:W-:Y:S01]  /*37c0*/  IMAD.HI.U32 R2, R49, R101, RZ ;  /* 0x0000006531027227 */ /* 0x000fe200078e00ff */
[----:B------:R-:W-:Y:S01]  /*37d0*/  ISETP.GT.U32.AND P2, PT, R52, R98, PT ;  /* 0x000000623400720c */ /* 0x000fe20003f44070 */
[----:B------:R-:W-:Y:S01]  /*37e0*/  STL [R1+0x30e0], R91 ;  /* 0x0030e05b01007387 */ /* 0x000fe20000100800 */
[----:B------:R-:W-:Y:S01]  /*37f0*/  @!P3 IADD3 R99, PT, PT, R99, -R52, RZ ;  /* 0x800000346363b210 */ /* 0x000fe20007ffe0ff */
[----:B------:R-:W-:Y:S01]  /*3800*/  @!P6 IMAD.IADD R100, R100, 0x1, -R52 ;  /* 0x000000016464e824 */ /* 0x000fe200078e0a34 */
[----:B------:R-:W-:Y:S01]  /*3810*/  IABS R102, R6 ;  /* 0x0000000600667213 */ /* 0x000fe20000000000 */
[----:B------:R-:W-:Y:S01]  /*3820*/  IMAD.HI.U32 R3, R49, R90, RZ ;  /* 0x0000005a31037227 */ /* 0x000fe200078e00ff */
[C---:B------:R-:W-:Y:S01]  /*3830*/  ISETP.GT.U32.AND P3, PT, R52.reuse, R99, PT ;  /* 0x000000633400720c */ /* 0x040fe20003f64070 */
[----:B------:R-:W-:Y:S01]  /*3840*/  STL [R1+0x30e4], R95 ;  /* 0x0030e45f01007387 */ /* 0x000fe20000100800 */
[----:B------:R-:W-:Y:S01]  /*3850*/  ISETP.GT.U32.AND P6, PT, R52, R100, PT ;  /* 0x000000643400720c */ /* 0x000fe20003fc4070 */
[----:B------:R-:W-:Y:S01]  /*3860*/  IMAD.MOV R2, RZ, RZ, -R2 ;  /* 0x000000ffff027224 */ /* 0x000fe200078e0a02 */
[----:B-1----:R-:W-:Y:S01]  /*3870*/  IADD3 R94, PT, PT, R0, 0x1c7, RZ ;  /* 0x000001c7005e7810 */ /* 0x002fe20007ffe0ff */
[----:B------:R-:W-:Y:S01]  /*3880*/  IMAD.MOV R3, RZ, RZ, -R3 ;  /* 0x000000ffff037224 */ /* 0x000fe200078e0a03 */
[----:B------:R1:W-:Y:S01]  /*3890*/  STL [R1+0x30e8], R96 ;  /* 0x0030e86001007387 */ /* 0x0003e20000100800 */
[----:B------:R-:W-:-:S02]  /*38a0*/  IMAD R101, R52, R2, R101 ;  /* 0x0000000234657224 */ /* 0x000fc400078e0265 */
[----:B------:R-:W-:Y:S02]  /*38b0*/  VIADD R7, R0, 0x3b ;  /* 0x0000003b00077836 */ /* 0x000fe40000000000 */
[----:B------:R-:W-:-:S03]  /*38c0*/  IMAD.HI.U32 R2, R49, R102, RZ ;  /* 0x0000006631027227 */ /* 0x000fc600078e00ff */
[----:B------:R-:W-:Y:S01]  /*38d0*/  IABS R103, R7 ;  /* 0x0000000700677213 */ /* 0x000fe20000000000 */
[----:B------:R-:W-:Y:S01]  /*38e0*/  IMAD R90, R52, R3, R90 ;  /* 0x00000003345a7224 */ /* 0x000fe200078e025a */
[----:B-1----:R-:W-:Y:S01]  /*38f0*/  IADD3 R96, PT, PT, R0, 0x1c4, RZ ;  /* 0x000001c400607810 */ /* 0x002fe20007ffe0ff */
[--C-:B------:R-:W-:Y:S01]  /*3900*/  @!P3 IMAD.IADD R99, R99, 0x1, -R52.reuse ;  /* 0x000000016363b824 */ /* 0x100fe200078e0a34 */
[----:B------:R-:W-:Y:S01]  /*3910*/  ISETP.GT.U32.AND P3, PT, R52, R101, PT ;  /* 0x000000653400720c */ /* 0x000fe20003f64070 */
[--C-:B------:R-:W-:Y:S01]  /*3920*/  @!P2 IMAD.IADD R98, R98, 0x1, -R52.reuse ;  /* 0x000000016262a824 */ /* 0x100fe200078e0a34 */
[----:B------:R-:W-:Y:S01]  /*3930*/  ISETP.GE.AND P2, PT, R5, RZ, PT ;  /* 0x000000ff0500720c */ /* 0x000fe20003f46270 */
[----:B------:R-:W-:Y:S01]  /*3940*/  @!P6 IMAD.IADD R100, R100, 0x1, -R52 ;  /* 0x000000016464e824 */ /* 0x000fe200078e0a34 */
[----:B------:R-:W-:Y:S01]  /*3950*/  IADD3 R5, PT, PT, -R2, RZ, RZ ;  /* 0x000000ff02057210 */ /* 0x000fe20007ffe1ff */
[----:B------:R-:W-:Y:S01]  /*3960*/  IMAD.HI.U32 R2, R49, R103, RZ ;  /* 0x0000006731027227 */ /* 0x000fe200078e00ff */
[----:B------:R-:W-:-:S02]  /*3970*/  ISETP.GT.U32.AND P6, PT, R52, R90, PT ;  /* 0x0000005a3400720c */ /* 0x000fc40003fc4070 */
[----:B------:R-:W-:Y:S01]  /*3980*/  @!P1 IADD3 R100, PT, PT, -R100, RZ, RZ ;  /* 0x000000ff64649210 */ /* 0x000fe20007ffe1ff */
[C---:B------:R-:W-:Y:S01]  /*3990*/  IMAD R102, R52.reuse, R5, R102 ;  /* 0x0000000534667224 */ /* 0x040fe200078e0266 */
[----:B------:R-:W-:Y:S01]  /*39a0*/  IABS R67, R96 ;  /* 0x0000006000437213 */ /* 0x000fe20000000000 */
[----:B------:R-:W-:Y:S02]  /*39b0*/  IMAD.MOV R5, RZ, RZ, -R2 ;  /* 0x000000ffff057224 */ /* 0x000fe400078e0a02 */
[----:B------:R-:W-:Y:S01]  /*39c0*/  @!P3 IMAD.IADD R101, R101, 0x1, -R52 ;  /* 0x000000016565b824 */ /* 0x000fe200078e0a34 */
[C---:B------:R-:W-:Y:S01]  /*39d0*/  ISETP.GT.U32.AND P3, PT, R52.reuse, R102, PT ;  /* 0x000000663400720c */ /* 0x040fe20003f64070 */
[----:B------:R-:W-:Y:S02]  /*39e0*/  IMAD R103, R52, R5, R103 ;  /* 0x0000000534677224 */ /* 0x000fe400078e0267 */
[----:B------:R-:W-:Y:S02]  /*39f0*/  VIADD R8, R0, 0x3c ;  /* 0x0000003c00087836 */ /* 0x000fe40000000000 */
[----:B------:R-:W-:Y:S01]  /*3a00*/  @!P6 IADD3 R90, PT, PT, R90, -R52, RZ ;  /* 0x800000345a5ae210 */ /* 0x000fe20007ffe0ff */
[----:B------:R-:W-:Y:S01]  /*3a10*/  VIADD R10, R0, 0x3e ;  /* 0x0000003e000a7836 */ /* 0x000fe20000000000 */
[----:B------:R-:W-:Y:S01]  /*3a20*/  ISETP.GT.U32.AND P6, PT, R52, R103, PT ;  /* 0x000000673400720c */ /* 0x000fe20003fc4070 */
[----:B------:R-:W-:Y:S01]  /*3a30*/  VIADD R9, R0, 0x3d ;  /* 0x0000003d00097836 */ /* 0x000fe20000000000 */
[----:B------:R-:W-:Y:S01]  /*3a40*/  IABS R104, R8 ;  /* 0x0000000800687213 */ /* 0x000fe20000000000 */
[----:B------:R-:W-:Y:S01]  /*3a50*/  @!P5 IMAD.MOV R97, RZ, RZ, -R97 ;  /* 0x000000ffff61d224 */ /* 0x000fe200078e0a61 */
[----:B------:R-:W-:Y:S01]  /*3a60*/  IABS R106, R10 ;  /* 0x0000000a006a7213 */ /* 0x000fe20000000000 */
[----:B------:R-:W-:Y:S01]  /*3a70*/  @!P0 IMAD.MOV R98, RZ, RZ, -R98 ;  /* 0x000000ffff628224 */ /* 0x000fe200078e0a62 */
[----:B------:R-:W-:Y:S01]  /*3a80*/  IABS R105, R9 ;  /* 0x0000000900697213 */ /* 0x000fe20000000000 */
[----:B------:R-:W-:Y:S01]  /*3a90*/  IMAD.HI.U32 R3, R49, R104, RZ ;  /* 0x0000006831037227 */ /* 0x000fe200078e00ff */
[----:B------:R-:W-:Y:S01]  /*3aa0*/  ISETP.GE.AND P5, PT, R4, RZ, PT ;  /* 0x000000ff0400720c */ /* 0x000fe20003fa6270 */
[----:B------:R-:W-:Y:S01]  /*3ab0*/  STL [R1+0x30ec], R97 ;  /* 0x0030ec6101007387 */ /* 0x000fe20000100800 */
[----:B------:R-:W-:Y:S01]  /*3ac0*/  ISETP.GT.U32.AND P0, PT, R52, R90, PT ;  /* 0x0000005a3400720c */ /* 0x000fe20003f04070 */
[--C-:B------:R-:W-:Y:S01]  /*3ad0*/  @!P3 IMAD.IADD R102, R102, 0x1, -R52.reuse ;  /* 0x000000016666b824 */ /* 0x100fe200078e0a34 */
[C---:B------:R-:W-:Y:S01]  /*3ae0*/  ISETP.GT.U32.AND P3, PT, R52.reuse, R101, PT ;  /* 0x000000653400720c */ /* 0x040fe20003f64070 */
[----:B------:R-:W-:Y:S01]  /*3af0*/  IMAD.MOV R3, RZ, RZ, -R3 ;  /* 0x000000ffff037224 */ /* 0x000fe200078e0a03 */
[----:B------:R-:W-:Y:S01]  /*3b00*/  STL [R1+0x30f0], R98 ;  /* 0x0030f06201007387 */ /* 0x000fe20000100800 */
[----:B------:R-:W-:Y:S01]  /*3b10*/  @!P6 IMAD.IADD R103, R103, 0x1, -R52 ;  /* 0x000000016767e824 */ /* 0x000fe200078e0a34 */
[C---:B------:R-:W-:Y:S01]  /*3b20*/  ISETP.GT.U32.AND P6, PT, R52.reuse, R102, PT ;  /* 0x000000663400720c */ /* 0x040fe20003fc4070 */
[----:B------:R-:W-:-:S02]  /*3b30*/  IMAD R104, R52, R3, R104 ;  /* 0x0000000334687224 */ /* 0x000fc400078e0268 */
[----:B------:R-:W-:-:S03]  /*3b40*/  IMAD.HI.U32 R2, R49, R106, RZ ;  /* 0x0000006a31027227 */ /* 0x000fc600078e00ff */
[----:B------:R-:W-:Y:S01]  /*3b50*/  ISETP.GT.U32.AND P1, PT, R52, R104, PT ;  /* 0x000000683400720c */ /* 0x000fe20003f24070 */
[----:B------:R-:W-:-:S04]  /*3b60*/  IMAD.HI.U32 R4, R49, R105, RZ ;  /* 0x0000006931047227 */ /* 0x000fc800078e00ff */
[----:B------:R-:W-:Y:S02]  /*3b70*/  IMAD.MOV R3, RZ, RZ, -R2 ;  /* 0x000000ffff037224 */ /* 0x000fe400078e0a02 */
[----:B------:R-:W-:Y:S02]  /*3b80*/  IMAD.MOV R4, RZ, RZ, -R4 ;  /* 0x000000ffff047224 */ /* 0x000fe400078e0a04 */
[----:B------:R-:W-:Y:S01]  /*3b90*/  @!P4 IMAD.MOV R99, RZ, RZ, -R99 ;  /* 0x000000ffff63c224 */ /* 0x000fe200078e0a63 */
[----:B------:R-:W-:Y:S01]  /*3ba0*/  ISETP.GT.U32.AND P4, PT, R52, R103, PT ;  /* 0x000000673400720c */ /* 0x000fe20003f84070 */
[----:B------:R-:W-:Y:S02]  /*3bb0*/  VIADD R5, R0, 0x40 ;  /* 0x0000004000057836 */ /* 0x000fe40000000000 */
[----:B------:R-:W-:Y:S01]  /*3bc0*/  IMAD R106, R52, R3, R106 ;  /* 0x00000003346a7224 */ /* 0x000fe200078e026a */
[----:B------:R-:W-:Y:S01]  /*3bd0*/  @!P1 IADD3 R104, PT, PT, R104, -R52, RZ ;  /* 0x8000003468689210 */ /* 0x000fe20007ffe0ff */
[----:B------:R-:W-:Y:S01]  /*3be0*/  IMAD R105, R52, R4, R105 ;  /* 0x0000000434697224 */ /* 0x000fe200078e0269 */
[----:B------:R-:W-:Y:S01]  /*3bf0*/  IABS R108, R5 ;  /* 0x00000005006c7213 */ /* 0x000fe20000000000 */
[----:B------:R-:W-:Y:S01]  /*3c00*/  VIADD R4, R0, 0x3f ;  /* 0x0000003f00047836 */ /* 0x000fe20000000000 */
[----:B------:R-:W-:Y:S01]  /*3c10*/  ISETP.GE.AND P1, PT, R8, RZ, PT ;  /* 0x000000ff0800720c */ /* 0x000fe20003f26270 */
[--C-:B------:R-:W-:Y:S01]  /*3c20*/  @!P6 IMAD.IADD R102, R102, 0x1, -R52.reuse ;  /* 0x000000016666e824 */ /* 0x100fe200078e0a34 */
[C---:B------:R-:W-:Y:S01]  /*3c30*/  ISETP.GT.U32.AND P6, PT, R52.reuse, R106, PT ;  /* 0x0000006a3400720c */ /* 0x040fe20003fc4070 */
[--C-:B------:R-:W-:Y:S01]  /*3c40*/  @!P3 IMAD.IADD R101, R101, 0x1, -R52.reuse ;  /* 0x000000016565b824 */ /* 0x100fe200078e0a34 */
[----:B------:R-:W-:Y:S01]  /*3c50*/  IABS R107, R4 ;  /* 0x00000004006b7213 */ /* 0x000fe20000000000 */
[----:B------:R-:W-:Y:S01]  /*3c60*/  IMAD.HI.U32 R3, R49, R108, RZ ;  /* 0x0000006c31037227 */ /* 0x000fe200078e00ff */
[----:B------:R-:W-:Y:S01]  /*3c70*/  ISETP.GT.U32.AND P3, PT, R52, R105, PT ;  /* 0x000000693400720c */ /* 0x000fe20003f64070 */
[----:B------:R1:W-:Y:S02]  /*3c80*/  STL [R1+0x30f4], R99 ;  /* 0x0030f46301007387 */ /* 0x0003e40000100800 */
[--C-:B------:R-:W-:Y:S01]  /*3c90*/  @!P0 IMAD.IADD R90, R90, 0x1, -R52.reuse ;  /* 0x000000015a5a8824 */ /* 0x100fe200078e0a34 */
[----:B------:R-:W-:Y:S01]  /*3ca0*/  ISETP.GE.AND P0, PT, R6, RZ, PT ;  /* 0x000000ff0600720c */ /* 0x000fe20003f06270 */
[----:B------:R-:W-:Y:S01]  /*3cb0*/  @!P4 IMAD.IADD R103, R103, 0x1, -R52 ;  /* 0x000000016767c824 */ /* 0x000fe200078e0a34 */
[----:B------:R-:W-:Y:S01]  /*3cc0*/  ISETP.GE.AND P4, PT, R7, RZ, PT ;  /* 0x000000ff0700720c */ /* 0x000fe20003f86270 */
[----:B------:R-:W-:Y:S01]  /*3cd0*/  @!P5 IMAD.MOV R101, RZ, RZ, -R101 ;  /* 0x000000ffff65d224 */ /* 0x000fe200078e0a65 */
[----:B------:R-:W-:Y:S01]  /*3ce0*/  ISETP.GT.U32.AND P5, PT, R52, R104, PT ;  /* 0x000000683400720c */ /* 0x000fe20003fa4070 */
[----:B------:R-:W-:Y:S01]  /*3cf0*/  IMAD.HI.U32 R2, R49, R107, RZ ;  /* 0x0000006b31027227 */ /* 0x000fe200078e00ff */
[----:B------:R2:W-:Y:S01]  /*3d00*/  STL [R1+0x30f8], R100 ;  /* 0x0030f86401007387 */ /* 0x0005e20000100800 */
[----:B-1----:R-:W-:-:S02]  /*3d10*/  IADD3 R99, PT, PT, R0, 0x1c1, RZ ;  /* 0x000001c100637810 */ /* 0x002fc40007ffe0ff */
[----:B------:R-:W-:Y:S02]  /*3d20*/  IMAD.MOV R3, RZ, RZ, -R3 ;  /* 0x000000ffff037224 */ /* 0x000fe400078e0a03 */
[----:B------:R-:W-:Y:S01]  /*3d30*/  IMAD.MOV R2, RZ, RZ, -R2 ;  /* 0x000000ffff027224 */ /* 0x000fe200078e0a02 */
[----:B------:R-:W-:Y:S01]  /*3d40*/  IABS R64, R99 ;  /* 0x0000006300407213 */ /* 0x000fe20000000000 */
[----:B------:R-:W-:Y:S01]  /*3d50*/  IMAD R108, R52, R3, R108 ;  /* 0x00000003346c7224 */ /* 0x000fe200078e026c */
[----:B------:R-:W-:Y:S01]  /*3d60*/  @!P0 IADD3 R102, PT, PT, -R102, RZ, RZ ;  /* 0x000000ff66668210 */ /* 0x000fe20007ffe1ff */
[----:B------:R-:W-:Y:S02]  /*3d70*/  VIADD R3, R0, 0x41 ;  /* 0x0000004100037836 */ /* 0x000fe40000000000 */
[--C-:B------:R-:W-:Y:S02]  /*3d80*/  @!P6 IMAD.IADD R106, R106, 0x1, -R52.reuse ;  /* 0x000000016a6ae824 */ /* 0x100fe400078e0a34 */
[C---:B------:R-:W-:Y:S01]  /*3d90*/  IMAD R107, R52.reuse, R2, R107 ;  /* 0x00000002346b7224 */ /* 0x040fe200078e026b */
[----:B------:R-:W-:Y:S01]  /*3da0*/  IABS R89, R3 ;  /* 0x0000000300597213 */ /* 0x000fe20000000000 */
[----:B------:R-:W-:Y:S01]  /*3db0*/  @!P4 IMAD.MOV R103, RZ, RZ, -R103 ;  /* 0x000000ffff67c224 */ /* 0x000fe200078e0a67 */
[----:B------:R-:W-:Y:S01]  /*3dc0*/  ISETP.GT.U32.AND P6, PT, R52, R106, PT ;  /* 0x0000006a3400720c */ /* 0x000fe20003fc4070 */
[----:B------:R-:W-:Y:S01]  /*3dd0*/  @!P5 IMAD.IADD R104, R104, 0x1, -R52 ;  /* 0x000000016868d824 */ /* 0x000fe200078e0a34 */
[----:B------:R-:W-:Y:S01]  /*3de0*/  ISETP.GT.U32.AND P0, PT, R52, R107, PT ;  /* 0x0000006b3400720c */ /* 0x000fe20003f04070 */
[----:B------:R-:W-:Y:S01]  /*3df0*/  IMAD.HI.U32 R2, R49, R89, RZ ;  /* 0x0000005931027227 */ /* 0x000fe200078e00ff */
[----:B------:R-:W-:-:S02]  /*3e00*/  ISETP.GE.AND P4, PT, R10, RZ, PT ;  /* 0x000000ff0a00720c */ /* 0x000fc40003f86270 */
[C---:B------:R-:W-:Y:S01]  /*3e10*/  ISETP.GT.U32.AND P5, PT, R52.reuse, R108, PT ;  /* 0x0000006c3400720c */ /* 0x040fe20003fa4070 */
[----:B------:R-:W-:Y:S01]  /*3e20*/  @!P3 IMAD.IADD R105, R105, 0x1, -R52 ;  /* 0x000000016969b824 */ /* 0x000fe200078e0a34 */
[----:B------:R-:W-:Y:S01]  /*3e30*/  ISETP.GE.AND P3, PT, R9, RZ, PT ;  /* 0x000000ff0900720c */ /* 0x000fe20003f66270 */
[----:B------:R-:W-:Y:S02]  /*3e40*/  IMAD.MOV R2, RZ, RZ, -R2 ;  /* 0x000000ffff027224 */ /* 0x000fe400078e0a02 */
[----:B------:R-:W-:Y:S01]  /*3e50*/  @!P2 IMAD.MOV R90, RZ, RZ, -R90 ;  /* 0x000000ffff5aa224 */ /* 0x000fe200078e0a5a */
[----:B------:R-:W-:Y:S01]  /*3e60*/  ISETP.GT.U32.AND P2, PT, R52, R105, PT ;  /* 0x000000693400720c */ /* 0x000fe20003f44070 */
[----:B------:R-:W-:Y:S02]  /*3e70*/  VIADD R6, R0, 0x42 ;  /* 0x0000004200067836 */ /* 0x000fe40000000000 */
[--C-:B------:R-:W-:Y:S01]  /*3e80*/  @!P6 IMAD.IADD R106, R106, 0x1, -R52.reuse ;  /* 0x000000016a6ae824 */ /* 0x100fe200078e0a34 */
[----:B------:R-:W-:Y:S01]  /*3e90*/  ISETP.GE.AND P6, PT, R5, RZ, PT ;  /* 0x000000ff0500720c */ /* 0x000fe20003fc6270 */
[----:B------:R-:W-:Y:S01]  /*3ea0*/  IMAD R89, R52, R2, R89 ;  /* 0x0000000234597224 */ /* 0x000fe200078e0259 */
[----:B------:R-:W-:Y:S01]  /*3eb0*/  IABS R109, R6 ;  /* 0x00000006006d7213 */ /* 0x000fe20000000000 */
[----:B------:R-:W-:Y:S01]  /*3ec0*/  @!P0 IMAD.IADD R107, R107, 0x1, -R52 ;  /* 0x000000016b6b8824 */ /* 0x000fe200078e0a34 */
[----:B------:R-:W-:Y:S01]  /*3ed0*/  @!P5 IADD3 R108, PT, PT, R108, -R52, RZ ;  /* 0x800000346c6cd210 */ /* 0x000fe20007ffe0ff */
[----:B------:R-:W-:Y:S01]  /*3ee0*/  @!P4 IMAD.MOV R106, RZ, RZ, -R106 ;  /* 0x000000ffff6ac224 */ /* 0x000fe200078e0a6a */
[C---:B------:R-:W-:Y:S01]  /*3ef0*/  ISETP.GT.U32.AND P4, PT, R52.reuse, R89, PT ;  /* 0x000000593400720c */ /* 0x040fe20003f84070 */
[----:B------:R-:W-:Y:S01]  /*3f00*/  @!P1 IMAD.MOV R104, RZ, RZ, -R104 ;  /* 0x000000ffff689224 */ /* 0x000fe200078e0a68 */
[----:B------:R-:W-:Y:S01]  /*3f10*/  ISETP.GE.AND P0, PT, R3, RZ, PT ;  /* 0x000000ff0300720c */ /* 0x000fe20003f06270 */
[----:B------:R-:W-:Y:S01]  /*3f20*/  IMAD.HI.U32 R3, R49, R109, RZ ;  /* 0x0000006d31037227 */ /* 0x000fe200078e00ff */
[----:B------:R-:W-:-:S02]  /*3f30*/  ISETP.GT.U32.AND P1, PT, R52, R107, PT ;  /* 0x0000006b3400720c */ /* 0x000fc40003f24070 */
[----:B------:R-:W-:Y:S01]  /*3f40*/  ISETP.GT.U32.AND P5, PT, R52, R108, PT ;  /* 0x0000006c3400720c */ /* 0x000fe20003fa4070 */
[--C-:B------:R-:W-:Y:S01]  /*3f50*/  @!P2 IMAD.IADD R105, R105, 0x1, -R52.reuse ;  /* 0x000000016969a824 */ /* 0x100fe200078e0a34 */
[----:B------:R-:W-:Y:S01]  /*3f60*/  ISETP.GE.AND P2, PT, R4, RZ, PT ;  /* 0x000000ff0400720c */ /* 0x000fe20003f46270 */
[----:B------:R-:W-:Y:S02]  /*3f70*/  IMAD.MOV R3, RZ, RZ, -R3 ;  /* 0x000000ffff037224 */ /* 0x000fe400078e0a03 */
[----:B------:R-:W-:Y:S02]  /*3f80*/  VIADD R2, R0, 0x43 ;  /* 0x0000004300027836 */ /* 0x000fe40000000000 */
[----:B------:R-:W-:Y:S01]  /*3f90*/  @!P3 IMAD.MOV R105, RZ, RZ, -R105 ;  /* 0x000000ffff69b224 */ /* 0x000fe200078e0a69 */
[----:B------:R-:W-:Y:S01]  /*3fa0*/  ISETP.GE.AND P3, PT, R6, RZ, PT ;  /* 0x000000ff0600720c */ /* 0x000fe20003f66270 */
[----:B------:R-:W-:Y:S01]  /*3fb0*/  IMAD R109, R52, R3, R109 ;  /* 0x00000003346d7224 */ /* 0x000fe200078e026d */
[----:B------:R-:W-:Y:S01]  /*3fc0*/  IABS R110, R2 ;  /* 0x00000002006e7213 */ /* 0x000fe20000000000 */
[----:B------:R-:W-:Y:S01]  /*3fd0*/  @!P4 IMAD.IADD R89, R89, 0x1, -R52 ;  /* 0x000000015959c824 */ /* 0x000fe200078e0a34 */
[C---:B------:R-:W-:Y:S01]  /*3fe0*/  IADD3 R6, PT, PT, R0.reuse, 0x45, RZ ;  /* 0x0000004500067810 */ /* 0x040fe20007ffe0ff */
[----:B------:R-:W-:-:S02]  /*3ff0*/  VIADD R3, R0, 0x44 ;  /* 0x0000004400037836 */ /* 0x000fc40000000000 */
[--C-:B------:R-:W-:Y:S01]  /*4000*/  @!P1 IMAD.IADD R107, R107, 0x1, -R52.reuse ;  /* 0x000000016b6b9824 */ /* 0x100fe200078e0a34 */
[----:B------:R-:W-:Y:S01]  /*4010*/  ISETP.GE.AND P1, PT, R2, RZ, PT ;  /* 0x000000ff0200720c */ /* 0x000fe20003f26270 */
[----:B------:R-:W-:Y:S01]  /*4020*/  @!P5 IMAD.IADD R108, R108, 0x1, -R52 ;  /* 0x000000016c6cd824 */ /* 0x000fe200078e0a34 */
[C---:B------:R-:W-:Y:S01]  /*4030*/  ISETP.GT.U32.AND P5, PT, R52.reuse, R109, PT ;  /* 0x0000006d3400720c */ /* 0x040fe20003fa4070 */
[----:B------:R-:W-:Y:S01]  /*4040*/  IMAD.HI.U32 R2, R49, R110, RZ ;  /* 0x0000006e31027227 */ /* 0x000fe200078e00ff */
[----:B------:R-:W-:Y:S02]  /*4050*/  IABS R112, R6 ;  /* 0x0000000600707213 */ /* 0x000fe40000000000 */
[----:B------:R-:W-:Y:S01]  /*4060*/  ISETP.GT.U32.AND P4, PT, R52, R89, PT ;  /* 0x000000593400720c */ /* 0x000fe20003f84070 */
[----:B------:R-:W-:Y:S01]  /*4070*/  @!P2 IMAD.MOV R107, RZ, RZ, -R107 ;  /* 0x000000ffff6ba224 */ /* 0x000fe200078e0a6b */
[----:B------:R-:W-:Y:S01]  /*4080*/  IABS R111, R3 ;  /* 0x00000003006f7213 */ /* 0x000fe20000000000 */
[----:B------:R-:W-:Y:S01]  /*4090*/  IMAD.MOV R5, RZ, RZ, -R2 ;  /* 0x000000ffff057224 */ /* 0x000fe200078e0a02 */
[----:B------:R-:W-:Y:S01]  /*40a0*/  ISETP.GE.AND P2, PT, R3, RZ, PT ;  /* 0x000000ff0300720c */ /* 0x000fe20003f46270 */
[----:B------:R-:W-:-:S04]  /*40b0*/  IMAD.HI.U32 R4, R49, R112, RZ ;  /* 0x0000007031047227 */ /* 0x000fc800078e00ff */
[----:B------:R-:W-:-:S04]  /*40c0*/  IMAD.HI.U32 R3, R49, R111, RZ ;  /* 0x0000006f31037227 */ /* 0x000fc800078e00ff */
[C---:B------:R-:W-:Y:S01]  /*40d0*/  IMAD R110, R52.reuse, R5, R110 ;  /* 0x00000005346e7224 */ /* 0x040fe200078e026e */
[----:B------:R-:W-:Y:S01]  /*40e0*/  IADD3 R3, PT, PT, -R3, RZ, RZ ;  /* 0x000000ff03037210 */ /* 0x000fe20007ffe1ff */
[----:B------:R-:W-:Y:S02]  /*40f0*/  IMAD.MOV R5, RZ, RZ, -R4 ;  /* 0x000000ffff057224 */ /* 0x000fe400078e0a04 */
[--C-:B------:R-:W-:Y:S02]  /*4100*/  @!P5 IMAD.IADD R109, R109, 0x1, -R52.reuse ;  /* 0x000000016d6dd824 */ /* 0x100fe400078e0a34 */
[----:B------:R-:W-:Y:S01]  /*4110*/  @!P4 IMAD.IADD R89, R89, 0x1, -R52 ;  /* 0x000000015959c824 */ /* 0x000fe200078e0a34 */
[C---:B------:R-:W-:Y:S01]  /*4120*/  ISETP.GT.U32.AND P4, PT, R52.reuse, R110, PT ;  /* 0x0000006e3400720c */ /* 0x040fe20003f84070 */
[C---:B------:R-:W-:Y:S01]  /*4130*/  IMAD R112, R52.reuse, R5, R112 ;  /* 0x0000000534707224 */ /* 0x040fe200078e0270 */
[C---:B------:R-:W-:Y:S01]  /*4140*/  ISETP.GT.U32.AND P5, PT, R52.reuse, R109, PT ;  /* 0x0000006d3400720c */ /* 0x040fe20003fa4070 */
[----:B------:R-:W-:-:S02]  /*4150*/  IMAD R111, R52, R3, R111 ;  /* 0x00000003346f7224 */ /* 0x000fc400078e026f */
[----:B------:R-:W-:Y:S02]  /*4160*/  VIADD R3, R0, 0x46 ;  /* 0x0000004600037836 */ /* 0x000fe40000000000 */
[----:B------:R-:W-:Y:S01]  /*4170*/  @!P0 IMAD.MOV R89, RZ, RZ, -R89 ;  /* 0x000000ffff598224 */ /* 0x000fe200078e0a59 */
[----:B------:R-:W-:Y:S01]  /*4180*/  ISETP.GT.U32.AND P0, PT, R52, R112, PT ;  /* 0x000000703400720c */ /* 0x000fe20003f04070 */
[----:B------:R-:W-:Y:S01]  /*4190*/  @!P6 IMAD.MOV R108, RZ, RZ, -R108 ;  /* 0x000000ffff6ce224 */ /* 0x000fe200078e0a6c */
[----:B------:R-:W-:Y:S01]  /*41a0*/  IABS R113, R3 ;  /* 0x0000000300717213 */ /* 0x000fe20000000000 */
[----:B------:R-:W-:Y:S01]  /*41b0*/  VIADD R7, R0, 0x48 ;  /* 0x0000004800077836 */ /* 0x000fe20000000000 */
[----:B------:R-:W-:Y:S01]  /*41c0*/  ISETP.GE.AND P6, PT, R6, RZ, PT ;  /* 0x000000ff0600720c */ /* 0x000fe20003fc6270 */
[----:B------:R-:W-:Y:S02]  /*41d0*/  VIADD R6, R0, 0x47 ;  /* 0x0000004700067836 */ /* 0x000fe40000000000 */
[----:B------:R-:W-:Y:S01]  /*41e0*/  @!P4 IMAD.IADD R110, R110, 0x1, -R52 ;  /* 0x000000016e6ec824 */ /* 0x000fe200078e0a34 */
[----:B------:R-:W-:Y:S01]  /*41f0*/  @!P5 IADD3 R109, PT, PT, R109, -R52, RZ ;  /* 0x800000346d6dd210 */ /* 0x000fe20007ffe0ff */
[----:B------:R-:W-:Y:S01]  /*4200*/  IMAD.HI.U32 R2, R49, R113, RZ ;  /* 0x0000007131027227 */ /* 0x000fe200078e00ff */
[----:B------:R-:W-:-:S02]  /*4210*/  IABS R114, R6 ;  /* 0x0000000600727213 */ /* 0x000fc40000000000 */
[----:B------:R-:W-:Y:S01]  /*4220*/  IABS R115, R7 ;  /* 0x0000000700737213 */ /* 0x000fe20000000000 */
[----:B------:R-:W-:Y:S01]  /*4230*/  VIADD R8, R0, 0x49 ;  /* 0x0000004900087836 */ /* 0x000fe20000000000 */
[C---:B------:R-:W-:Y:S01]  /*4240*/  ISETP.GT.U32.AND P4, PT, R52.reuse, R110, PT ;  /* 0x0000006e3400720c */ /* 0x040fe20003f84070 */
[----:B------:R-:W-:Y:S01]  /*4250*/  IMAD.MOV R2, RZ, RZ, -R2 ;  /* 0x000000ffff027224 */ /* 0x000fe200078e0a02 */
[----:B------:R-:W-:Y:S01]  /*4260*/  ISETP.GT.U32.AND P5, PT, R52, R111, PT ;  /* 0x0000006f3400720c */ /* 0x000fe20003fa4070 */
[----:B------:R-:W-:Y:S01]  /*4270*/  @!P0 IMAD.IADD R112, R112, 0x1, -R52 ;  /* 0x0000000170708824 */ /* 0x000fe200078e0a34 */
[----:B------:R-:W-:Y:S01]  /*4280*/  IABS R88, R8 ;  /* 0x0000000800587213 */ /* 0x000fe20000000000 */
[----:B------:R-:W-:Y:S01]  /*4290*/  @!P3 IMAD.MOV R109, RZ, RZ, -R109 ;  /* 0x000000ffff6db224 */ /* 0x000fe200078e0a6d */
[----:B------:R-:W-:Y:S01]  /*42a0*/  ISETP.GE.AND P3, PT, R3, RZ, PT ;  /* 0x000000ff0300720c */ /* 0x000fe20003f66270 */
[C---:B------:R-:W-:Y:S01]  /*42b0*/  IMAD R113, R52.reuse, R2, R113 ;  /* 0x0000000234717224 */ /* 0x040fe200078e0271 */
[----:B------:R-:W-:Y:S01]  /*42c0*/  ISETP.GT.U32.AND P0, PT, R52, R112, PT ;  /* 0x000000703400720c */ /* 0x000fe20003f04070 */
[----:B------:R-:W-:-:S04]  /*42d0*/  IMAD.HI.U32 R2, R49, R114, RZ ;  /* 0x0000007231027227 */ /* 0x000fc800078e00ff */
[C---:B------:R-:W-:Y:S01]  /*42e0*/  IMAD.HI.U32 R3, R49.reuse, R115, RZ ;  /* 0x0000007331037227 */ /* 0x040fe200078e00ff */
[----:B------:R-:W-:Y:S02]  /*42f0*/  @!P4 IADD3 R110, PT, PT, R110, -R52, RZ ;  /* 0x800000346e6ec210 */ /* 0x000fe40007ffe0ff */
[----:B------:R-:W-:Y:S01]  /*4300*/  ISETP.GT.U32.AND P4, PT, R52, R113, PT ;  /* 0x000000713400720c */ /* 0x000fe20003f84070 */
[----:B------:R-:W-:Y:S02]  /*4310*/  IMAD.MOV R5, RZ, RZ, -R2 ;  /* 0x000000ffff057224 */ /* 0x000fe400078e0a02 */
[----:B------:R-:W-:-:S04]  /*4320*/  IMAD.HI.U32 R4, R49, R88, RZ ;  /* 0x0000005831047227 */ /* 0x000fc800078e00ff */
[----:B------:R-:W-:Y:S02]  /*4330*/  IMAD.MOV R3, RZ, RZ, -R3 ;  /* 0x000000ffff037224 */ /* 0x000fe400078e0a03 */
[C---:B------:R-:W-:Y:S02]  /*4340*/  IMAD R114, R52.reuse, R5, R114 ;  /* 0x0000000534727224 */ /* 0x040fe400078e0272 */
[----:B------:R-:W-:Y:S02]  /*4350*/  IMAD.MOV R5, RZ, RZ, -R4 ;  /* 0x000000ffff057224 */ /* 0x000fe400078e0a04 */
[C---:B------:R-:W-:Y:S01]  /*4360*/  IMAD R115, R52.reuse, R3, R115 ;  /* 0x0000000334737224 */ /* 0x040fe200078e0273 */
[----:B------:R-:W-:Y:S01]  /*4370*/  @!P4 IADD3 R113, PT, PT, R113, -R52, RZ ;  /* 0x800000347171c210 */ /* 0x000fe20007ffe0ff */
[----:B------:R-:W-:Y:S02]  /*4380*/  IMAD R88, R52, R5, R88 ;  /* 0x0000000534587224 */ /* 0x000fe400078e0258 */
[----:B------:R-:W-:Y:S01]  /*4390*/  @!P0 IMAD.IADD R112, R112, 0x1, -R52 ;  /* 0x0000000170708824 */ /* 0x000fe200078e0a34 */
[C---:B------:R-:W-:Y:S01]  /*43a0*/  ISETP.GT.U32.AND P0, PT, R52.reuse, R115, PT ;  /* 0x000000733400720c */ /* 0x040fe20003f04070 */
[----:B------:R-:W-:Y:S01]  /*43b0*/  @!P1 IMAD.MOV R110, RZ, RZ, -R110 ;  /* 0x000000ffff6e9224 */ /* 0x000fe200078e0a6e */
[----:B------:R-:W-:Y:S01]  /*43c0*/  ISETP.GT.U32.AND P1, PT, R52, R114, PT ;  /* 0x000000723400720c */ /* 0x000fe20003f24070 */
[----:B------:R-:W-:Y:S01]  /*43d0*/  VIADD R3, R0, 0x4a ;  /* 0x0000004a00037836 */ /* 0x000fe20000000000 */
[C---:B------:R-:W-:Y:S01]  /*43e0*/  ISETP.GT.U32.AND P4, PT, R52.reuse, R113, PT ;  /* 0x000000713400720c */ /* 0x040fe20003f84070 */
[----:B------:R-:W-:Y:S01]  /*43f0*/  @!P6 IMAD.MOV R112, RZ, RZ, -R112 ;  /* 0x000000ffff70e224 */ /* 0x000fe200078e0a70 */
[----:B------:R-:W-:Y:S01]  /*4400*/  ISETP.GT.U32.AND P6, PT, R52, R88, PT ;  /* 0x000000583400720c */ /* 0x000fe20003fc4070 */
[----:B------:R-:W-:Y:S01]  /*4410*/  VIADD R4, R0, 0x4b ;  /* 0x0000004b00047836 */ /* 0x000fe20000000000 */
[----:B------:R-:W-:Y:S01]  /*4420*/  IABS R116, R3 ;  /* 0x0000000300747213 */ /* 0x000fe20000000000 */
[----:B------:R-:W-:-:S02]  /*4430*/  @!P5 IMAD.IADD R111, R111, 0x1, -R52 ;  /* 0x000000016f6fd824 */ /* 0x000fc400078e0a34 */
[----:B------:R-:W-:Y:S01]  /*4440*/  VIADD R5, R0, 0x4c ;  /* 0x0000004c00057836 */ /* 0x000fe20000000000 */
[----:B------:R-:W-:Y:S01]  /*4450*/  IABS R117, R4 ;  /* 0x0000000400757213 */ /* 0x000fe20000000000 */
[----:B------:R-:W-:Y:S01]  /*4460*/  IMAD.HI.U32 R2, R49, R116, RZ ;  /* 0x0000007431027227 */ /* 0x000fe200078e00ff */
[----:B------:R-:W-:Y:S02]  /*4470*/  ISETP.GT.U32.AND P5, PT, R52, R111, PT ;  /* 0x0000006f3400720c */ /* 0x000fe40003fa4070 */
[----:B------:R-:W-:Y:S01]  /*4480*/  @!P1 IADD3 R114, PT, PT, R114, -R52, RZ ;  /* 0x8000003472729210 */ /* 0x000fe20007ffe0ff */
[----:B------:R-:W-:Y:S01]  /*4490*/  @!P0 IMAD.IADD R115, R115, 0x1, -R52 ;  /* 0x0000000173738824 */ /* 0x000fe200078e0a34 */
[----:B------:R-:W-:Y:S01]  /*44a0*/  ISETP.GE.AND P1, PT, R3, RZ, PT ;  /* 0x000000ff0300720c */ /* 0x000fe20003f26270 */
[----:B------:R-:W-:Y:S01]  /*44b0*/  IMAD.MOV R3, RZ, RZ, -R2 ;  /* 0x000000ffff037224 */ /* 0x000fe200078e0a02 */
[----:B------:R-:W-:Y:S01]  /*44c0*/  ISETP.GT.U32.AND P0, PT, R52, R114, PT ;  /* 0x000000723400720c */ /* 0x000fe20003f04070 */
[----:B------:R-:W-:Y:S01]  /*44d0*/  IMAD.HI.U32 R2, R49, R117, RZ ;  /* 0x0000007531027227 */ /* 0x000fe200078e00ff */
[----:B------:R-:W-:-:S03]  /*44e0*/  IABS R118, R5 ;  /* 0x0000000500767213 */ /* 0x000fc60000000000 */
[----:B------:R-:W-:Y:S01]  /*44f0*/  @!P6 IMAD.IADD R88, R88, 0x1, -R52 ;  /* 0x000000015858e824 */ /* 0x000fe200078e0a34 */
[C---:B------:R-:W-:Y:S01]  /*4500*/  ISETP.GT.U32.AND P6, PT, R52.reuse, R115, PT ;  /* 0x000000733400720c */ /* 0x040fe20003fc4070 */
[----:B------:R-:W-:Y:S01]  /*4510*/  IMAD R116, R52, R3, R116 ;  /* 0x0000000334747224 */ /* 0x000fe200078e0274 */
[----:B------:R-:W-:Y:S01]  /*4520*/  IADD3 R2, PT, PT, -R2, RZ, RZ ;  /* 0x000000ff02027210 */ /* 0x000fe20007ffe1ff */
[--C-:B------:R-:W-:Y:S01]  /*4530*/  @!P4 IMAD.IADD R113, R113, 0x1, -R52.reuse ;  /* 0x000000017171c824 */ /* 0x100fe200078e0a34 */
[----:B------:R-:W-:Y:S01]  /*4540*/  ISETP.GE.AND P4, PT, R8, RZ, PT ;  /* 0x000000ff0800720c */ /* 0x000fe20003f86270 */
[--C-:B------:R-:W-:Y:S01]  /*4550*/  @!P5 IMAD.IADD R111, R111, 0x1, -R52.reuse ;  /* 0x000000016f6fd824 */ /* 0x100fe200078e0a34 */
[----:B------:R-:W-:Y:S01]  /*4560*/  ISETP.GE.AND P5, PT, R6, RZ, PT ;  /* 0x000000ff0600720c */ /* 0x000fe20003fa6270 */
[----:B------:R-:W-:Y:S02]  /*4570*/  IMAD R117, R52, R2, R117 ;  /* 0x0000000234757224 */ /* 0x000fe400078e0275 */
[--C-:B------:R-:W-:Y:S01]  /*4580*/  @!P0 IMAD.IADD R114, R114, 0x1, -R52.reuse ;  /* 0x0000000172728824 */ /* 0x100fe200078e0a34 */
[C---:B------:R-:W-:Y:S01]  /*4590*/  ISETP.GT.U32.AND P0, PT, R52.reuse, R116, PT ;  /* 0x000000743400720c */ /* 0x040fe20003f04070 */
[----:B------:R-:W-:Y:S01]  /*45a0*/  @!P3 IMAD.MOV R113, RZ, RZ, -R113 ;  /* 0x000000ffff71b224 */ /* 0x000fe200078e0a71 */
[C---:B------:R-:W-:Y:S01]  /*45b0*/  ISETP.GT.U32.AND P3, PT, R52.reuse, R88, PT ;  /* 0x000000583400720c */ /* 0x040fe20003f64070 */
[----:B------:R-:W-:Y:S01]  /*45c0*/  @!P6 IMAD.IADD R115, R115, 0x1, -R52 ;  /* 0x000000017373e824 */ /* 0x000fe200078e0a34 */
[----:B------:R-:W-:Y:S01]  /*45d0*/  ISETP.GT.U32.AND P6, PT, R52, R117, PT ;  /* 0x000000753400720c */ /* 0x000fe20003fc4070 */
[----:B------:R-:W-:-:S02]  /*45e0*/  VIADD R6, R0, 0x4d ;  /* 0x0000004d00067836 */ /* 0x000fc40000000000 */
[----:B------:R-:W-:Y:S01]  /*45f0*/  @!P2 IMAD.MOV R111, RZ, RZ, -R111 ;  /* 0x000000ffff6fa224 */ /* 0x000fe200078e0a6f */
[----:B------:R-:W-:Y:S01]  /*4600*/  ISETP.GE.AND P2, PT, R7, RZ, PT ;  /* 0x000000ff0700720c */ /* 0x000fe20003f46270 */
[----:B------:R-:W-:Y:S01]  /*4610*/  VIADD R7, R0, 0x4e ;  /* 0x0000004e00077836 */ /* 0x000fe20000000000 */
[----:B------:R-:W-:Y:S01]  /*4620*/  IABS R119, R6 ;  /* 0x0000000600777213 */ /* 0x000fe20000000000 */
[----:B------:R-:W-:-:S03]  /*4630*/  IMAD.HI.U32 R2, R49, R118, RZ ;  /* 0x0000007631027227 */ /* 0x000fc600078e00ff */
[----:B------:R-:W-:Y:S01]  /*4640*/  IABS R120, R7 ;  /* 0x0000000700787213 */ /* 0x000fe20000000000 */
[----:B------:R-:W-:-:S04]  /*4650*/  IMAD.HI.U32 R3, R49, R119, RZ ;  /* 0x0000007731037227 */ /* 0x000fc800078e00ff */
[--C-:B------:R-:W-:Y:S01]  /*4660*/  @!P0 IMAD.IADD R116, R116, 0x1, -R52.reuse ;  /* 0x0000000174748824 */ /* 0x100fe200078e0a34 */
[----:B------:R-:W-:Y:S01]  /*4670*/  ISETP.GE.AND P0, PT, R5, RZ, PT ;  /* 0x000000ff0500720c */ /* 0x000fe20003f06270 */
[----:B------:R-:W-:Y:S01]  /*4680*/  @!P6 IMAD.IADD R117, R117, 0x1, -R52 ;  /* 0x000000017575e824 */ /* 0x000fe200078e0a34 */
[----:B------:R-:W-:Y:S01]  /*4690*/  IADD3 R3, PT, PT, -R3, RZ, RZ ;  /* 0x000000ff03037210 */ /* 0x000fe20007ffe1ff */
[----:B------:R-:W-:Y:S02]  /*46a0*/  IMAD.MOV R5, RZ, RZ, -R2 ;  /* 0x000000ffff057224 */ /* 0x000fe400078e0a02 */
[----:B------:R-:W-:Y:S01]  /*46b0*/  @!P3 IMAD.IADD R88, R88, 0x1, -R52 ;  /* 0x000000015858b824 */ /* 0x000fe200078e0a34 */
[----:B------:R-:W-:Y:S01]  /*46c0*/  ISETP.GE.AND P3, PT, R4, RZ, PT ;  /* 0x000000ff0400720c */ /* 0x000fe20003f66270 */
[----:B------:R-:W-:Y:S01]  /*46d0*/  IMAD.HI.U32 R4, R49, R120, RZ ;  /* 0x0000007831047227 */ /* 0x000fe200078e00ff */
[----:B------:R-:W-:-:S03]  /*46e0*/  ISETP.GT.U32.AND P6, PT, R52, R117, PT ;  /* 0x000000753400720c */ /* 0x000fc60003fc4070 */
[C---:B------:R-:W-:Y:S02]  /*46f0*/  IMAD R118, R52.reuse, R5, R118 ;  /* 0x0000000534767224 */ /* 0x040fe400078e0276 */
[----:B------:R-:W-:Y:S02]  /*4700*/  IMAD.MOV R5, RZ, RZ, -R4 ;  /* 0x000000ffff057224 */ /* 0x000fe400078e0a04 */
[C---:B------:R-:W-:Y:S02]  /*4710*/  IMAD R119, R52.reuse, R3, R119 ;  /* 0x0000000334777224 */ /* 0x040fe400078e0277 */
[----:B------:R-:W-:Y:S01]  /*4720*/  @!P2 IMAD.MOV R115, RZ, RZ, -R115 ;  /* 0x000000ffff73a224 */ /* 0x000fe200078e0a73 */
[C---:B------:R-:W-:Y:S01]  /*4730*/  ISETP.GT.U32.AND P2, PT, R52.reuse, R118, PT ;  /* 0x000000763400720c */ /* 0x040fe20003f44070 */
[C---:B------:R-:W-:Y:S02]  /*4740*/  IMAD R120, R52.reuse, R5, R120 ;  /* 0x0000000534787224 */ /* 0x040fe400078e0278 */
[----:B------:R-:W-:Y:S01]  /*4750*/  @!P4 IMAD.MOV R88, RZ, RZ, -R88 ;  /* 0x000000ffff58c224 */ /* 0x000fe200078e0a58 */
[C---:B------:R-:W-:Y:S01]  /*4760*/  ISETP.GT.U32.AND P4, PT, R52.reuse, R119, PT ;  /* 0x000000773400720c */ /* 0x040fe20003f84070 */
[----:B------:R-:W-:Y:S01]  /*4770*/  @!P6 IMAD.IADD R117, R117, 0x1, -R52 ;  /* 0x000000017575e824 */ /* 0x000fe200078e0a34 */
[----:B------:R-:W-:Y:S01]  /*4780*/  ISETP.GT.U32.AND P6, PT, R52, R120, PT ;  /* 0x000000783400720c */ /* 0x000fe20003fc4070 */
[----:B------:R-:W-:-:S02]  /*4790*/  VIADD R4, R0, 0x4f ;  /* 0x0000004f00047836 */ /* 0x000fc40000000000 */
[----:B------:R-:W-:Y:S02]  /*47a0*/  VIADD R5, R0, 0x50 ;  /* 0x0000005000057836 */ /* 0x000fe40000000000 */
[----:B------:R-:W-:Y:S01]  /*47b0*/  @!P5 IMAD.MOV R114, RZ, RZ, -R114 ;  /* 0x000000ffff72d224 */ /* 0x000fe200078e0a72 */
[----:B------:R-:W-:Y:S01]  /*47c0*/  IABS R121, R4 ;  /* 0x0000000400797213 */ /* 0x000fe20000000000 */
[--C-:B------:R-:W-:Y:S01]  /*47d0*/  @!P2 IMAD.IADD R118, R118, 0x1, -R52.reuse ;  /* 0x000000017676a824 */ /* 0x100fe200078e0a34 */
[----:B------:R-:W-:Y:S01]  /*47e0*/  IABS R122, R5 ;  /* 0x00000005007a7213 */ /* 0x000fe20000000000 */
[----:B------:R-:W-:Y:S01]  /*47f0*/  @!P3 IMAD.MOV R117, RZ, RZ, -R117 ;  /* 0x000000ffff75b224 */ /* 0x000fe200078e0a75 */
[C---:B------:R-:W-:Y:S01]  /*4800*/  ISETP.GT.U32.AND P5, PT, R52.reuse, R116, PT ;  /* 0x000000743400720c */ /* 0x040fe20003fa4070 */
[----:B------:R-:W-:Y:S01]  /*4810*/  @!P4 IMAD.IADD R119, R119, 0x1, -R52 ;  /* 0x000000017777c824 */ /* 0x000fe200078e0a34 */
[----:B------:R-:W-:Y:S01]  /*4820*/  ISETP.GT.U32.AND P4, PT, R52, R118, PT ;  /* 0x000000763400720c */ /* 0x000fe20003f84070 */
[----:B------:R-:W-:Y:S01]  /*4830*/  IMAD.HI.U32 R2, R49, R121, RZ ;  /* 0x0000007931027227 */ /* 0x000fe200078e00ff */
[----:B------:R-:W-:-:S02]  /*4840*/  @!P6 IADD3 R120, PT, PT, R120, -R52, RZ ;  /* 0x800000347878e210 */ /* 0x000fc40007ffe0ff */
[----:B------:R-:W-:Y:S01]  /*4850*/  ISETP.GT.U32.AND P6, PT, R52, R119, PT ;  /* 0x000000773400720c */ /* 0x000fe20003fc4070 */
[----:B------:R-:W-:Y:S01]  /*4860*/  IMAD.MOV R3, RZ, RZ, -R2 ;  /* 0x000000ffff037224 */ /* 0x000fe200078e0a02 */
[----:B------:R-:W-:Y:S01]  /*4870*/  ISETP.GE.AND P2, PT, R7, RZ, PT ;  /* 0x000000ff0700720c */ /* 0x000fe20003f46270 */
[----:B------:R-:W-:-:S04]  /*4880*/  IMAD.HI.U32 R2, R49, R122, RZ ;  /* 0x0000007a31027227 */ /* 0x000fc800078e00ff */
[----:B------:R-:W-:Y:S01]  /*4890*/  IMAD R121, R52, R3, R121 ;  /* 0x0000000334797224 */ /* 0x000fe200078e0279 */
[----:B------:R-:W-:Y:S01]  /*48a0*/  @!P5 IADD3 R116, PT, PT, R116, -R52, RZ ;  /* 0x800000347474d210 */ /* 0x000fe20007ffe0ff */
[----:B------:R-:W-:Y:S01]  /*48b0*/  IMAD.MOV R3, RZ, RZ, -R2 ;  /* 0x000000ffff037224 */ /* 0x000fe200078e0a02 */
[----:B------:R-:W-:Y:S01]  /*48c0*/  ISETP.GE.AND P5, PT, R6, RZ, PT ;  /* 0x000000ff0600720c */ /* 0x000fe20003fa6270 */
[----:B------:R-:W-:Y:S01]  /*48d0*/  @!P4 IMAD.IADD R118, R118, 0x1, -R52 ;  /* 0x000000017676c824 */ /* 0x000fe200078e0a34 */
[C---:B------:R-:W-:Y:S01]  /*48e0*/  ISETP.GT.U32.AND P4, PT, R52.reuse, R121, PT ;  /* 0x000000793400720c */ /* 0x040fe20003f84070 */
[----:B------:R-:W-:Y:S02]  /*48f0*/  IMAD R122, R52, R3, R122 ;  /* 0x00000003347a7224 */ /* 0x000fe400078e027a */
[----:B------:R-:W-:Y:S02]  /*4900*/  @!P6 IMAD.IADD R119, R119, 0x1, -R52 ;  /* 0x000000017777e824 */ /* 0x000fe400078e0a34 */
[----:B------:R-:W-:Y:S01]  /*4910*/  VIADD R6, R0, 0x51 ;  /* 0x0000005100067836 */ /* 0x000fe20000000000 */
[----:B------:R-:W-:Y:S01]  /*4920*/  ISETP.GT.U32.AND P6, PT, R52, R122, PT ;  /* 0x0000007a3400720c */ /* 0x000fe20003fc4070 */
[----:B------:R-:W-:-:S02]  /*4930*/  VIADD R7, R0, 0x52 ;  /* 0x0000005200077836 */ /* 0x000fc40000000000 */
[----:B------:R-:W-:Y:S01]  /*4940*/  @!P1 IMAD.MOV R116, RZ, RZ, -R116 ;  /* 0x000000ffff749224 */ /* 0x000fe200078e0a74 */
[----:B------:R-:W-:Y:S01]  /*4950*/  IABS R87, R6 ;  /* 0x0000000600577213 */ /* 0x000fe20000000000 */
[----:B------:R-:W-:Y:S01]  /*4960*/  VIADD R8, R0, 0x53 ;  /* 0x0000005300087836 */ /* 0x000fe20000000000 */
[----:B------:R-:W-:Y:S01]  /*4970*/  IABS R123, R7 ;  /* 0x00000007007b7213 */ /* 0x000fe20000000000 */
[--C-:B------:R-:W-:Y:S01]  /*4980*/  @!P4 IMAD.IADD R121, R121, 0x1, -R52.reuse ;  /* 0x000000017979c824 */ /* 0x100fe200078e0a34 */
[----:B------:R-:W-:Y:S01]  /*4990*/  ISETP.GT.U32.AND P1, PT, R52, R120, PT ;  /* 0x000000783400720c */ /* 0x000fe20003f24070 */
[----:B------:R-:W-:Y:S01]  /*49a0*/  IMAD.HI.U32 R2, R49, R87, RZ ;  /* 0x0000005731027227 */ /* 0x000fe200078e00ff */
[----:B------:R-:W-:Y:S02]  /*49b0*/  IABS R124, R8 ;  /* 0x00000008007c7213 */ /* 0x000fe40000000000 */
[----:B------:R-:W-:Y:S01]  /*49c0*/  ISETP.GE.AND P4, PT, R5, RZ, PT ;  /* 0x000000ff0500720c */ /* 0x000fe20003f86270 */
[----:B------:R-:W-:Y:S01]  /*49d0*/  @!P6 IMAD.IADD R122, R122, 0x1, -R52 ;  /* 0x000000017a7ae824 */ /* 0x000fe200078e0a34 */
[----:B------:R-:W-:Y:S01]  /*49e0*/  ISETP.GT.U32.AND P6, PT, R52, R121, PT ;  /* 0x000000793400720c */ /* 0x000fe20003fc4070 */
[----:B------:R-:W-:Y:S01]  /*49f0*/  IMAD.MOV R3, RZ, RZ, -R2 ;  /* 0x000000ffff037224 */ /* 0x000fe200078e0a02 */
[----:B------:R-:W-:Y:S01]  /*4a00*/  @!P5 IADD3 R119, PT, PT, -R119, RZ, RZ ;  /* 0x000000ff7777d210 */ /* 0x000fe20007ffe1ff */
[----:B------:R-:W-:Y:S01]  /*4a10*/  IMAD.HI.U32 R2, R49, R123, RZ ;  /* 0x0000007b31027227 */ /* 0x000fe200078e00ff */
[----:B------:R-:W-:-:S03]  /*4a20*/  ISETP.GE.AND P5, PT, R6, RZ, PT ;  /* 0x000000ff0600720c */ /* 0x000fc60003fa6270 */
[----:B------:R-:W-:Y:S01]  /*4a30*/  IMAD R87, R52, R3, R87 ;  /* 0x0000000334577224 */ /* 0x000fe200078e0257 */
[----:B------:R-:W-:Y:S01]  /*4a40*/  @!P1 IADD3 R120, PT, PT, R120, -R52, RZ ;  /* 0x8000003478789210 */ /* 0x000fe20007ffe0ff */
[----:B------:R-:W-:Y:S01]  /*4a50*/  IMAD.MOV R3, RZ, RZ, -R2 ;  /* 0x000000ffff037224 */ /* 0x000fe200078e0a02 */
[----:B------:R-:W-:Y:S01]  /*4a60*/  ISETP.GE.AND P1, PT, R4, RZ, PT ;  /* 0x000000ff0400720c */ /* 0x000fe20003f26270 */
[----:B------:R-:W-:Y:S01]  /*4a70*/  @!P0 IMAD.MOV R118, RZ, RZ, -R118 ;  /* 0x000000ffff768224 */ /* 0x000fe200078e0a76 */
[C---:B------:R-:W-:Y:S01]  /*4a80*/  ISETP.GT.U32.AND P3, PT, R52.reuse, R87, PT ;  /* 0x000000573400720c */ /* 0x040fe20003f64070 */
[C---:B------:R-:W-:Y:S01]  /*4a90*/  IMAD R123, R52.reuse, R3, R123 ;  /* 0x00000003347b7224 */ /* 0x040fe200078e027b */
[----:B------:R-:W-:Y:S01]  /*4aa0*/  ISETP.GT.U32.AND P0, PT, R52, R122, PT ;  /* 0x0000007a3400720c */ /* 0x000fe20003f04070 */
[----:B------:R-:W-:Y:S02]  /*4ab0*/  @!P6 IMAD.IADD R121, R121, 0x1, -R52 ;  /* 0x000000017979e824 */ /* 0x000fe400078e0a34 */
[----:B------:R-:W-:Y:S01]  /*4ac0*/  VIADD R4, R0, 0x54 ;  /* 0x0000005400047836 */ /* 0x000fe20000000000 */
[----:B------:R-:W-:Y:S01]  /*4ad0*/  ISETP.GT.U32.AND P6, PT, R52, R123, PT ;  /* 0x0000007b3400720c */ /* 0x000fe20003fc4070 */
[----:B------:R-:W-:-:S03]  /*4ae0*/  IMAD.HI.U32 R2, R49, R124, RZ ;  /* 0x0000007c31027227 */ /* 0x000fc600078e00ff */
[----:B------:R-:W-:Y:S01]  /*4af0*/  IABS R125, R4 ;  /* 0x00000004007d7213 */ /* 0x000fe20000000000 */
[----:B------:R-:W-:Y:S02]  /*4b00*/  IMAD.MOV R3, RZ, RZ, -R2 ;  /* 0x000000ffff037224 */ /* 0x000fe400078e0a02 */
[--C-:B------:R-:W-:Y:S01]  /*4b10*/  @!P3 IMAD.IADD R87, R87, 0x1, -R52.reuse ;  /* 0x000000015757b824 */ /* 0x100fe200078e0a34 */
[----:B------:R-:W-:Y:S01]  /*4b20*/  ISETP.GE.AND P3, PT, R4, RZ, PT ;  /* 0x000000ff0400720c */ /* 0x000fe20003f66270 */
[----:B------:R-:W-:Y:S01]  /*4b30*/  @!P0 IMAD.IADD R122, R122, 0x1, -R52 ;  /* 0x000000017a7a8824 */ /* 0x000fe200078e0a34 */
[----:B------:R-:W-:Y:S01]  /*4b40*/  IADD3 R4, PT, PT, R0, 0x55, RZ ;  /* 0x0000005500047810 */ /* 0x000fe20007ffe0ff */
[----:B------:R-:W-:Y:S01]  /*4b50*/  IMAD R124, R52, R3, R124 ;  /* 0x00000003347c7224 */ /* 0x000fe200078e027c */
[----:B------:R-:W-:Y:S01]  /*4b60*/  ISETP.GE.AND P0, PT, R8, RZ, PT ;  /* 0x000000ff0800720c */ /* 0x000fe20003f06270 */
[----:B------:R-:W-:Y:S01]  /*4b70*/  @!P6 IMAD.IADD R123, R123, 0x1, -R52 ;  /* 0x000000017b7be824 */ /* 0x000fe200078e0a34 */
[----:B------:R-:W-:Y:S01]  /*4b80*/  ISETP.GT.U32.AND P6, PT, R52, R87, PT ;  /* 0x000000573400720c */ /* 0x000fe20003fc4070 */
[----:B------:R-:W-:Y:S01]  /*4b90*/  IMAD.HI.U32 R2, R49, R125, RZ ;  /* 0x0000007d31027227 */ /* 0x000fe200078e00ff */
[----:B------:R-:W-:-:S03]  /*4ba0*/  IABS R126, R4 ;  /* 0x00000004007e7213 */ /* 0x000fc60000000000 */
[----:B------:R-:W-:Y:S02]  /*4bb0*/  IMAD.MOV R2, RZ, RZ, -R2 ;  /* 0x000000ffff027224 */ /* 0x000fe400078e0a02 */
[----:B------:R-:W-:Y:S01]  /*4bc0*/  @!P4 IMAD.MOV R122, RZ, RZ, -R122 ;  /* 0x000000ffff7ac224 */ /* 0x000fe200078e0a7a */
[C---:B------:R-:W-:Y:S01]  /*4bd0*/  ISETP.GT.U32.AND P4, PT, R52.reuse, R124, PT ;  /* 0x0000007c3400720c */ /* 0x040fe20003f84070 */
[----:B------:R-:W-:Y:S02]  /*4be0*/  IMAD R125, R52, R2, R125 ;  /* 0x00000002347d7224 */ /* 0x000fe400078e027d */
[----:B------:R-:W-:Y:S02]  /*4bf0*/  VIADD R6, R0, 0x56 ;  /* 0x0000005600067836 */ /* 0x000fe40000000000 */
[----:B------:R-:W-:Y:S01]  /*4c00*/  @!P6 IADD3 R87, PT, PT, R87, -R52, RZ ;  /* 0x800000345757e210 */ /* 0x000fe20007ffe0ff */
[----:B------:R-:W-:Y:S01]  /*4c10*/  @!P1 IMAD.MOV R121, RZ, RZ, -R121 ;  /* 0x000000ffff799224 */ /* 0x000fe200078e0a79 */
[C---:B------:R-:W-:Y:S01]  /*4c20*/  ISETP.GT.U32.AND P6, PT, R52.reuse, R125, PT ;  /* 0x0000007d3400720c */ /* 0x040fe20003fc4070 */
[----:B------:R-:W-:Y:S01]  /*4c30*/  @!P2 IMAD.MOV R120, RZ, RZ, -R120 ;  /* 0x000000ffff78a224 */ /* 0x000fe200078e0a78 */
[----:B------:R-:W-:Y:S01]  /*4c40*/  ISETP.GT.U32.AND P1, PT, R52, R123, PT ;  /* 0x0000007b3400720c */ /* 0x000fe20003f24070 */
[----:B------:R-:W-:Y:S01]  /*4c50*/  IMAD.HI.U32 R2, R49, R126, RZ ;  /* 0x0000007e31027227 */ /* 0x000fe200078e00ff */
[----:B------:R-:W-:-:S02]  /*4c60*/  ISETP.GE.AND P2, PT, R7, RZ, PT ;  /* 0x000000ff0700720c */ /* 0x000fc40003f46270 */
[----:B------:R-:W-:Y:S01]  /*4c70*/  IABS R127, R6 ;  /* 0x00000006007f7213 */ /* 0x000fe20000000000 */
[----:B------:R-:W-:Y:S01]  /*4c80*/  @!P4 IMAD.IADD R124, R124, 0x1, -R52 ;  /* 0x000000017c7cc824 */ /* 0x000fe200078e0a34 */
[----:B------:R-:W-:Y:S01]  /*4c90*/  @!P5 IADD3 R87, PT, PT, -R87, RZ, RZ ;  /* 0x000000ff5757d210 */ /* 0x000fe20007ffe1ff */
[----:B------:R-:W-:Y:S01]  /*4ca0*/  VIADD R7, R0, 0x57 ;  /* 0x0000005700077836 */ /* 0x000fe20000000000 */
[----:B------:R-:W-:Y:S01]  /*4cb0*/  ISETP.GE.AND P4, PT, R6, RZ, PT ;  /* 0x000000ff0600720c */ /* 0x000fe20003f86270 */
[----:B------:R-:W-:Y:S01]  /*4cc0*/  IMAD.HI.U32 R3, R49, R127, RZ ;  /* 0x0000007f31037227 */ /* 0x000fe200078e00ff */
[----:B------:R-:W-:Y:S02]  /*4cd0*/  ISETP.GT.U32.AND P5, PT, R52, R124, PT ;  /* 0x0000007c3400720c */ /* 0x000fe40003fa4070 */
[----:B------:R-:W-:Y:S01]  /*4ce0*/  IABS R128, R7 ;  /* 0x0000000700807213 */ /* 0x000fe20000000000 */
[----:B------:R-:W-:Y:S02]  /*4cf0*/  IMAD.MOV R5, RZ, RZ, -R2 ;  /* 0x000000ffff057224 */ /* 0x000fe400078e0a02 */
[----:B------:R-:W-:-:S02]  /*4d00*/  @!P6 IMAD.IADD R125, R125, 0x1, -R52 ;  /* 0x000000017d7de824 */ /* 0x000fc400078e0a34 */
[----:B------:R-:W-:Y:S01]  /*4d10*/  @!P1 IMAD.IADD R123, R123, 0x1, -R52 ;  /* 0x000000017b7b9824 */ /* 0x000fe200078e0a34 */
[----:B------:R-:W-:Y:S01]  /*4d20*/  ISETP.GE.AND P1, PT, R4, RZ, PT ;  /* 0x000000ff0400720c */ /* 0x000fe20003f26270 */
[----:B------:R-:W-:Y:S01]  /*4d30*/  IMAD.MOV R3, RZ, RZ, -R3 ;  /* 0x000000ffff037224 */ /* 0x000fe200078e0a03 */
[C---:B------:R-:W-:Y:S01]  /*4d40*/  ISETP.GT.U32.AND P6, PT, R52.reuse, R125, PT ;  /* 0x0000007d3400720c */ /* 0x040fe20003fc4070 */
[----:B------:R-:W-:Y:S02]  /*4d50*/  IMAD R126, R52, R5, R126 ;  /* 0x00000005347e7224 */ /* 0x000fe400078e027e */
[----:B------:R-:W-:-:S04]  /*4d60*/  IMAD.HI.U32 R2, R49, R128, RZ ;  /* 0x0000008031027227 */ /* 0x000fc800078e00ff */
[C---:B------:R-:W-:Y:S02]  /*4d70*/  IMAD R127, R52.reuse, R3, R127 ;  /* 0x00000003347f7224 */ /* 0x040fe400078e027f */
[----:B------:R-:W-:Y:S01]  /*4d80*/  @!P2 IMAD.MOV R123, RZ, RZ, -R123 ;  /* 0x000000ffff7ba224 */ /* 0x000fe200078e0a7b */
[----:B------:R-:W-:Y:S01]  /*4d90*/  ISETP.GT.U32.AND P2, PT, R52, R126, PT ;  /* 0x0000007e3400720c */ /* 0x000fe20003f44070 */
[----:B------:R-:W-:Y:S02]  /*4da0*/  IMAD.MOV R5, RZ, RZ, -R2 ;  /* 0x000000ffff057224 */ /* 0x000fe400078e0a02 */
[----:B------:R-:W-:Y:S01]  /*4db0*/  @!P5 IMAD.IADD R124, R124, 0x1, -R52 ;  /* 0x000000017c7cd824 */ /* 0x000fe200078e0a34 */
[C---:B------:R-:W-:Y:S01]  /*4dc0*/  ISETP.GT.U32.AND P5, PT, R52.reuse, R127, PT ;  /* 0x0000007f3400720c */ /* 0x040fe20003fa4070 */
[----:B------:R-:W-:Y:S01]  /*4dd0*/  IMAD R128, R52, R5, R128 ;  /* 0x0000000534807224 */ /* 0x000fe200078e0280 */
[----:B------:R-:W-:Y:S01]  /*4de0*/  @!P6 IADD3 R125, PT, PT, R125, -R52, RZ ;  /* 0x800000347d7de210 */ /* 0x000fe20007ffe0ff */
[----:B------:R-:W-:-:S02]  /*4df0*/  VIADD R4, R0, 0x58 ;  /* 0x0000005800047836 */ /* 0x000fc40000000000 */
[----:B------:R-:W-:Y:S01]  /*4e00*/  VIADD R6, R0, 0x59 ;  /* 0x0000005900067836 */ /* 0x000fe20000000000 */
[----:B------:R-:W-:Y:S01]  /*4e10*/  ISETP.GT.U32.AND P6, PT, R52, R128, PT ;  /* 0x000000803400720c */ /* 0x000fe20003fc4070 */
[----:B------:R-:W-:Y:S01]  /*4e20*/  VIADD R9, R0, 0x5b ;  /* 0x0000005b00097836 */ /* 0x000fe20000000000 */
[----:B------:R-:W-:Y:S01]  /*4e30*/  IABS R129, R4 ;  /* 0x0000000400817213 */ /* 0x000fe20000000000 */
[--C-:B------:R-:W-:Y:S01]  /*4e40*/  @!P2 IMAD.IADD R126, R126, 0x1, -R52.reuse ;  /* 0x000000017e7ea824 */ /* 0x100fe200078e0a34 */
[----:B------:R-:W-:Y:S01]  /*4e50*/  IABS R86, R6 ;  /* 0x0000000600567213 */ /* 0x000fe20000000000 */
[----:B------:R-:W-:Y:S01]  /*4e60*/  VIADD R8, R0, 0x5a ;  /* 0x0000005a00087836 */ /* 0x000fe20000000000 */
[----:B------:R-:W-:Y:S01]  /*4e70*/  IABS R131, R9 ;  /* 0x0000000900837213 */ /* 0x000fe20000000000 */
[----:B------:R-:W-:Y:S01]  /*4e80*/  @!P5 IMAD.IADD R127, R127, 0x1, -R52 ;  /* 0x000000017f7fd824 */ /* 0x000fe200078e0a34 */
[----:B------:R-:W-:Y:S01]  /*4e90*/  ISETP.GT.U32.AND P5, PT, R52, R126, PT ;  /* 0x0000007e3400720c */ /* 0x000fe20003fa4070 */
[----:B------:R-:W-:Y:S01]  /*4ea0*/  IMAD.HI.U32 R2, R49, R129, RZ ;  /* 0x0000008131027227 */ /* 0x000fe200078e00ff */
[----:B------:R-:W-:-:S02]  /*4eb0*/  IABS R130, R8 ;  /* 0x0000000800827213 */ /* 0x000fc40000000000 */
[----:B------:R-:W-:Y:S01]  /*4ec0*/  @!P3 IADD3 R125, PT, PT, -R125, RZ, RZ ;  /* 0x000000ff7d7db210 */ /* 0x000fe20007ffe1ff */
[----:B------:R-:W-:Y:S01]  /*4ed0*/  IMAD.MOV R2, RZ, RZ, -R2 ;  /* 0x000000ffff027224 */ /* 0x000fe200078e0a02 */
[----:B------:R-:W-:Y:S01]  /*4ee0*/  ISETP.GE.AND P3, PT, R4, RZ, PT ;  /* 0x000000ff0400720c */ /* 0x000fe20003f66270 */
[----:B------:R-:W-:Y:S01]  /*4ef0*/  @!P6 IMAD.IADD R128, R128, 0x1, -R52 ;  /* 0x000000018080e824 */ /* 0x000fe200078e0a34 */
[----:B------:R-:W-:Y:S01]  /*4f00*/  ISETP.GT.U32.AND P6, PT, R52, R127, PT ;  /* 0x0000007f3400720c */ /* 0x000fe20003fc4070 */
[----:B------:R-:W-:Y:S01]  /*4f10*/  IMAD.HI.U32 R3, R49, R86, RZ ;  /* 0x0000005631037227 */ /* 0x000fe200078e00ff */
[----:B------:R-:W-:-:S03]  /*4f20*/  ISETP.GE.AND P2, PT, R7, RZ, PT ;  /* 0x000000ff0700720c */ /* 0x000fc60003f46270 */
[----:B------:R-:W-:Y:S02]  /*4f30*/  IMAD R129, R52, R2, R129 ;  /* 0x0000000234817224 */ /* 0x000fe400078e0281 */
[----:B------:R-:W-:Y:S02]  /*4f40*/  IMAD.MOV R3, RZ, RZ, -R3 ;  /* 0x000000ffff037224 */ /* 0x000fe400078e0a03 */
[----:B------:R-:W-:Y:S01]  /*4f50*/  @!P5 IMAD.IADD R126, R126, 0x1, -R52 ;  /* 0x000000017e7ed824 */ /* 0x000fe200078e0a34 */
[C---:B------:R-:W-:Y:S01]  /*4f60*/  ISETP.GT.U32.AND P5, PT, R52.reuse, R129, PT ;  /* 0x000000813400720c */ /* 0x040fe20003fa4070 */
[----:B------:R-:W-:Y:S02]  /*4f70*/  IMAD R86, R52, R3, R86 ;  /* 0x0000000334567224 */ /* 0x000fe400078e0256 */
[----:B------:R-:W-:-:S04]  /*4f80*/  IMAD.HI.U32 R3, R49, R131, RZ ;  /* 0x0000008331037227 */ /* 0x000fc800078e00ff */
[--C-:B------:R-:W-:Y:S01]  /*4f90*/  @!P6 IMAD.IADD R127, R127, 0x1, -R52.reuse ;  /* 0x000000017f7fe824 */ /* 0x100fe200078e0a34 */
[----:B------:R-:W-:Y:S01]  /*4fa0*/  ISETP.GT.U32.AND P6, PT, R52, R86, PT ;  /* 0x000000563400720c */ /* 0x000fe20003fc4070 */
[----:B------:R-:W-:Y:S02]  /*4fb0*/  IMAD.MOV R3, RZ, RZ, -R3 ;  /* 0x000000ffff037224 */ /* 0x000fe400078e0a03 */
[----:B------:R-:W-:Y:S02]  /*4fc0*/  VIADD R4, R0, 0x5c ;  /* 0x0000005c00047836 */ /* 0x000fe40000000000 */
[----:B------:R-:W-:Y:S02]  /*4fd0*/  IMAD R131, R52, R3, R131 ;  /* 0x0000000334837224 */ /* 0x000fe400078e0283 */
[----:B------:R-:W-:Y:S01]  /*4fe0*/  @!P5 IMAD.IADD R129, R129, 0x1, -R52 ;  /* 0x000000018181d824 */ /* 0x000fe200078e0a34 */
[----:B------:R-:W-:Y:S01]  /*4ff0*/  IABS R132, R4 ;  /* 0x0000000400847213 */ /* 0x000fe20000000000 */
[----:B------:R-:W-:-:S02]  /*5000*/  @!P1 IMAD.MOV R126, RZ, RZ, -R126 ;  /* 0x000000ffff7e9224 */ /* 0x000fc400078e0a7e */
[----:B------:R-:W-:Y:S01]  /*5010*/  @!P4 IMAD.MOV R127, RZ, RZ, -R127 ;  /* 0x000000ffff7fc224 */ /* 0x000fe200078e0a7f */
[C---:B------:R-:W-:Y:S01]  /*5020*/  ISETP.GT.U32.AND P1, PT, R52.reuse, R129, PT ;  /* 0x000000813400720c */ /* 0x040fe20003f24070 */
[----:B------:R-:W-:Y:S01]  /*5030*/  IMAD.HI.U32 R2, R49, R130, RZ ;  /* 0x0000008231027227 */ /* 0x000fe200078e00ff */
[----:B------:R-:W-:-:S03]  /*5040*/  ISETP.GT.U32.AND P4, PT, R52, R131, PT ;  /* 0x000000833400720c */ /* 0x000fc60003f84070 */
[----:B------:R-:W-:Y:S02]  /*5050*/  @!P6 IMAD.IADD R86, R86, 0x1, -R52 ;  /* 0x000000015656e824 */ /* 0x000fe400078e0a34 */
[----:B------:R-:W-:Y:S02]  /*5060*/  IMAD.MOV R5, RZ, RZ, -R2 ;  /* 0x000000ffff057224 */ /* 0x000fe400078e0a02 */
[----:B------:R-:W-:Y:S01]  /*5070*/  IMAD.HI.U32 R2, R49, R132, RZ ;  /* 0x0000008431027227 */ /* 0x000fe200078e00ff */
[----:B------:R-:W-:-:S03]  /*5080*/  ISETP.GT.U32.AND P6, PT, R52, R86, PT ;  /* 0x000000563400720c */ /* 0x000fc60003fc4070 */
[----:B------:R-:W-:Y:S01]  /*5090*/  IMAD R130, R52, R5, R130 ;  /* 0x0000000534827224 */ /* 0x000fe200078e0282 */
[----:B------:R-:W-:Y:S01]  /*50a0*/  IADD3 R5, PT, PT, R0, 0x5d, RZ ;  /* 0x0000005d00057810 */ /* 0x000fe20007ffe0ff */
[----:B------:R-:W-:Y:S02]  /*50b0*/  IMAD.MOV R3, RZ, RZ, -R2 ;  /* 0x000000ffff037224 */ /* 0x000fe400078e0a02 */
[--C-:B------:R-:W-:Y:S01]  /*50c0*/  @!P1 IMAD.IADD R129, R129, 0x1, -R52.reuse ;  /* 0x0000000181819824 */ /* 0x100fe200078e0a34 */
[----:B------:R-:W-:Y:S01]  /*50d0*/  IABS R133, R5 ;  /* 0x0000000500857213 */ /* 0x000fe20000000000 */
[----:B------:R-:W-:Y:S01]  /*50e0*/  @!P4 IMAD.IADD R131, R131, 0x1, -R52 ;  /* 0x000000018383c824 */ /* 0x000fe200078e0a34 */
[C---:B------:R-:W-:Y:S01]  /*50f0*/  ISETP.GT.U32.AND P5, PT, R52.reuse, R130, PT ;  /* 0x000000823400720c */ /* 0x040fe20003fa4070 */
[----:B------:R-:W-:Y:S01]  /*5100*/  IMAD R132, R52, R3, R132 ;  /* 0x0000000334847224 */ /* 0x000fe200078e0284 */
[----:B------:R-:W-:Y:S01]  /*5110*/  ISETP.GE.AND P4, PT, R4, RZ, PT ;  /* 0x000000ff0400720c */ /* 0x000fe20003f86270 */
[----:B------:R-:W-:Y:S01]  /*5120*/  @!P3 IMAD.MOV R129, RZ, RZ, -R129 ;  /* 0x000000ffff81b224 */ /* 0x000fe200078e0a81 */
[----:B------:R-:W-:Y:S01]  /*5130*/  ISETP.GT.U32.AND P3, PT, R52, R131, PT ;  /* 0x000000833400720c */ /* 0x000fe20003f64070 */
[----:B------:R-:W-:Y:S01]  /*5140*/  IMAD.HI.U32 R2, R49, R133, RZ ;  /* 0x0000008531027227 */ /* 0x000fe200078e00ff */
[----:B------:R-:W-:-:S02]  /*5150*/  ISETP.GE.AND P1, PT, R9, RZ, PT ;  /* 0x000000ff0900720c */ /* 0x000fc40003f26270 */
[----:B------:R-:W-:Y:S01]  /*5160*/  IADD3 R9, PT, PT, R0, 0x73, RZ ;  /* 0x0000007300097810 */ /* 0x000fe20007ffe0ff */
[----:B------:R-:W-:Y:S01]  /*5170*/  @!P0 IMAD.MOV R124, RZ, RZ, -R124 ;  /* 0x000000ffff7c8224 */ /* 0x000fe200078e0a7c */
[----:B------:R-:W-:Y:S01]  /*5180*/  ISETP.GT.U32.AND P0, PT, R52, R128, PT ;  /* 0x000000803400720c */ /* 0x000fe20003f04070 */
[----:B------:R-:W-:Y:S01]  /*5190*/  @!P6 IMAD.IADD R86, R86, 0x1, -R52 ;  /* 0x000000015656e824 */ /* 0x000fe200078e0a34 */
[----:B------:R-:W-:Y:S01]  /*51a0*/  ISETP.GT.U32.AND P6, PT, R52, R132, PT ;  /* 0x000000843400720c */ /* 0x000fe20003fc4070 */
[----:B------:R-:W-:Y:S01]  /*51b0*/  IMAD.MOV R2, RZ, RZ, -R2 ;  /* 0x000000ffff027224 */ /* 0x000fe200078e0a02 */
[----:B------:R-:W-:Y:S01]  /*51c0*/  IABS R152, R9 ;  /* 0x0000000900987213 */ /* 0x000fe20000000000 */
[--C-:B------:R-:W-:Y:S02]  /*51d0*/  @!P5 IMAD.IADD R130, R130, 0x1, -R52.reuse ;  /* 0x000000018282d824 */ /* 0x100fe400078e0a34 */
[----:B------:R-:W-:Y:S01]  /*51e0*/  IMAD R133, R52, R2, R133 ;  /* 0x0000000234857224 */ /* 0x000fe200078e0285 */
[----:B------:R-:W-:Y:S01]  /*51f0*/  IADD3 R2, PT, PT, R0, 0x5e, RZ ;  /* 0x0000005e00027810 */ /* 0x000fe20007ffe0ff */
[--C-:B------:R-:W-:Y:S01]  /*5200*/  @!P3 IMAD.IADD R131, R131, 0x1, -R52.reuse ;  /* 0x000000018383b824 */ /* 0x100fe200078e0a34 */
[----:B------:R-:W-:Y:S01]  /*5210*/  ISETP.GT.U32.AND P5, PT, R52, R130, PT ;  /* 0x000000823400720c */ /* 0x000fe20003fa4070 */
[----:B------:R-:W-:Y:S01]  /*5220*/  VIADD R4, R0, 0x60 ;  /* 0x0000006000047836 */ /* 0x000fe20000000000 */
[----:B------:R-:W-:Y:S01]  /*5230*/  ISETP.GT.U32.AND P3, PT, R52, R133, PT ;  /* 0x000000853400720c */ /* 0x000fe20003f64070 */
[--C-:B------:R-:W-:Y:S01]  /*5240*/  @!P0 IMAD.IADD R128, R128, 0x1, -R52.reuse ;  /* 0x0000000180808824 */ /* 0x100fe200078e0a34 */
[----:B------:R-:W-:Y:S01]  /*5250*/  ISETP.GE.AND P0, PT, R6, RZ, PT ;  /* 0x000000ff0600720c */ /* 0x000fe20003f06270 */
[--C-:B------:R-:W-:Y:S01]  /*5260*/  @!P6 IMAD.IADD R132, R132, 0x1, -R52.reuse ;  /* 0x000000018484e824 */ /* 0x100fe200078e0a34 */
[----:B------:R-:W-:Y:S01]  /*5270*/  IABS R134, R2 ;  /* 0x0000000200867213 */ /* 0x000fe20000000000 */
[----:B------:R-:W-:Y:S01]  /*5280*/  VIADD R3, R0, 0x5f ;  /* 0x0000005f00037836 */ /* 0x000fe20000000000 */
[----:B------:R-:W-:Y:S01]  /*5290*/  @!P2 IADD3 R128, PT, PT, -R128, RZ, RZ ;  /* 0x000000ff8080a210 */ /* 0x000fe20007ffe1ff */
[----:B------:R-:W-:Y:S01]  /*52a0*/  @!P1 IMAD.MOV R131, RZ, RZ, -R131 ;  /* 0x000000ffff839224 */ /* 0x000fe200078e0a83 */
[----:B------:R-:W-:Y:S01]  /*52b0*/  ISETP.GE.AND P2, PT, R8, RZ, PT ;  /* 0x000000ff0800720c */ /* 0x000fe20003f46270 */
[----:B------:R-:W-:Y:S01]  /*52c0*/  VIADD R7, R0, 0x65 ;  /* 0x0000006500077836 */ /* 0x000fe20000000000 */
[----:B------:R-:W-:Y:S01]  /*52d0*/  ISETP.GT.U32.AND P6, PT, R52, R132, PT ;  /* 0x000000843400720c */ /* 0x000fe20003fc4070 */
[--C-:B------:R-:W-:Y:S01]  /*52e0*/  @!P5 IMAD.IADD R130, R130, 0x1, -R52.reuse ;  /* 0x000000018282d824 */ /* 0x100fe200078e0a34 */
[----:B------:R-:W-:Y:S01]  /*52f0*/  ISETP.GE.AND P5, PT, R5, RZ, PT ;  /* 0x000000ff0500720c */ /* 0x000fe20003fa6270 */
        /* <DEDUP_REMOVED lines=8> */
[----:B------:R-:W-:Y:S01]  /*5380*/  @!P2 IADD3 R130, PT, PT, -R130, RZ, RZ ;  /* 0x000000ff8282a210 */ /* 0x000fe20007ffe1ff */
[----:B------:R-:W-:Y:S01]  /*5390*/  @!P6 IMAD.IADD R132, R132, 0x1, -R52 ;  /* 0x000000018484e824 */ /* 0x000fe200078e0a34 */
[----:B------:R-:W-:Y:S01]  /*53a0*/  ISETP.GE.AND P2, PT, R3, RZ, PT ;  /* 0x000000ff0300720c */ /* 0x000fe20003f46270 */
[----:B------:R-:W-:Y:S01]  /*53b0*/  IMAD.HI.U32 R3, R49, R136, RZ ;  /* 0x0000008831037227 */ /* 0x000fe200078e00ff */
[----:B------:R-:W-:Y:S02]  /*53c0*/  ISETP.GE.AND P6, PT, R5, RZ, PT ;  /* 0x000000ff0500720c */ /* 0x000fe40003fc6270 */
[----:B------:R-:W-:Y:S01]  /*53d0*/  IABS R85, R5 ;  /* 0x0000000500557213 */ /* 0x000fe20000000000 */
[----:B------:R-:W-:Y:S01]  /*53e0*/  IMAD.MOV R5, RZ, RZ, -R2 ;  /* 0x000000ffff057224 */ /* 0x000fe200078e0a02 */
[----:B------:R-:W-:Y:S01]  /*53f0*/  @!P4 IADD3 R132, PT, PT, -R132, RZ, RZ ;  /* 0x000000ff8484c210 */ /* 0x000fe20007ffe1ff */
[----:B------:R-:W-:Y:S01]  /*5400*/  IMAD.MOV R3, RZ, RZ, -R3 ;  /* 0x000000ffff037224 */ /* 0x000fe200078e0a03 */
[----:B------:R-:W-:Y:S01]  /*5410*/  ISETP.GE.AND P1, PT, R4, RZ, PT ;  /* 0x000000ff0400720c */ /* 0x000fe20003f26270 */
[----:B------:R-:W-:Y:S01]  /*5420*/  IMAD R134, R52, R5, R134 ;  /* 0x0000000534867224 */ /* 0x000fe200078e0286 */
[C---:B------:R-:W-:Y:S01]  /*5430*/  IADD3 R6, PT, PT, R0.reuse, 0x64, RZ ;  /* 0x0000006400067810 */ /* 0x040fe20007ffe0ff */
[----:B------:R-:W-:Y:S01]  /*5440*/  @!P3 IMAD.IADD R133, R133, 0x1, -R52 ;  /* 0x000000018585b824 */ /* 0x000fe200078e0a34 */
[----:B------:R-:W-:Y:S01]  /*5450*/  IADD3 R8, PT, PT, R0, 0x66, RZ ;  /* 0x0000006600087810 */ /* 0x000fe20007ffe0ff */
[C---:B------:R-:W-:Y:S01]  /*5460*/  IMAD R136, R52.reuse, R3, R136 ;  /* 0x0000000334887224 */ /* 0x040fe200078e0288 */
[C---:B------:R-:W-:Y:S01]  /*5470*/  ISETP.GT.U32.AND P4, PT, R52.reuse, R134, PT ;  /* 0x000000863400720c */ /* 0x040fe20003f84070 */
[----:B------:R-:W-:Y:S01]  /*5480*/  @!P5 IMAD.MOV R133, RZ, RZ, -R133 ;  /* 0x000000ffff85d224 */ /* 0x000fe200078e0a85 */
[----:B------:R-:W-:Y:S01]  /*5490*/  IABS R139, R6 ;  /* 0x00000006008b7213 */ /* 0x000fe20000000000 */
[----:B------:R-:W-:Y:S01]  /*54a0*/  IMAD.HI.U32 R2, R49, R135, RZ ;  /* 0x0000008731027227 */ /* 0x000fe200078e00ff */
[----:B------:R-:W-:-:S02]  /*54b0*/  ISETP.GT.U32.AND P5, PT, R52, R136, PT ;  /* 0x000000883400720c */ /* 0x000fc40003fa4070 */
[----:B------:R-:W-:Y:S01]  /*54c0*/  IABS R141, R8 ;  /* 0x00000008008d7213 */ /* 0x000fe20000000000 */
[----:B------:R-:W-:Y:S01]  /*54d0*/  IMAD.MOV R4, RZ, RZ, -R2 ;  /* 0x000000ffff047224 */ /* 0x000fe200078e0a02 */
[----:B------:R-:W-:Y:S01]  /*54e0*/  IABS R140, R7 ;  /* 0x00000007008c7213 */ /* 0x000fe20000000000 */
[----:B------:R-:W-:Y:S02]  /*54f0*/  VIADD R5, R0, 0x63 ;  /* 0x0000006300057836 */ /* 0x000fe40000000000 */
[----:B------:R-:W-:Y:S02]  /*5500*/  IMAD R135, R52, R4, R135 ;  /* 0x0000000434877224 */ /* 0x000fe400078e0287 */
[----:B------:R-:W-:Y:S01]  /*5510*/  @!P4 IMAD.IADD R134, R134, 0x1, -R52 ;  /* 0x000000018686c824 */ /* 0x000fe200078e0a34 */
[----:B------:R-:W-:Y:S01]  /*5520*/  IABS R138, R5 ;  /* 0x00000005008a7213 */ /* 0x000fe20000000000 */
[----:B------:R-:W-:Y:S01]  /*5530*/  IMAD.HI.U32 R2, R49, R85, RZ ;  /* 0x0000005531027227 */ /* 0x000fe200078e00ff */
[----:B------:R-:W-:-:S02]  /*5540*/  ISETP.GT.U32.AND P3, PT, R52, R135, PT ;  /* 0x000000873400720c */ /* 0x000fc40003f64070 */
[----:B------:R-:W-:Y:S01]  /*5550*/  ISETP.GT.U32.AND P4, PT, R52, R134, PT ;  /* 0x000000863400720c */ /* 0x000fe20003f84070 */
[----:B------:R-:W-:Y:S02]  /*5560*/  @!P5 IMAD.IADD R136, R136, 0x1, -R52 ;  /* 0x000000018888d824 */ /* 0x000fe400078e0a34 */
[----:B------:R-:W-:Y:S02]  /*5570*/  IMAD.MOV R2, RZ, RZ, -R2 ;  /* 0x000000ffff027224 */ /* 0x000fe400078e0a02 */
[----:B------:R-:W-:Y:S01]  /*5580*/  IMAD.HI.U32 R3, R49, R138, RZ ;  /* 0x0000008a31037227 */ /* 0x000fe200078e00ff */
[----:B------:R-:W-:-:S03]  /*5590*/  ISETP.GT.U32.AND P5, PT, R52, R136, PT ;  /* 0x000000883400720c */ /* 0x000fc60003fa4070 */
[----:B------:R-:W-:Y:S02]  /*55a0*/  VIADD R4, R0, 0x62 ;  /* 0x0000006200047836 */ /* 0x000fe40000000000 */
[----:B------:R-:W-:Y:S02]  /*55b0*/  IMAD R85, R52, R2, R85 ;  /* 0x0000000234557224 */ /* 0x000fe400078e0255 */
[----:B------:R-:W-:Y:S01]  /*55c0*/  IMAD.MOV R3, RZ, RZ, -R3 ;  /* 0x000000ffff037224 */ /* 0x000fe200078e0a03 */
[----:B------:R-:W-:Y:S01]  /*55d0*/  IABS R137, R4 ;  /* 0x0000000400897213 */ /* 0x000fe20000000000 */
[----:B------:R-:W-:Y:S01]  /*55e0*/  @!P4 IMAD.IADD R134, R134, 0x1, -R52 ;  /* 0x000000018686c824 */ /* 0x000fe200078e0a34 */
[C---:B------:R-:W-:Y:S01]  /*55f0*/  ISETP.GT.U32.AND P4, PT, R52.reuse, R85, PT ;  /* 0x000000553400720c */ /* 0x040fe20003f84070 */
[----:B------:R-:W-:Y:S02]  /*5600*/  IMAD R138, R52, R3, R138 ;  /* 0x00000003348a7224 */ /* 0x000fe400078e028a */
[----:B------:R-:W-:-:S02]  /*5610*/  @!P3 IMAD.IADD R135, R135, 0x1, -R52 ;  /* 0x000000018787b824 */ /* 0x000fc400078e0a34 */
[----:B------:R-:W-:Y:S01]  /*5620*/  @!P5 IMAD.IADD R136, R136, 0x1, -R52 ;  /* 0x000000018888d824 */ /* 0x000fe200078e0a34 */
[C---:B------:R-:W-:Y:S01]  /*5630*/  ISETP.GT.U32.AND P5, PT, R52.reuse, R138, PT ;  /* 0x0000008a3400720c */ /* 0x040fe20003fa4070 */
[----:B------:R-:W-:Y:S01]  /*5640*/  IMAD.HI.U32 R2, R49, R137, RZ ;  /* 0x0000008931027227 */ /* 0x000fe200078e00ff */
[----:B------:R-:W-:-:S03]  /*5650*/  ISETP.GT.U32.AND P3, PT, R52, R135, PT ;  /* 0x000000873400720c */ /* 0x000fc60003f64070 */
[----:B------:R-:W-:Y:S02]  /*5660*/  IMAD.MOV R2, RZ, RZ, -R2 ;  /* 0x000000ffff027224 */ /* 0x000fe400078e0a02 */
[----:B------:R-:W-:Y:S01]  /*5670*/  @!P4 IMAD.IADD R85, R85, 0x1, -R52 ;  /* 0x000000015555c824 */ /* 0x000fe200078e0a34 */
[----:B------:R-:W-:Y:S01]  /*5680*/  ISETP.GE.AND P4, PT, R4, RZ, PT ;  /* 0x000000ff0400720c */ /* 0x000fe20003f86270 */
[----:B------:R-:W-:Y:S02]  /*5690*/  IMAD R137, R52, R2, R137 ;  /* 0x0000000234897224 */ /* 0x000fe400078e0289 */
[----:B------:R-:W-:-:S04]  /*56a0*/  IMAD.HI.U32 R2, R49, R139, RZ ;  /* 0x0000008b31027227 */ /* 0x000fc800078e00ff */
[----:B------:R-:W-:Y:S01]  /*56b0*/  @!P0 IMAD.MOV R134, RZ, RZ, -R134 ;  /* 0x000000ffff868224 */ /* 0x000fe200078e0a86 */
[----:B------:R-:W-:Y:S01]  /*56c0*/  ISETP.GT.U32.AND P0, PT, R52, R85, PT ;  /* 0x000000553400720c */ /* 0x000fe20003f04070 */
[--C-:B------:R-:W-:Y:S02]  /*56d0*/  @!P5 IMAD.IADD R138, R138, 0x1, -R52.reuse ;  /* 0x000000018a8ad824 */ /* 0x100fe400078e0a34 */
[----:B------:R-:W-:Y:S01]  /*56e0*/  @!P3 IMAD.IADD R135, R135, 0x1, -R52 ;  /* 0x000000018787b824 */ /* 0x000fe200078e0a34 */
[C---:B------:R-:W-:Y:S01]  /*56f0*/  ISETP.GT.U32.AND P3, PT, R52.reuse, R137, PT ;  /* 0x000000893400720c */ /* 0x040fe20003f64070 */
[----:B------:R-:W-:Y:S01]  /*5700*/  IMAD.MOV R2, RZ, RZ, -R2 ;  /* 0x000000ffff027224 */ /* 0x000fe200078e0a02 */
[----:B------:R-:W-:Y:S01]  /*5710*/  ISETP.GT.U32.AND P5, PT, R52, R138, PT ;  /* 0x0000008a3400720c */ /* 0x000fe20003fa4070 */
[----:B------:R-:W-:-:S04]  /*5720*/  IMAD.HI.U32 R3, R49, R140, RZ ;  /* 0x0000008c31037227 */ /* 0x000fc800078e00ff */
[----:B------:R-:W-:Y:S02]  /*5730*/  IMAD R139, R52, R2, R139 ;  /* 0x00000002348b7224 */ /* 0x000fe400078e028b */
[----:B------:R-:W-:-:S04]  /*5740*/  IMAD.HI.U32 R2, R49, R141, RZ ;  /* 0x0000008d31027227 */ /* 0x000fc800078e00ff */
[----:B------:R-:W-:Y:S01]  /*5750*/  IMAD.MOV R2, RZ, RZ, -R2 ;  /* 0x000000ffff027224 */ /* 0x000fe200078e0a02 */
[----:B------:R-:W-:Y:S01]  /*5760*/  @!P3 IADD3 R137, PT, PT, R137, -R52, RZ ;  /* 0x800000348989b210 */ /* 0x000fe20007ffe0ff */
[----:B------:R-:W-:Y:S01]  /*5770*/  IMAD.MOV R3, RZ, RZ, -R3 ;  /* 0x000000ffff037224 */ /* 0x000fe200078e0a03 */
[----:B------:R-:W-:Y:S01]  /*5780*/  ISETP.GE.AND P3, PT, R5, RZ, PT ;  /* 0x000000ff0500720c */ /* 0x000fe20003f66270 */
[----:B------:R-:W-:Y:S01]  /*5790*/  @!P0 IMAD.IADD R85, R85, 0x1, -R52 ;  /* 0x0000000155558824 */ /* 0x000fe200078e0a34 */
[C---:B------:R-:W-:Y:S01]  /*57a0*/  ISETP.GT.U32.AND P0, PT, R52.reuse, R139, PT ;  /* 0x0000008b3400720c */ /* 0x040fe20003f04070 */
[C---:B------:R-:W-:Y:S02]  /*57b0*/  IMAD R141, R52.reuse, R2, R141 ;  /* 0x00000002348d7224 */ /* 0x040fe400078e028d */
[C---:B------:R-:W-:Y:S01]  /*57c0*/  IMAD R140, R52.reuse, R3, R140 ;  /* 0x00000003348c7224 */ /* 0x040fe200078e028c */
[----:B------:R-:W-:Y:S01]  /*57d0*/  @!P6 IADD3 R85, PT, PT, -R85, RZ, RZ ;  /* 0x000000ff5555e210 */ /* 0x000fe20007ffe1ff */
[----:B------:R-:W-:Y:S01]  /*57e0*/  @!P2 IMAD.MOV R135, RZ, RZ, -R135 ;  /* 0x000000ffff87a224 */ /* 0x000fe200078e0a87 */
[----:B------:R-:W-:Y:S01]  /*57f0*/  ISETP.GT.U32.AND P2, PT, R52, R137, PT ;  /* 0x000000893400720c */ /* 0x000fe20003f44070 */
[----:B------:R-:W-:Y:S01]  /*5800*/  @!P5 IMAD.IADD R138, R138, 0x1, -R52 ;  /* 0x000000018a8ad824 */ /* 0x000fe200078e0a34 */
        /* <DEDUP_REMOVED lines=8> */
[----:B------:R-:W-:Y:S01]  /*5890*/  ISETP.GE.AND P0, PT, R8, RZ, PT ;  /* 0x000000ff0800720c */ /* 0x000fe20003f06270 */
[----:B------:R-:W-:Y:S01]  /*58a0*/  VIADD R8, R0, 0x6a ;  /* 0x0000006a00087836 */ /* 0x000fe20000000000 */
[----:B------:R-:W-:Y:S01]  /*58b0*/  IABS R143, R6 ;  /* 0x00000006008f7213 */ /* 0x000fe20000000000 */
[----:B------:R-:W-:Y:S01]  /*58c0*/  @!P2 IMAD.IADD R137, R137, 0x1, -R52 ;  /* 0x000000018989a824 */ /* 0x000fe200078e0a34 */
[----:B------:R-:W-:Y:S01]  /*58d0*/  ISETP.GE.AND P2, PT, R7, RZ, PT ;  /* 0x000000ff0700720c */ /* 0x000fe20003f46270 */
[----:B------:R-:W-:Y:S01]  /*58e0*/  IMAD.HI.U32 R2, R49, R142, RZ ;  /* 0x0000008e31027227 */ /* 0x000fe200078e00ff */
[----:B------:R-:W-:-:S02]  /*58f0*/  IABS R144, R8 ;  /* 0x0000000800907213 */ /* 0x000fc40000000000 */
[----:B------:R-:W-:Y:S01]  /*5900*/  @!P3 IADD3 R138, PT, PT, -R138, RZ, RZ ;  /* 0x000000ff8a8ab210 */ /* 0x000fe20007ffe1ff */
[--C-:B------:R-:W-:Y:S01]  /*5910*/  @!P5 IMAD.IADD R141, R141, 0x1, -R52.reuse ;  /* 0x000000018d8dd824 */ /* 0x100fe200078e0a34 */
[----:B------:R-:W-:Y:S01]  /*5920*/  IADD3 R3, PT, PT, -R2, RZ, RZ ;  /* 0x000000ff02037210 */ /* 0x000fe20007ffe1ff */
[----:B------:R-:W-:Y:S01]  /*5930*/  @!P6 IMAD.IADD R140, R140, 0x1, -R52 ;  /* 0x000000018c8ce824 */ /* 0x000fe200078e0a34 */
[C---:B------:R-:W-:Y:S01]  /*5940*/  ISETP.GT.U32.AND P6, PT, R52.reuse, R139, PT ;  /* 0x0000008b3400720c */ /* 0x040fe20003fc4070 */
[----:B------:R-:W-:Y:S01]  /*5950*/  @!P4 IMAD.MOV R137, RZ, RZ, -R137 ;  /* 0x000000ffff89c224 */ /* 0x000fe200078e0a89 */
[C---:B------:R-:W-:Y:S01]  /*5960*/  ISETP.GT.U32.AND P4, PT, R52.reuse, R141, PT ;  /* 0x0000008d3400720c */ /* 0x040fe20003f84070 */
[----:B------:R-:W-:Y:S01]  /*5970*/  IMAD.HI.U32 R2, R49, R143, RZ ;  /* 0x0000008f31027227 */ /* 0x000fe200078e00ff */
[----:B------:R-:W-:-:S03]  /*5980*/  ISETP.GT.U32.AND P5, PT, R52, R140, PT ;  /* 0x0000008c3400720c */ /* 0x000fc60003fa4070 */
[----:B------:R-:W-:Y:S02]  /*5990*/  IMAD.MOV R2, RZ, RZ, -R2 ;  /* 0x000000ffff027224 */ /* 0x000fe400078e0a02 */
[C---:B------:R-:W-:Y:S02]  /*59a0*/  IMAD R142, R52.reuse, R3, R142 ;  /* 0x00000003348e7224 */ /* 0x040fe400078e028e */
[C---:B------:R-:W-:Y:S02]  /*59b0*/  IMAD R143, R52.reuse, R2, R143 ;  /* 0x00000002348f7224 */ /* 0x040fe400078e028f */
[--C-:B------:R-:W-:Y:S01]  /*59c0*/  @!P6 IMAD.IADD R139, R139, 0x1, -R52.reuse ;  /* 0x000000018b8be824 */ /* 0x100fe200078e0a34 */
[----:B------:R-:W-:Y:S01]  /*59d0*/  ISETP.GT.U32.AND P6, PT, R52, R142, PT ;  /* 0x0000008e3400720c */ /* 0x000fe20003fc4070 */
[----:B------:R-:W-:Y:S01]  /*59e0*/  VIADD R7, R0, 0x69 ;  /* 0x0000006900077836 */ /* 0x000fe20000000000 */
[----:B------:R-:W-:Y:S01]  /*59f0*/  @!P4 IADD3 R141, PT, PT, R141, -R52, RZ ;  /* 0x800000348d8dc210 */ /* 0x000fe20007ffe0ff */
[----:B------:R-:W-:Y:S01]  /*5a00*/  @!P5 IMAD.IADD R140, R140, 0x1, -R52 ;  /* 0x000000018c8cd824 */ /* 0x000fe200078e0a34 */
[----:B------:R-:W-:Y:S01]  /*5a10*/  ISETP.GT.U32.AND P4, PT, R52, R143, PT ;  /* 0x0000008f3400720c */ /* 0x000fe20003f84070 */
[----:B------:R-:W-:Y:S01]  /*5a20*/  IMAD.HI.U32 R3, R49, R144, RZ ;  /* 0x0000009031037227 */ /* 0x000fe200078e00ff */
[----:B------:R-:W-:-:S02]  /*5a30*/  ISETP.GE.AND P5, PT, R4, RZ, PT ;  /* 0x000000ff0400720c */ /* 0x000fc40003fa6270 */
[----:B------:R-:W-:Y:S01]  /*5a40*/  IABS R84, R7 ;  /* 0x0000000700547213 */ /* 0x000fe20000000000 */
[----:B------:R-:W-:Y:S02]  /*5a50*/  VIADD R4, R0, 0x6b ;  /* 0x0000006b00047836 */ /* 0x000fe40000000000 */
[----:B------:R-:W-:Y:S02]  /*5a60*/  IMAD.MOV R3, RZ, RZ, -R3 ;  /* 0x000000ffff037224 */ /* 0x000fe400078e0a03 */
[--C-:B------:R-:W-:Y:S01]  /*5a70*/  @!P6 IMAD.IADD R142, R142, 0x1, -R52.reuse ;  /* 0x000000018e8ee824 */ /* 0x100fe200078e0a34 */
[----:B------:R-:W-:Y:S01]  /*5a80*/  ISETP.GE.AND P6, PT, R6, RZ, PT ;  /* 0x000000ff0600720c */ /* 0x000fe20003fc6270 */
[----:B------:R-:W-:Y:S01]  /*5a90*/  VIADD R6, R0, 0x6c ;  /* 0x0000006c00067836 */ /* 0x000fe20000000000 */
[----:B------:R-:W-:Y:S01]  /*5aa0*/  IABS R145, R4 ;  /* 0x0000000400917213 */ /* 0x000fe20000000000 */
[----:B------:R-:W-:Y:S01]  /*5ab0*/  @!P4 IMAD.IADD R143, R143, 0x1, -R52 ;  /* 0x000000018f8fc824 */ /* 0x000fe200078e0a34 */
[----:B------:R-:W-:Y:S01]  /*5ac0*/  ISETP.GT.U32.AND P4, PT, R52, R142, PT ;  /* 0x0000008e3400720c */ /* 0x000fe20003f84070 */
[----:B------:R-:W-:Y:S01]  /*5ad0*/  IMAD.HI.U32 R2, R49, R84, RZ ;  /* 0x0000005431027227 */ /* 0x000fe200078e00ff */
[----:B------:R-:W-:-:S02]  /*5ae0*/  IABS R146, R6 ;  /* 0x0000000600927213 */ /* 0x000fc40000000000 */
[C---:B------:R-:W-:Y:S01]  /*5af0*/  ISETP.GT.U32.AND P3, PT, R52.reuse, R143, PT ;  /* 0x0000008f3400720c */ /* 0x040fe20003f64070 */
[----:B------:R-:W-:Y:S02]  /*5b00*/  IMAD R144, R52, R3, R144 ;  /* 0x0000000334907224 */ /* 0x000fe400078e0290 */
[----:B------:R-:W-:Y:S02]  /*5b10*/  IMAD.MOV R5, RZ, RZ, -R2 ;  /* 0x000000ffff057224 */ /* 0x000fe400078e0a02 */
[----:B------:R-:W-:-:S04]  /*5b20*/  IMAD.HI.U32 R2, R49, R145, RZ ;  /* 0x0000009131027227 */ /* 0x000fc800078e00ff */
[----:B------:R-:W-:Y:S01]  /*5b30*/  @!P2 IMAD.MOV R140, RZ, RZ, -R140 ;  /* 0x000000ffff8ca224 */ /* 0x000fe200078e0a8c */
[----:B------:R-:W-:Y:S01]  /*5b40*/  ISETP.GT.U32.AND P2, PT, R52, R144, PT ;  /* 0x000000903400720c */ /* 0x000fe20003f44070 */
[----:B------:R-:W-:Y:S02]  /*5b50*/  IMAD.HI.U32 R3, R49, R146, RZ ;  /* 0x0000009231037227 */ /* 0x000fe400078e00ff */
[----:B------:R-:W-:Y:S02]  /*5b60*/  @!P3 IADD3 R143, PT, PT, R143, -R52, RZ ;  /* 0x800000348f8fb210 */ /* 0x000fe40007ffe0ff */
[----:B------:R-:W-:Y:S01]  /*5b70*/  IMAD.MOV R2, RZ, RZ, -R2 ;  /* 0x000000ffff027224 */ /* 0x000fe200078e0a02 */
[----:B------:R-:W-:Y:S01]  /*5b80*/  ISETP.GE.AND P3, PT, R4, RZ, PT ;  /* 0x000000ff0400720c */ /* 0x000fe20003f66270 */
[----:B------:R-:W-:Y:S02]  /*5b90*/  IMAD R84, R52, R5, R84 ;  /* 0x0000000534547224 */ /* 0x000fe400078e0254 */
[----:B------:R-:W-:Y:S01]  /*5ba0*/  @!P4 IMAD.IADD R142, R142, 0x1, -R52 ;  /* 0x000000018e8ec824 */ /* 0x000fe200078e0a34 */
[----:B------:R-:W-:Y:S01]  /*5bb0*/  ISETP.GE.AND P4, PT, R8, RZ, PT ;  /* 0x000000ff0800720c */ /* 0x000fe20003f86270 */
[----:B------:R-:W-:-:S02]  /*5bc0*/  IMAD.MOV R3, RZ, RZ, -R3 ;  /* 0x000000ffff037224 */ /* 0x000fc400078e0a03 */
[C---:B------:R-:W-:Y:S02]  /*5bd0*/  IMAD R145, R52.reuse, R2, R145 ;  /* 0x0000000234917224 */ /* 0x040fe400078e0291 */
[----:B------:R-:W-:Y:S01]  /*5be0*/  @!P1 IMAD.MOV R139, RZ, RZ, -R139 ;  /* 0x000000ffff8b9224 */ /* 0x000fe200078e0a8b */
[C---:B------:R-:W-:Y:S01]  /*5bf0*/  ISETP.GT.U32.AND P1, PT, R52.reuse, R84, PT ;  /* 0x000000543400720c */ /* 0x040fe20003f24070 */
[C---:B------:R-:W-:Y:S02]  /*5c00*/  IMAD R146, R52.reuse, R3, R146 ;  /* 0x0000000334927224 */ /* 0x040fe400078e0292 */
[----:B------:R-:W-:Y:S01]  /*5c10*/  @!P5 IMAD.MOV R142, RZ, RZ, -R142 ;  /* 0x000000ffff8ed224 */ /* 0x000fe200078e0a8e */
[----:B------:R-:W-:Y:S01]  /*5c20*/  ISETP.GT.U32.AND P5, PT, R52, R145, PT ;  /* 0x000000913400720c */ /* 0x000fe20003fa4070 */
[----:B------:R-:W-:Y:S02]  /*5c30*/  @!P2 IMAD.IADD R144, R144, 0x1, -R52 ;  /* 0x000000019090a824 */ /* 0x000fe400078e0a34 */
[----:B------:R-:W-:Y:S01]  /*5c40*/  @!P6 IMAD.MOV R143, RZ, RZ, -R143 ;  /* 0x000000ffff8fe224 */ /* 0x000fe200078e0a8f */
[----:B------:R-:W-:Y:S01]  /*5c50*/  ISETP.GT.U32.AND P6, PT, R52, R146, PT ;  /* 0x000000923400720c */ /* 0x000fe20003fc4070 */
[----:B------:R-:W-:Y:S01]  /*5c60*/  VIADD R3, R0, 0x6d ;  /* 0x0000006d00037836 */ /* 0x000fe20000000000 */
[----:B------:R-:W-:Y:S01]  /*5c70*/  ISETP.GT.U32.AND P2, PT, R52, R144, PT ;  /* 0x000000903400720c */ /* 0x000fe20003f44070 */
[----:B------:R-:W-:-:S02]  /*5c80*/  VIADD R4, R0, 0x6e ;  /* 0x0000006e00047836 */ /* 0x000fc40000000000 */
[--C-:B------:R-:W-:Y:S01]  /*5c90*/  @!P1 IMAD.IADD R84, R84, 0x1, -R52.reuse ;  /* 0x0000000154549824 */ /* 0x100fe200078e0a34 */
[----:B------:R-:W-:Y:S01]  /*5ca0*/  IABS R147, R3 ;  /* 0x0000000300937213 */ /* 0x000fe20000000000 */
[----:B------:R-:W-:Y:S01]  /*5cb0*/  @!P0 IMAD.MOV R141, RZ, RZ, -R141 ;  /* 0x000000ffff8d8224 */ /* 0x000fe200078e0a8d */
[----:B------:R-:W-:Y:S01]  /*5cc0*/  IABS R148, R4 ;  /* 0x0000000400947213 */ /* 0x000fe20000000000 */
[--C-:B------:R-:W-:Y:S01]  /*5cd0*/  @!P5 IMAD.IADD R145, R145, 0x1, -R52.reuse ;  /* 0x000000019191d824 */ /* 0x100fe200078e0a34 */
[C---:B------:R-:W-:Y:S01]  /*5ce0*/  ISETP.GT.U32.AND P1, PT, R52.reuse, R84, PT ;  /* 0x000000543400720c */ /* 0x040fe20003f24070 */
[----:B------:R-:W-:Y:S01]  /*5cf0*/  IMAD.HI.U32 R2, R49, R147, RZ ;  /* 0x0000009331027227 */ /* 0x000fe200078e00ff */
[----:B------:R-:W-:Y:S02]  /*5d00*/  ISETP.GE.AND P0, PT, R7, RZ, PT ;  /* 0x000000ff0700720c */ /* 0x000fe40003f06270 */
[----:B------:R-:W-:Y:S01]  /*5d10*/  ISETP.GT.U32.AND P5, PT, R52, R145, PT ;  /* 0x000000913400720c */ /* 0x000fe20003fa4070 */
[----:B------:R-:W-:-:S02]  /*5d20*/  @!P6 IMAD.IADD R146, R146, 0x1, -R52 ;  /* 0x000000019292e824 */ /* 0x000fc400078e0a34 */
[----:B------:R-:W-:Y:S01]  /*5d30*/  @!P2 IMAD.IADD R144, R144, 0x1, -R52 ;  /* 0x000000019090a824 */ /* 0x000fe200078e0a34 */
[----:B------:R-:W-:Y:S01]  /*5d40*/  ISETP.GE.AND P2, PT, R3, RZ, PT ;  /* 0x000000ff0300720c */ /* 0x000fe20003f46270 */
[----:B------:R-:W-:Y:S01]  /*5d50*/  IMAD.HI.U32 R3, R49, R148, RZ ;  /* 0x0000009431037227 */ /* 0x000fe200078e00ff */
[----:B------:R-:W-:-:S03]  /*5d60*/  ISETP.GT.U32.AND P6, PT, R52, R146, PT ;  /* 0x000000923400720c */ /* 0x000fc60003fc4070 */
[----:B------:R-:W-:Y:S01]  /*5d70*/  IMAD.MOV R2, RZ, RZ, -R2 ;  /* 0x000000ffff027224 */ /* 0x000fe200078e0a02 */
[----:B------:R-:W-:Y:S01]  /*5d80*/  @!P1 IADD3 R84, PT, PT, R84, -R52, RZ ;  /* 0x8000003454549210 */ /* 0x000fe20007ffe0ff */
[----:B------:R-:W-:Y:S01]  /*5d90*/  IMAD.MOV R3, RZ, RZ, -R3 ;  /* 0x000000ffff037224 */ /* 0x000fe200078e0a03 */
[----:B------:R-:W-:Y:S01]  /*5da0*/  ISETP.GE.AND P1, PT, R6, RZ, PT ;  /* 0x000000ff0600720c */ /* 0x000fe20003f26270 */
[----:B------:R-:W-:Y:S01]  /*5db0*/  IMAD R147, R52, R2, R147 ;  /* 0x0000000234937224 */ /* 0x000fe200078e0293 */
[----:B------:R-:W-:Y:S01]  /*5dc0*/  @!P0 IADD3 R84, PT, PT, -R84, RZ, RZ ;  /* 0x000000ff54548210 */ /* 0x000fe20007ffe1ff */
[----:B------:R-:W-:Y:S01]  /*5dd0*/  IMAD R148, R52, R3, R148 ;  /* 0x0000000334947224 */ /* 0x000fe200078e0294 */
[----:B------:R-:W-:Y:S01]  /*5de0*/  ISETP.GE.AND P0, PT, R4, RZ, PT ;  /* 0x000000ff0400720c */ /* 0x000fe20003f06270 */
[----:B------:R-:W-:Y:S01]  /*5df0*/  @!P5 IMAD.IADD R145, R145, 0x1, -R52 ;  /* 0x000000019191d824 */ /* 0x000fe200078e0a34 */
[----:B------:R-:W-:Y:S01]  /*5e00*/  ISETP.GT.U32.AND P5, PT, R52, R147, PT ;  /* 0x000000933400720c */ /* 0x000fe20003fa4070 */
[----:B------:R-:W-:-:S02]  /*5e10*/  VIADD R6, R0, 0x6f ;  /* 0x0000006f00067836 */ /* 0x000fc40000000000 */
[--C-:B------:R-:W-:Y:S01]  /*5e20*/  @!P6 IMAD.IADD R146, R146, 0x1, -R52.reuse ;  /* 0x000000019292e824 */ /* 0x100fe200078e0a34 */
[----:B------:R-:W-:Y:S01]  /*5e30*/  ISETP.GT.U32.AND P6, PT, R52, R148, PT ;  /* 0x000000943400720c */ /* 0x000fe20003fc4070 */
[C---:B------:R-:W-:Y:S01]  /*5e40*/  VIADD R4, R0.reuse, 0x70 ;  /* 0x0000007000047836 */ /* 0x040fe20000000000 */
[----:B------:R-:W-:Y:S01]  /*5e50*/  IABS R149, R6 ;  /* 0x0000000600957213 */ /* 0x000fe20000000000 */
[C---:B------:R-:W-:Y:S01]  /*5e60*/  VIADD R8, R0.reuse, 0x72 ;  /* 0x0000007200087836 */ /* 0x040fe20000000000 */
[----:B------:R-:W-:Y:S01]  /*5e70*/  @!P3 IADD3 R145, PT, PT, -R145, RZ, RZ ;  /* 0x000000ff9191b210 */ /* 0x000fe20007ffe1ff */
[----:B------:R-:W-:Y:S01]  /*5e80*/  VIADD R7, R0, 0x71 ;  /* 0x0000007100077836 */ /* 0x000fe20000000000 */
[----:B------:R-:W-:Y:S01]  /*5e90*/  IABS R150, R4 ;  /* 0x0000000400967213 */ /* 0x000fe20000000000 */
[----:B------:R-:W-:Y:S01]  /*5ea0*/  IMAD.HI.U32 R2, R49, R149, RZ ;  /* 0x0000009531027227 */ /* 0x000fe200078e00ff */
[----:B------:R-:W-:Y:S02]  /*5eb0*/  IABS R151, R8 ;  /* 0x0000000800977213 */ /* 0x000fe40000000000 */
[----:B------:R-:W-:Y:S01]  /*5ec0*/  IABS R83, R7 ;  /* 0x0000000700537213 */ /* 0x000fe20000000000 */
[----:B------:R-:W-:-:S02]  /*5ed0*/  @!P5 IMAD.IADD R147, R147, 0x1, -R52 ;  /* 0x000000019393d824 */ /* 0x000fc400078e0a34 */
[----:B------:R-:W-:Y:S02]  /*5ee0*/  IMAD.MOV R2, RZ, RZ, -R2 ;  /* 0x000000ffff027224 */ /* 0x000fe400078e0a02 */
[----:B------:R-:W-:Y:S01]  /*5ef0*/  @!P6 IMAD.IADD R148, R148, 0x1, -R52 ;  /* 0x000000019494e824 */ /* 0x000fe200078e0a34 */
[C---:B------:R-:W-:Y:S01]  /*5f00*/  ISETP.GT.U32.AND P6, PT, R52.reuse, R147, PT ;  /* 0x000000933400720c */ /* 0x040fe20003fc4070 */
[C---:B------:R-:W-:Y:S02]  /*5f10*/  IMAD R149, R52.reuse, R2, R149 ;  /* 0x0000000234957224 */ /* 0x040fe400078e0295 */
[----:B------:R-:W-:Y:S01]  /*5f20*/  IMAD.HI.U32 R2, R49, R150, RZ ;  /* 0x0000009631027227 */ /* 0x000fe200078e00ff */
[C---:B------:R-:W-:Y:S02]  /*5f30*/  ISETP.GT.U32.AND P3, PT, R52.reuse, R148, PT ;  /* 0x000000943400720c */ /* 0x040fe40003f64070 */
[----:B------:R-:W-:Y:S01]  /*5f40*/  ISETP.GT.U32.AND P5, PT, R52, R149, PT ;  /* 0x000000953400720c */ /* 0x000fe20003fa4070 */
[----:B------:R-:W-:-:S02]  /*5f50*/  IMAD.MOV R5, RZ, RZ, -R2 ;  /* 0x000000ffff057224 */ /* 0x000fc400078e0a02 */
[----:B------:R-:W-:-:S04]  /*5f60*/  IMAD.HI.U32 R2, R49, R151, RZ ;  /* 0x0000009731027227 */ /* 0x000fc800078e00ff */
[C---:B------:R-:W-:Y:S02]  /*5f70*/  IMAD R150, R52.reuse, R5, R150 ;  /* 0x0000000534967224 */ /* 0x040fe400078e0296 */
[----:B------:R-:W-:Y:S02]  /*5f80*/  @!P6 IMAD.IADD R147, R147, 0x1, -R52 ;  /* 0x000000019393e824 */ /* 0x000fe400078e0a34 */
[----:B------:R-:W-:Y:S01]  /*5f90*/  IMAD.MOV R2, RZ, RZ, -R2 ;  /* 0x000000ffff027224 */ /* 0x000fe200078e0a02 */
[----:B------:R-:W-:Y:S01]  /*5fa0*/  ISETP.GT.U32.AND P6, PT, R52, R150, PT ;  /* 0x000000963400720c */ /* 0x000fe20003fc4070 */
[----:B------:R-:W-:-:S04]  /*5fb0*/  IMAD.HI.U32 R3, R49, R83, RZ ;  /* 0x0000005331037227 */ /* 0x000fc800078e00ff */
[----:B------:R-:W-:Y:S02]  /*5fc0*/  IMAD R151, R52, R2, R151 ;  /* 0x0000000234977224 */ /* 0x000fe400078e0297 */
[----:B------:R-:W-:Y:S01]  /*5fd0*/  @!P4 IMAD.MOV R144, RZ, RZ, -R144 ;  /* 0x000000ffff90c224 */ /* 0x000fe200078e0a90 */
[----:B------:R-:W-:Y:S01]  /*5fe0*/  ISETP.GE.AND P4, PT, R6, RZ, PT ;  /* 0x000000ff0600720c */ /* 0x000fe20003f86270 */
[--C-:B------:R-:W-:Y:S02]  /*5ff0*/  @!P5 IMAD.IADD R149, R149, 0x1, -R52.reuse ;  /* 0x000000019595d824 */ /* 0x100fe400078e0a34 */
[--C-:B------:R-:W-:Y:S01]  /*6000*/  @!P3 IMAD.IADD R148, R148, 0x1, -R52.reuse ;  /* 0x000000019494b824 */ /* 0x100fe200078e0a34 */
[----:B------:R-:W-:Y:S01]  /*6010*/  ISETP.GE.AND P3, PT, R7, RZ, PT ;  /* 0x000000ff0700720c */ /* 0x000fe20003f66270 */
[----:B------:R-:W-:Y:S01]  /*6020*/  @!P6 IMAD.IADD R150, R150, 0x1, -R52 ;  /* 0x000000019696e824 */ /* 0x000fe200078e0a34 */
[----:B------:R-:W-:Y:S01]  /*6030*/  ISETP.GT.U32.AND P6, PT, R52, R151, PT ;  /* 0x000000973400720c */ /* 0x000fe20003fc4070 */
[----:B------:R-:W-:Y:S01]  /*6040*/  VIADD R6, R0, 0x74 ;  /* 0x0000007400067836 */ /* 0x000fe20000000000 */
[----:B------:R-:W-:Y:S01]  /*6050*/  ISETP.GT.U32.AND P5, PT, R52, R149, PT ;  /* 0x000000953400720c */ /* 0x000fe20003fa4070 */
[----:B------:R-:W-:-:S02]  /*6060*/  IMAD.MOV R3, RZ, RZ, -R3 ;  /* 0x000000ffff037224 */ /* 0x000fc400078e0a03 */
[----:B------:R-:W-:Y:S01]  /*6070*/  @!P0 IMAD.MOV R148, RZ, RZ, -R148 ;  /* 0x000000ffff948224 */ /* 0x000fe200078e0a94 */
[----:B------:R-:W-:Y:S01]  /*6080*/  IABS R153, R6 ;  /* 0x0000000600997213 */ /* 0x000fe20000000000 */
[C---:B------:R-:W-:Y:S01]  /*6090*/  IMAD R83, R52.reuse, R3, R83 ;  /* 0x0000000334537224 */ /* 0x040fe200078e0253 */
[----:B------:R-:W-:Y:S01]  /*60a0*/  ISETP.GT.U32.AND P0, PT, R52, R150, PT ;  /* 0x000000963400720c */ /* 0x000fe20003f04070 */
[----:B------:R-:W-:-:S04]  /*60b0*/  IMAD.HI.U32 R3, R49, R152, RZ ;  /* 0x0000009831037227 */ /* 0x000fc800078e00ff */
[----:B------:R-:W-:Y:S02]  /*60c0*/  @!P6 IMAD.IADD R151, R151, 0x1, -R52 ;  /* 0x000000019797e824 */ /* 0x000fe400078e0a34 */
[----:B------:R-:W-:Y:S01]  /*60d0*/  @!P2 IMAD.MOV R147, RZ, RZ, -R147 ;  /* 0x000000ffff93a224 */ /* 0x000fe200078e0a93 */
[C---:B------:R-:W-:Y:S01]  /*60e0*/  ISETP.GT.U32.AND P2, PT, R52.reuse, R83, PT ;  /* 0x000000533400720c */ /* 0x040fe20003f44070 */
[----:B------:R-:W-:Y:S01]  /*60f0*/  IMAD.MOV R3, RZ, RZ, -R3 ;  /* 0x000000ffff037224 */ /* 0x000fe200078e0a03 */
[----:B------:R-:W-:Y:S01]  /*6100*/  ISETP.GT.U32.AND P6, PT, R52, R151, PT ;  /* 0x000000973400720c */ /* 0x000fe20003fc4070 */
[----:B------:R-:W-:Y:S01]  /*6110*/  IMAD.HI.U32 R2, R49, R153, RZ ;  /* 0x0000009931027227 */ /* 0x000fe200078e00ff */
[----:B------:R-:W-:Y:S02]  /*6120*/  @!P5 IADD3 R149, PT, PT, R149, -R52, RZ ;  /* 0x800000349595d210 */ /* 0x000fe40007ffe0ff */
[----:B------:R-:W-:Y:S01]  /*6130*/  ISETP.GE.AND P5, PT, R8, RZ, PT ;  /* 0x000000ff0800720c */ /* 0x000fe20003fa6270 */
[----:B------:R-:W-:-:S02]  /*6140*/  IMAD R152, R52, R3, R152 ;  /* 0x0000000334987224 */ /* 0x000fc400078e0298 */
[----:B------:R-:W-:Y:S02]  /*6150*/  IMAD.MOV R2, RZ, RZ, -R2 ;  /* 0x000000ffff027224 */ /* 0x000fe400078e0a02 */
[--C-:B------:R-:W-:Y:S01]  /*6160*/  @!P0 IMAD.IADD R150, R150, 0x1, -R52.reuse ;  /* 0x0000000196968824 */ /* 0x100fe200078e0a34 */
[C---:B------:R-:W-:Y:S01]  /*6170*/  ISETP.GT.U32.AND P0, PT, R52.reuse, R152, PT ;  /* 0x000000983400720c */ /* 0x040fe20003f04070 */
[----:B------:R-:W-:Y:S02]  /*6180*/  IMAD R153, R52, R2, R153 ;  /* 0x0000000234997224 */ /* 0x000fe400078e0299 */
[C---:B------:R-:W-:Y:S02]  /*6190*/  VIADD R8, R0.reuse, 0x75 ;  /* 0x0000007500087836 */ /* 0x040fe40000000000 */
[----:B------:R-:W-:Y:S02]  /*61a0*/  VIADD R10, R0, 0x76 ;  /* 0x00000076000a7836 */ /* 0x000fe40000000000 */
[--C-:B------:R-:W-:Y:S01]  /*61b0*/  @!P6 IMAD.IADD R151, R151, 0x1, -R52.reuse ;  /* 0x000000019797e824 */ /* 0x100fe200078e0a34 */
[----:B------:R-:W-:Y:S01]  /*61c0*/  ISETP.GT.U32.AND P6, PT, R52, R153, PT ;  /* 0x000000993400720c */ /* 0x000fe20003fc4070 */
[----:B------:R-:W-:Y:S01]  /*61d0*/  @!P2 IMAD.IADD R83, R83, 0x1, -R52 ;  /* 0x000000015353a824 */ /* 0x000fe200078e0a34 */
[----:B------:R-:W-:Y:S01]  /*61e0*/  IABS R154, R8 ;  /* 0x00000008009a7213 */ /* 0x000fe20000000000 */
[----:B------:R-:W-:Y:S01]  /*61f0*/  @!P1 IMAD.MOV R146, RZ, RZ, -R146 ;  /* 0x000000ffff929224 */ /* 0x000fe200078e0a92 */
[----:B------:R-:W-:Y:S01]  /*6200*/  IABS R155, R10 ;  /* 0x0000000a009b7213 */ /* 0x000fe20000000000 */
[----:B------:R-:W-:Y:S01]  /*6210*/  @!P0 IMAD.IADD R152, R152, 0x1, -R52 ;  /* 0x0000000198988824 */ /* 0x000fe200078e0a34 */
[----:B------:R-:W-:Y:S01]  /*6220*/  ISETP.GT.U32.AND P2, PT, R52, R83, PT ;  /* 0x000000533400720c */ /* 0x000fe20003f44070 */
[----:B------:R-:W-:Y:S01]  /*6230*/  IMAD.HI.U32 R2, R49, R154, RZ ;  /* 0x0000009a31027227 */ /* 0x000fe200078e00ff */
[----:B------:R-:W-:-:S02]  /*6240*/  ISETP.GE.AND P1, PT, R4, RZ, PT ;  /* 0x000000ff0400720c */ /* 0x000fc40003f26270 */
[----:B------:R-:W-:Y:S01]  /*6250*/  ISETP.GE.AND P0, PT, R6, RZ, PT ;  /* 0x000000ff0600720c */ /* 0x000fe20003f06270 */
[----:B------:R-:W-:-:S04]  /*6260*/  IMAD.HI.U32 R3, R49, R155, RZ ;  /* 0x0000009b31037227 */ /* 0x000fc800078e00ff */
[----:B------:R-:W-:Y:S01]  /*6270*/  IMAD.MOV R5, RZ, RZ, -R2 ;  /* 0x000000ffff057224 */ /* 0x000fe200078e0a02 */
[----:B------:R-:W-:Y:S01]  /*6280*/  IADD3 R3, PT, PT, -R3, RZ, RZ ;  /* 0x000000ff03037210 */ /* 0x000fe20007ffe1ff */
[----:B------:R-:W-:-:S04]  /*6290*/  IMAD.HI.U32 R4, R49, R156, RZ ;  /* 0x0000009c31047227 */ /* 0x000fc800078e00ff */
[----:B------:R-:W-:Y:S01]  /*62a0*/  @!P6 IMAD.IADD R153, R153, 0x1, -R52 ;  /* 0x000000019999e824 */ /* 0x000fe200078e0a34 */
[C---:B------:R-:W-:Y:S01]  /*62b0*/  ISETP.GT.U32.AND P6, PT, R52.reuse, R152, PT ;  /* 0x000000983400720c */ /* 0x040fe20003fc4070 */
[----:B------:R-:W-:Y:S01]  /*62c0*/  IMAD R154, R52, R5, R154 ;  /* 0x00000005349a7224 */ /* 0x000fe200078e029a */
[----:B------:R-:W-:Y:S01]  /*62d0*/  @!P1 IADD3 R150, PT, PT, -R150, RZ, RZ ;  /* 0x000000ff96969210 */ /* 0x000fe20007ffe1ff */
[----:B------:R-:W-:Y:S01]  /*62e0*/  IMAD.MOV R7, RZ, RZ, -R4 ;  /* 0x000000ffff077224 */ /* 0x000fe200078e0a04 */
[----:B------:R-:W-:Y:S01]  /*62f0*/  ISETP.GT.U32.AND P1, PT, R52, R153, PT ;  /* 0x000000993400720c */ /* 0x000fe20003f24070 */
[----:B------:R-:W-:Y:S02]  /*6300*/  VIADD R4, R0, 0x78 ;  /* 0x0000007800047836 */ /* 0x000fe40000000000 */
[----:B------:R-:W-:Y:S01]  /*6310*/  @!P2 IMAD.IADD R83, R83, 0x1, -R52 ;  /* 0x000000015353a824 */ /* 0x000fe200078e0a34 */
[----:B------:R-:W-:Y:S01]  /*6320*/  ISETP.GE.AND P2, PT, R9, RZ, PT ;  /* 0x000000ff0900720c */ /* 0x000fe20003f46270 */
[C---:B------:R-:W-:Y:S01]  /*6330*/  IMAD R155, R52.reuse, R3, R155 ;  /* 0x00000003349b7224 */ /* 0x040fe200078e029b */
[----:B------:R-:W-:Y:S01]  /*6340*/  IABS R157, R4 ;  /* 0x00000004009d7213 */ /* 0x000fe20000000000 */
[----:B------:R-:W-:Y:S01]  /*6350*/  @!P4 IMAD.MOV R149, RZ, RZ, -R149 ;  /* 0x000000ffff95c224 */ /* 0x000fe200078e0a95 */
[C---:B------:R-:W-:Y:S01]  /*6360*/  ISETP.GT.U32.AND P4, PT, R52.reuse, R154, PT ;  /* 0x0000009a3400720c */ /* 0x040fe20003f84070 */
[----:B------:R-:W-:Y:S01]  /*6370*/  @!P3 IMAD.MOV R83, RZ, RZ, -R83 ;  /* 0x000000ffff53b224 */ /* 0x000fe200078e0a53 */
[C---:B------:R-:W-:Y:S01]  /*6380*/  ISETP.GT.U32.AND P3, PT, R52.reuse, R155, PT ;  /* 0x0000009b3400720c */ /* 0x040fe20003f64070 */
[----:B------:R-:W-:-:S02]  /*6390*/  IMAD R156, R52, R7, R156 ;  /* 0x00000007349c7224 */ /* 0x000fc400078e029c */
[----:B------:R-:W-:-:S04]  /*63a0*/  IMAD.HI.U32 R2, R49, R157, RZ ;  /* 0x0000009d31027227 */ /* 0x000fc800078e00ff */
[----:B------:R-:W-:Y:S01]  /*63b0*/  @!P6 IMAD.IADD R152, R152, 0x1, -R52 ;  /* 0x000000019898e824 */ /* 0x000fe200078e0a34 */
[----:B------:R-:W-:Y:S01]  /*63c0*/  ISETP.GT.U32.AND P6, PT, R52, R156, PT ;  /* 0x0000009c3400720c */ /* 0x000fe20003fc4070 */
[----:B------:R-:W-:Y:S02]  /*63d0*/  IMAD.MOV R3, RZ, RZ, -R2 ;  /* 0x000000ffff037224 */ /* 0x000fe400078e0a02 */
[--C-:B------:R-:W-:Y:S01]  /*63e0*/  @!P4 IMAD.IADD R154, R154, 0x1, -R52.reuse ;  /* 0x000000019a9ac824 */ /* 0x100fe200078e0a34 */
[----:B------:R-:W-:Y:S01]  /*63f0*/  ISETP.GE.AND P4, PT, R11, RZ, PT ;  /* 0x000000ff0b00720c */ /* 0x000fe20003f86270 */
[--C-:B------:R-:W-:Y:S01]  /*6400*/  @!P1 IMAD.IADD R153, R153, 0x1, -R52.reuse ;  /* 0x0000000199999824 */ /* 0x100fe200078e0a34 */
[----:B------:R-:W-:Y:S01]  /*6410*/  @!P3 IADD3 R155, PT, PT, R155, -R52, RZ ;  /* 0x800000349b9bb210 */ /* 0x000fe20007ffe0ff */
[C---:B------:R-:W-:Y:S01]  /*6420*/  IMAD R157, R52.reuse, R3, R157 ;  /* 0x00000003349d7224 */ /* 0x040fe200078e029d */
[----:B------:R-:W-:Y:S01]  /*6430*/  ISETP.GT.U32.AND P3, PT, R52, R154, PT ;  /* 0x0000009a3400720c */ /* 0x000fe20003f64070 */
[----:B------:R-:W-:Y:S01]  /*6440*/  VIADD R5, R0, 0x79 ;  /* 0x0000007900057836 */ /* 0x000fe20000000000 */
[----:B------:R-:W-:Y:S01]  /*6450*/  ISETP.GE.AND P1, PT, R10, RZ, PT ;  /* 0x000000ff0a00720c */ /* 0x000fe20003f26270 */
[----:B------:R-:W-:Y:S01]  /*6460*/  @!P0 IMAD.MOV R153, RZ, RZ, -R153 ;  /* 0x000000ffff998224 */ /* 0x000fe200078e0a99 */
[----:B------:R-:W-:Y:S01]  /*6470*/  ISETP.GT.U32.AND P0, PT, R52, R157, PT ;  /* 0x0000009d3400720c */ /* 0x000fe20003f04070 */
[----:B------:R-:W-:Y:S01]  /*6480*/  @!P6 IMAD.IADD R156, R156, 0x1, -R52 ;  /* 0x000000019c9ce824 */ /* 0x000fe200078e0a34 */
[----:B------:R-:W-:Y:S01]  /*6490*/  IABS R82, R5 ;  /* 0x0000000500527213 */ /* 0x000fe20000000000 */
[----:B------:R-:W-:Y:S01]  /*64a0*/  @!P5 IMAD.MOV R151, RZ, RZ, -R151 ;  /* 0x000000ffff97d224 */ /* 0x000fe200078e0a97 */
[----:B------:R-:W-:Y:S01]  /*64b0*/  ISETP.GE.AND P5, PT, R8, RZ, PT ;  /* 0x000000ff0800720c */ /* 0x000fe20003fa6270 */
[----:B------:R-:W-:Y:S01]  /*64c0*/  @!P2 IMAD.MOV R152, RZ, RZ, -R152 ;  /* 0x000000ffff98a224 */ /* 0x000fe200078e0a98 */
[----:B------:R-:W-:Y:S01]  /*64d0*/  ISETP.GT.U32.AND P2, PT, R52, R156, PT ;  /* 0x0000009c3400720c */ /* 0x000fe20003f44070 */
[----:B------:R-:W-:Y:S01]  /*64e0*/  VIADD R6, R0, 0x7a ;  /* 0x0000007a00067836 */ /* 0x000fe20000000000 */
[----:B------:R-:W-:Y:S01]  /*64f0*/  ISETP.GT.U32.AND P6, PT, R52, R155, PT ;  /* 0x0000009b3400720c */ /* 0x000fe20003fc4070 */
[----:B------:R-:W-:Y:S01]  /*6500*/  VIADD R7, R0, 0x7b ;  /* 0x0000007b00077836 */ /* 0x000fe20000000000 */
[----:B------:R-:W-:Y:S01]  /*6510*/  @!P3 IADD3 R154, PT, PT, R154, -R52, RZ ;  /* 0x800000349a9ab210 */ /* 0x000fe20007ffe0ff */
[----:B------:R-:W-:Y:S01]  /*6520*/  IMAD.HI.U32 R2, R49, R82, RZ ;  /* 0x0000005231027227 */ /* 0x000fe200078e00ff */
[----:B------:R-:W-:-:S02]  /*6530*/  ISETP.GE.AND P3, PT, R4, RZ, PT ;  /* 0x000000ff0400720c */ /* 0x000fc40003f66270 */
[----:B------:R-:W-:Y:S01]  /*6540*/  IABS R158, R6 ;  /* 0x00000006009e7213 */ /* 0x000fe20000000000 */
[----:B------:R-:W-:Y:S01]  /*6550*/  IMAD.MOV R3, RZ, RZ, -R2 ;  /* 0x000000ffff037224 */ /* 0x000fe200078e0a02 */
[----:B------:R-:W-:Y:S01]  /*6560*/  IABS R159, R7 ;  /* 0x00000007009f7213 */ /* 0x000fe20000000000 */
[----:B------:R-:W-:Y:S02]  /*6570*/  VIADD R4, R0, 0x7c ;  /* 0x0000007c00047836 */ /* 0x000fe40000000000 */
[----:B------:R-:W-:Y:S01]  /*6580*/  @!P0 IMAD.IADD R157, R157, 0x1, -R52 ;  /* 0x000000019d9d8824 */ /* 0x000fe200078e0a34 */
[----:B------:R-:W-:Y:S01]  /*6590*/  ISETP.GE.AND P0, PT, R6, RZ, PT ;  /* 0x000000ff0600720c */ /* 0x000fe20003f06270 */
[C---:B------:R-:W-:Y:S01]  /*65a0*/  IMAD R82, R52.reuse, R3, R82 ;  /* 0x0000000334527224 */ /* 0x040fe200078e0252 */
[----:B------:R-:W-:Y:S01]  /*65b0*/  IABS R160, R4 ;  /* 0x0000000400a07213 */ /* 0x000fe20000000000 */
[----:B------:R-:W-:Y:S01]  /*65c0*/  @!P5 IMAD.MOV R154, RZ, RZ, -R154 ;  /* 0x000000ffff9ad224 */ /* 0x000fe200078e0a9a */
[----:B------:R-:W-:Y:S01]  /*65d0*/  ISETP.GT.U32.AND P5, PT, R52, R157, PT ;  /* 0x0000009d3400720c */ /* 0x000fe20003fa4070 */
[----:B------:R-:W-:-:S04]  /*65e0*/  IMAD.HI.U32 R2, R49, R158, RZ ;  /* 0x0000009e31027227 */ /* 0x000fc800078e00ff */
[----:B------:R-:W-:-:S04]  /*65f0*/  IMAD.HI.U32 R3, R49, R159, RZ ;  /* 0x0000009f31037227 */ /* 0x000fc800078e00ff */
[----:B------:R-:W-:Y:S01]  /*6600*/  @!P2 IMAD.IADD R156, R156, 0x1, -R52 ;  /* 0x000000019c9ca824 */ /* 0x000fe200078e0a34 */
[----:B------:R-:W-:Y:S01]  /*6610*/  ISETP.GE.AND P2, PT, R5, RZ, PT ;  /* 0x000000ff0500720c */ /* 0x000fe20003f46270 */
[----:B------:R-:W-:Y:S02]  /*6620*/  IMAD.MOV R5, RZ, RZ, -R2 ;  /* 0x000000ffff057224 */ /* 0x000fe400078e0a02 */
[----:B------:R-:W-:Y:S02]  /*6630*/  IMAD.MOV R3, RZ, RZ, -R3 ;  /* 0x000000ffff037224 */ /* 0x000fe400078e0a03 */
[----:B------:R-:W-:-:S04]  /*6640*/  IMAD.HI.U32 R2, R49, R160, RZ ;  /* 0x000000a031027227 */ /* 0x000fc800078e00ff */
[----:B------:R-:W-:Y:S01]  /*6650*/  @!P6 IMAD.IADD R155, R155, 0x1, -R52 ;  /* 0x000000019b9be824 */ /* 0x000fe200078e0a34 */
[C---:B------:R-:W-:Y:S01]  /*6660*/  ISETP.GT.U32.AND P6, PT, R52.reuse, R82, PT ;  /* 0x000000523400720c */ /* 0x040fe20003fc4070 */
[----:B------:R-:W-:Y:S02]  /*6670*/  IMAD R159, R52, R3, R159 ;  /* 0x00000003349f7224 */ /* 0x000fe400078e029f */
[----:B------:R-:W-:Y:S01]  /*6680*/  IMAD.MOV R3, RZ, RZ, -R2 ;  /* 0x000000ffff037224 */ /* 0x000fe200078e0a02 */
[----:B------:R-:W-:Y:S01]  /*6690*/  IADD3 R2, PT, PT, R0, 0x7d, RZ ;  /* 0x0000007d00027810 */ /* 0x000fe20007ffe0ff */
[----:B------:R-:W-:Y:S01]  /*66a0*/  @!P5 IMAD.IADD R157, R157, 0x1, -R52 ;  /* 0x000000019d9dd824 */ /* 0x000fe200078e0a34 */
[C---:B------:R-:W-:Y:S01]  /*66b0*/  ISETP.GT.U32.AND P5, PT, R52.reuse, R159, PT ;  /* 0x0000009f3400720c */ /* 0x040fe20003fa4070 */
[C---:B------:R-:W-:Y:S01]  /*66c0*/  IMAD R160, R52.reuse, R3, R160 ;  /* 0x0000000334a07224 */ /* 0x040fe200078e02a0 */
[----:B------:R-:W-:Y:S01]  /*66d0*/  IABS R161, R2 ;  /* 0x0000000200a17213 */ /* 0x000fe20000000000 */
[----:B------:R-:W-:-:S02]  /*66e0*/  IMAD R158, R52, R5, R158 ;  /* 0x00000005349e7224 */ /* 0x000fc400078e029e */
[----:B------:R-:W-:Y:S01]  /*66f0*/  @!P3 IMAD.MOV R157, RZ, RZ, -R157 ;  /* 0x000000ffff9db224 */ /* 0x000fe200078e0a9d */
[C---:B------:R-:W-:Y:S01]  /*6700*/  ISETP.GT.U32.AND P3, PT, R52.reuse, R160, PT ;  /* 0x000000a03400720c */ /* 0x040fe20003f64070 */
[----:B------:R-:W-:Y:S01]  /*6710*/  @!P1 IMAD.MOV R155, RZ, RZ, -R155 ;  /* 0x000000ffff9b9224 */ /* 0x000fe200078e0a9b */
[----:B------:R-:W-:Y:S01]  /*6720*/  ISETP.GT.U32.AND P1, PT, R52, R158, PT ;  /* 0x0000009e3400720c */ /* 0x000fe20003f24070 */
[----:B------:R-:W-:Y:S01]  /*6730*/  VIADD R5, R0, 0x7e ;  /* 0x0000007e00057836 */ /* 0x000fe20000000000 */
[----:B------:R-:W-:Y:S01]  /*6740*/  @!P6 IADD3 R82, PT, PT, R82, -R52, RZ ;  /* 0x800000345252e210 */ /* 0x000fe20007ffe0ff */
[----:B------:R-:W-:Y:S02]  /*6750*/  VIADD R6, R0, 0x7f ;  /* 0x0000007f00067836 */ /* 0x000fe40000000000 */
[----:B------:R-:W-:Y:S01]  /*6760*/  @!P5 IMAD.IADD R159, R159, 0x1, -R52 ;  /* 0x000000019f9fd824 */ /* 0x000fe200078e0a34 */
[----:B------:R-:W-:Y:S01]  /*6770*/  ISETP.GT.U32.AND P6, PT, R52, R82, PT ;  /* 0x000000523400720c */ /* 0x000fe20003fc4070 */
[----:B------:R-:W-:Y:S01]  /*6780*/  @!P4 IMAD.MOV R156, RZ, RZ, -R156 ;  /* 0x000000ffff9cc224 */ /* 0x000fe200078e0a9c */
[----:B------:R-:W-:Y:S01]  /*6790*/  IABS R162, R5 ;  /* 0x0000000500a27213 */ /* 0x000fe20000000000 */
[----:B------:R-:W-:Y:S01]  /*67a0*/  VIADD R8, R0, 0x82 ;  /* 0x0000008200087836 */ /* 0x000fe20000000000 */
[----:B------:R-:W-:Y:S01]  /*67b0*/  ISETP.GT.U32.AND P5, PT, R52, R159, PT ;  /* 0x0000009f3400720c */ /* 0x000fe20003fa4070 */
[--C-:B------:R-:W-:Y:S01]  /*67c0*/  @!P3 IMAD.IADD R160, R160, 0x1, -R52.reuse ;  /* 0x00000001a0a0b824 */ /* 0x100fe200078e0a34 */
[----:B------:R-:W-:Y:S01]  /*67d0*/  IABS R163, R6 ;  /* 0x0000000600a37213 */ /* 0x000fe20000000000 */
[----:B------:R-:W-:Y:S01]  /*67e0*/  @!P1 IMAD.IADD R158, R158, 0x1, -R52 ;  /* 0x000000019e9e9824 */ /* 0x000fe200078e0a34 */
[----:B------:R-:W-:Y:S01]  /*67f0*/  ISETP.GE.AND P4, PT, R7, RZ, PT ;  /* 0x000000ff0700720c */ /* 0x000fe20003f86270 */
[----:B------:R-:W-:Y:S01]  /*6800*/  IMAD.HI.U32 R3, R49, R162, RZ ;  /* 0x000000a231037227 */ /* 0x000fe200078e00ff */
[----:B------:R-:W-:-:S02]  /*6810*/  ISETP.GT.U32.AND P3, PT, R52, R160, PT ;  /* 0x000000a03400720c */ /* 0x000fc40003f64070 */
[----:B------:R-:W-:Y:S01]  /*6820*/  ISETP.GT.U32.AND P1, PT, R52, R158, PT ;  /* 0x0000009e3400720c */ /* 0x000fe20003f24070 */
[----:B------:R-:W-:Y:S01]  /*6830*/  @!P6 IMAD.IADD R82, R82, 0x1, -R52 ;  /* 0x000000015252e824 */ /* 0x000fe200078e0a34 */
[----:B------:R-:W-:Y:S01]  /*6840*/  ISETP.GE.AND P6, PT, R4, RZ, PT ;  /* 0x000000ff0400720c */ /* 0x000fe20003fc6270 */
[----:B------:R-:W-:Y:S01]  /*6850*/  IMAD.MOV R3, RZ, RZ, -R3 ;  /* 0x000000ffff037224 */ /* 0x000fe200078e0a03 */
[----:B------:R-:W-:Y:S01]  /*6860*/  IABS R165, R8 ;  /* 0x0000000800a57213 */ /* 0x000fe20000000000 */
[----:B------:R-:W-:Y:S01]  /*6870*/  @!P2 IMAD.MOV R82, RZ, RZ, -R82 ;  /* 0x000000ffff52a224 */ /* 0x000fe200078e0a52 */
[----:B------:R-:W-:Y:S01]  /*6880*/  ISETP.GE.AND P2, PT, R2, RZ, PT ;  /* 0x000000ff0200720c */ /* 0x000fe20003f46270 */
[----:B------:R-:W-:-:S04]  /*6890*/  IMAD.HI.U32 R2, R49, R161, RZ ;  /* 0x000000a131027227 */ /* 0x000fc800078e00ff */
[----:B------:R-:W-:Y:S02]  /*68a0*/  IMAD R162, R52, R3, R162 ;  /* 0x0000000334a27224 */ /* 0x000fe400078e02a2 */
[----:B------:R-:W-:Y:S01]  /*68b0*/  IMAD.MOV R2, RZ, RZ, -R2 ;  /* 0x000000ffff027224 */ /* 0x000fe200078e0a02 */
[----:B------:R-:W-:Y:S01]  /*68c0*/  @!P1 IADD3 R158, PT, PT, R158, -R52, RZ ;  /* 0x800000349e9e9210 */ /* 0x000fe20007ffe0ff */
[----:B------:R-:W-:Y:S01]  /*68d0*/  @!P3 IMAD.IADD R160, R160, 0x1, -R52 ;  /* 0x00000001a0a0b824 */ /* 0x000fe200078e0a34 */
[C---:B------:R-:W-:Y:S01]  /*68e0*/  ISETP.GT.U32.AND P3, PT, R52.reuse, R162, PT ;  /* 0x000000a23400720c */ /* 0x040fe20003f64070 */
[----:B------:R-:W-:Y:S01]  /*68f0*/  IMAD R161, R52, R2, R161 ;  /* 0x0000000234a17224 */ /* 0x000fe200078e02a1 */
[----:B------:R-:W-:Y:S01]  /*6900*/  ISETP.GE.AND P1, PT, R5, RZ, PT ;  /* 0x000000ff0500720c */ /* 0x000fe20003f26270 */
[----:B------:R-:W-:-:S04]  /*6910*/  IMAD.HI.U32 R4, R49, R163, RZ ;  /* 0x000000a331047227 */ /* 0x000fc800078e00ff */
[----:B------:R-:W-:Y:S01]  /*6920*/  @!P0 IMAD.MOV R158, RZ, RZ, -R158 ;  /* 0x000000ffff9e8224 */ /* 0x000fe200078e0a9e */
[----:B------:R-:W-:Y:S01]  /*6930*/  ISETP.GT.U32.AND P0, PT, R52, R161, PT ;  /* 0x000000a13400720c */ /* 0x000fe20003f04070 */
[----:B------:R-:W-:Y:S01]  /*6940*/  @!P5 IMAD.IADD R159, R159, 0x1, -R52 ;  /* 0x000000019f9fd824 */ /* 0x000fe200078e0a34 */
[----:B------:R-:W-:Y:S01]  /*6950*/  ISETP.GE.AND P5, PT, R6, RZ, PT ;  /* 0x000000ff0600720c */ /* 0x000fe20003fa6270 */
[C---:B------:R-:W-:Y:S01]  /*6960*/  VIADD R2, R0.reuse, 0x80 ;  /* 0x0000008000027836 */ /* 0x040fe20000000000 */
[----:B------:R-:W-:Y:S01]  /*6970*/  IADD3 R6, PT, PT, R0, 0x81, RZ ;  /* 0x0000008100067810 */ /* 0x000fe20007ffe0ff */
[----:B------:R-:W-:Y:S01]  /*6980*/  IMAD.MOV R4, RZ, RZ, -R4 ;  /* 0x000000ffff047224 */ /* 0x000fe200078e0a04 */
[----:B------:R-:W-:Y:S01]  /*6990*/  @!P3 IADD3 R162, PT, PT, R162, -R52, RZ ;  /* 0x80000034a2a2b210 */ /* 0x000fe20007ffe0ff */
[----:B------:R-:W-:Y:S01]  /*69a0*/  @!P4 IMAD.MOV R159, RZ, RZ, -R159 ;  /* 0x000000ffff9fc224 */ /* 0x000fe200078e0a9f */
[----:B------:R-:W-:Y:S01]  /*69b0*/  IABS R164, R2 ;  /* 0x0000000200a47213 */ /* 0x000fe20000000000 */
[----:B------:R-:W-:Y:S01]  /*69c0*/  IMAD R163, R52, R4, R163 ;  /* 0x0000000434a37224 */ /* 0x000fe200078e02a3 */
[----:B------:R-:W-:Y:S01]  /*69d0*/  IABS R81, R6 ;  /* 0x0000000600517213 */ /* 0x000fe20000000000 */
[----:B------:R-:W-:Y:S01]  /*69e0*/  @!P6 IMAD.MOV R160, RZ, RZ, -R160 ;  /* 0x000000ffffa0e224 */ /* 0x000fe200078e0aa0 */
[----:B------:R-:W-:Y:S01]  /*69f0*/  ISETP.GE.AND P4, PT, R2, RZ, PT ;  /* 0x000000ff0200720c */ /* 0x000fe20003f86270 */
[----:B------:R-:W-:Y:S01]  /*6a00*/  IMAD.HI.U32 R2, R49, R164, RZ ;  /* 0x000000a431027227 */ /* 0x000fe200078e00ff */
[----:B------:R-:W-:-:S02]  /*6a10*/  ISETP.GT.U32.AND P3, PT, R52, R162, PT ;  /* 0x000000a23400720c */ /* 0x000fc40003f64070 */
[----:B------:R-:W-:Y:S01]  /*6a20*/  ISETP.GT.U32.AND P6, PT, R52, R163, PT ;  /* 0x000000a33400720c */ /* 0x000fe20003fc4070 */
[----:B------:R-:W-:-:S04]  /*6a30*/  IMAD.HI.U32 R3, R49, R81, RZ ;  /* 0x0000005131037227 */ /* 0x000fc800078e00ff */
[----:B------:R-:W-:Y:S02]  /*6a40*/  @!P0 IMAD.IADD R161, R161, 0x1, -R52 ;  /* 0x00000001a1a18824 */ /* 0x000fe400078e0a34 */
[----:B------:R-:W-:Y:S02]  /*6a50*/  IMAD.MOV R7, RZ, RZ, -R2 ;  /* 0x000000ffff077224 */ /* 0x000fe400078e0a02 */
[----:B------:R-:W-:Y:S01]  /*6a60*/  IMAD.MOV R3, RZ, RZ, -R3 ;  /* 0x000000ffff037224 */ /* 0x000fe200078e0a03 */
[C---:B------:R-:W-:Y:S01]  /*6a70*/  ISETP.GT.U32.AND P0, PT, R52.reuse, R161, PT ;  /* 0x000000a13400720c */ /* 0x040fe20003f04070 */
[C---:B------:R-:W-:Y:S02]  /*6a80*/  IMAD R164, R52.reuse, R7, R164 ;  /* 0x0000000734a47224 */ /* 0x040fe400078e02a4 */
[----:B------:R-:W-:Y:S02]  /*6a90*/  IMAD R81, R52, R3, R81 ;  /* 0x0000000334517224 */ /* 0x000fe400078e0251 */
[--C-:B------:R-:W-:Y:S01]  /*6aa0*/  @!P3 IMAD.IADD R162, R162, 0x1, -R52.reuse ;  /* 0x00000001a2a2b824 */ /* 0x100fe200078e0a34 */
[C---:B------:R-:W-:Y:S01]  /*6ab0*/  ISETP.GT.U32.AND P3, PT, R52.reuse, R164, PT ;  /* 0x000000a43400720c */ /* 0x040fe20003f64070 */
[----:B------:R-:W-:Y:S01]  /*6ac0*/  @!P6 IMAD.IADD R163, R163, 0x1, -R52 ;  /* 0x00000001a3a3e824 */ /* 0x000fe200078e0a34 */
[----:B------:R-:W-:Y:S01]  /*6ad0*/  ISETP.GT.U32.AND P6, PT, R52, R81, PT ;  /* 0x000000513400720c */ /* 0x000fe20003fc4070 */
[----:B------:R-:W-:-:S04]  /*6ae0*/  IMAD.HI.U32 R4, R49, R165, RZ ;  /* 0x000000a531047227 */ /* 0x000fc800078e00ff */
[----:B------:R-:W-:Y:S02]  /*6af0*/  VIADD R9, R0, 0x83 ;  /* 0x0000008300097836 */ /* 0x000fe40000000000 */
[----:B------:R-:W-:Y:S02]  /*6b00*/  IMAD.MOV R4, RZ, RZ, -R4 ;  /* 0x000000ffff047224 */ /* 0x000fe400078e0a04 */
[--C-:B------:R-:W-:Y:S01]  /*6b10*/  @!P0 IMAD.IADD R161, R161, 0x1, -R52.reuse ;  /* 0x00000001a1a18824 */ /* 0x100fe200078e0a34 */
[----:B------:R-:W-:Y:S01]  /*6b20*/  ISETP.GE.AND P0, PT, R6, RZ, PT ;  /* 0x000000ff0600720c */ /* 0x000fe20003f06270 */
[----:B------:R-:W-:Y:S01]  /*6b30*/  VIADD R6, R0, 0x85 ;  /* 0x0000008500067836 */ /* 0x000fe20000000000 */
[----:B------:R-:W-:Y:S01]  /*6b40*/  IABS R166, R9 ;  /* 0x0000000900a67213 */ /* 0x000fe20000000000 */
[----:B------:R-:W-:Y:S01]  /*6b50*/  IMAD R165, R52, R4, R165 ;  /* 0x0000000434a57224 */ /* 0x000fe200078e02a5 */
[----:B------:R-:W-:Y:S01]  /*6b60*/  IADD3 R4, PT, PT, R0, 0x84, RZ ;  /* 0x0000008400047810 */ /* 0x000fe20007ffe0ff */
[----:B------:R-:W-:Y:S01]  /*6b70*/  @!P3 IMAD.IADD R164, R164, 0x1, -R52 ;  /* 0x00000001a4a4b824 */ /* 0x000fe200078e0a34 */
[----:B------:R-:W-:Y:S01]  /*6b80*/  IABS R168, R6 ;  /* 0x0000000600a87213 */ /* 0x000fe20000000000 */
[----:B------:R-:W-:Y:S01]  /*6b90*/  IMAD.HI.U32 R5, R49, R166, RZ ;  /* 0x000000a631057227 */ /* 0x000fe200078e00ff */
[----:B------:R-:W-:-:S02]  /*6ba0*/  ISETP.GT.U32.AND P3, PT, R52, R163, PT ;  /* 0x000000a33400720c */ /* 0x000fc40003f64070 */
[----:B------:R-:W-:Y:S01]  /*6bb0*/  @!P6 IADD3 R81, PT, PT, R81, -R52, RZ ;  /* 0x800000345151e210 */ /* 0x000fe20007ffe0ff */
[----:B------:R-:W-:Y:S01]  /*6bc0*/  IMAD.MOV R5, RZ, RZ, -R5 ;  /* 0x000000ffff057224 */ /* 0x000fe200078e0a05 */
[----:B------:R-:W-:Y:S01]  /*6bd0*/  IABS R167, R4 ;  /* 0x0000000400a77213 */ /* 0x000fe20000000000 */
[----:B------:R-:W-:Y:S01]  /*6be0*/  @!P2 IMAD.MOV R161, RZ, RZ, -R161 ;  /* 0x000000ffffa1a224 */ /* 0x000fe200078e0aa1 */
[C---:B------:R-:W-:Y:S01]  /*6bf0*/  ISETP.GT.U32.AND P6, PT, R52.reuse, R81, PT ;  /* 0x000000513400720c */ /* 0x040fe20003fc4070 */
[----:B------:R-:W-:Y:S01]  /*6c00*/  IMAD.HI.U32 R3, R49, R168, RZ ;  /* 0x000000a831037227 */ /* 0x000fe200078e00ff */
[----:B------:R-:W-:-:S03]  /*6c10*/  ISETP.GT.U32.AND P2, PT, R52, R164, PT ;  /* 0x000000a43400720c */ /* 0x000fc60003f44070 */
[----:B------:R-:W-:-:S04]  /*6c20*/  IMAD.HI.U32 R2, R49, R167, RZ ;  /* 0x000000a731027227 */ /* 0x000fc800078e00ff */
[C---:B------:R-:W-:Y:S02]  /*6c30*/  IMAD R166, R52.reuse, R5, R166 ;  /* 0x0000000534a67224 */ /* 0x040fe400078e02a6 */
[----:B------:R-:W-:Y:S02]  /*6c40*/  IMAD.MOV R5, RZ, RZ, -R3 ;  /* 0x000000ffff057224 */ /* 0x000fe400078e0a03 */
[----:B------:R-:W-:Y:S02]  /*6c50*/  IMAD.MOV R2, RZ, RZ, -R2 ;  /* 0x000000ffff027224 */ /* 0x000fe400078e0a02 */
[----:B------:R-:W-:Y:S01]  /*6c60*/  @!P3 IMAD.IADD R163, R163, 0x1, -R52 ;  /* 0x00000001a3a3b824 */ /* 0x000fe200078e0a34 */
[C---:B------:R-:W-:Y:S01]  /*6c70*/  ISETP.GT.U32.AND P3, PT, R52.reuse, R166, PT ;  /* 0x000000a63400720c */ /* 0x040fe20003f64070 */
[C---:B------:R-:W-:Y:S02]  /*6c80*/  IMAD R168, R52.reuse, R5, R168 ;  /* 0x0000000534a87224 */ /* 0x040fe400078e02a8 */
[----:B------:R-:W-:Y:S01]  /*6c90*/  @!P1 IMAD.MOV R162, RZ, RZ, -R162 ;  /* 0x000000ffffa29224 */ /* 0x000fe200078e0aa2 */
[C---:B------:R-:W-:Y:S01]  /*6ca0*/  ISETP.GT.U32.AND P1, PT, R52.reuse, R165, PT ;  /* 0x000000a53400720c */ /* 0x040fe20003f24070 */
[----:B------:R-:W-:-:S02]  /*6cb0*/  IMAD R167, R52, R2, R167 ;  /* 0x0000000234a77224 */ /* 0x000fc400078e02a7 */
[--C-:B------:R-:W-:Y:S01]  /*6cc0*/  @!P6 IMAD.IADD R81, R81, 0x1, -R52.reuse ;  /* 0x000000015151e824 */ /* 0x100fe200078e0a34 */
[----:B------:R-:W-:Y:S01]  /*6cd0*/  ISETP.GT.U32.AND P6, PT, R52, R168, PT ;  /* 0x000000a83400720c */ /* 0x000fe20003fc4070 */
[--C-:B------:R-:W-:Y:S01]  /*6ce0*/  @!P2 IMAD.IADD R164, R164, 0x1, -R52.reuse ;  /* 0x00000001a4a4a824 */ /* 0x100fe200078e0a34 */
[----:B------:R-:W-:Y:S01]  /*6cf0*/  ISETP.GT.U32.AND P2, PT, R52, R167, PT ;  /* 0x000000a73400720c */ /* 0x000fe20003f44070 */
[C---:B------:R-:W-:Y:S02]  /*6d00*/  VIADD R10, R0.reuse, 0x87 ;  /* 0x00000087000a7836 */ /* 0x040fe40000000000 */
[----:B------:R-:W-:Y:S02]  /*6d10*/  VIADD R7, R0, 0x86 ;  /* 0x0000008600077836 */ /* 0x000fe40000000000 */
[--C-:B------:R-:W-:Y:S01]  /*6d20*/  @!P3 IMAD.IADD R166, R166, 0x1, -R52.reuse ;  /* 0x00000001a6a6b824 */ /* 0x100fe200078e0a34 */
[----:B------:R-:W-:Y:S01]  /*6d30*/  IABS R170, R10 ;  /* 0x0000000a00aa7213 */ /* 0x000fe20000000000 */
[--C-:B------:R-:W-:Y:S01]  /*6d40*/  @!P1 IMAD.IADD R165, R165, 0x1, -R52.reuse ;  /* 0x00000001a5a59824 */ /* 0x100fe200078e0a34 */
[----:B------:R-:W-:Y:S01]  /*6d50*/  IABS R169, R7 ;  /* 0x0000000700a97213 */ /* 0x000fe20000000000 */
[----:B------:R-:W-:Y:S01]  /*6d60*/  @!P5 IMAD.MOV R163, RZ, RZ, -R163 ;  /* 0x000000ffffa3d224 */ /* 0x000fe200078e0aa3 */
[----:B------:R-:W-:Y:S01]  /*6d70*/  ISETP.GE.AND P1, PT, R8, RZ, PT ;  /* 0x000000ff0800720c */ /* 0x000fe20003f26270 */
[----:B------:R-:W-:Y:S01]  /*6d80*/  @!P6 IMAD.IADD R168, R168, 0x1, -R52 ;  /* 0x00000001a8a8e824 */ /* 0x000fe200078e0a34 */
[----:B------:R-:W-:Y:S01]  /*6d90*/  ISETP.GT.U32.AND P6, PT, R52, R166, PT ;  /* 0x000000a63400720c */ /* 0x000fe20003fc4070 */
[----:B------:R-:W-:Y:S01]  /*6da0*/  IMAD.HI.U32 R3, R49, R170, RZ ;  /* 0x000000aa31037227 */ /* 0x000fe200078e00ff */
[----:B------:R-:W-:-:S02]  /*6db0*/  @!P2 IADD3 R167, PT, PT, R167, -R52, RZ ;  /* 0x80000034a7a7a210 */ /* 0x000fc40007ffe0ff */
[C---:B------:R-:W-:Y:S01]  /*6dc0*/  ISETP.GT.U32.AND P2, PT, R52.reuse, R165, PT ;  /* 0x000000a53400720c */ /* 0x040fe20003f44070 */
[----:B------:R-:W-:Y:S01]  /*6dd0*/  IMAD.HI.U32 R2, R49, R169, RZ ;  /* 0x000000a931027227 */ /* 0x000fe200078e00ff */
[----:B------:R-:W-:Y:S02]  /*6de0*/  ISETP.GT.U32.AND P5, PT, R52, R167, PT ;  /* 0x000000a73400720c */ /* 0x000fe40003fa4070 */
[----:B------:R-:W-:Y:S01]  /*6df0*/  ISETP.GE.AND P3, PT, R9, RZ, PT ;  /* 0x000000ff0900720c */ /* 0x000fe20003f66270 */
[----:B------:R-:W-:Y:S01]  /*6e00*/  IMAD.MOV R3, RZ, RZ, -R3 ;  /* 0x000000ffff037224 */ /* 0x000fe200078e0a03 */
[----:B------:R-:W-:Y:S01]  /*6e10*/  IADD3 R2, PT, PT, -R2, RZ, RZ ;  /* 0x000000ff02027210 */ /* 0x000fe20007ffe1ff */
[----:B------:R-:W-:Y:S02]  /*6e20*/  VIADD R5, R0, 0x88 ;  /* 0x0000008800057836 */ /* 0x000fe40000000000 */
[----:B------:R-:W-:Y:S02]  /*6e30*/  IMAD R170, R52, R3, R170 ;  /* 0x0000000334aa7224 */ /* 0x000fe400078e02aa */
[----:B------:R-:W-:Y:S01]  /*6e40*/  VIADD R8, R0, 0x89 ;  /* 0x0000008900087836 */ /* 0x000fe20000000000 */
[----:B------:R-:W-:Y:S01]  /*6e50*/  IABS R171, R5 ;  /* 0x0000000500ab7213 */ /* 0x000fe20000000000 */
[----:B------:R-:W-:Y:S01]  /*6e60*/  @!P4 IMAD.MOV R164, RZ, RZ, -R164 ;  /* 0x000000ffffa4c224 */ /* 0x000fe200078e0aa4 */
[----:B------:R-:W-:Y:S01]  /*6e70*/  ISETP.GT.U32.AND P4, PT, R52, R168, PT ;  /* 0x000000a83400720c */ /* 0x000fe20003f84070 */
[--C-:B------:R-:W-:Y:S01]  /*6e80*/  @!P6 IMAD.IADD R166, R166, 0x1, -R52.reuse ;  /* 0x00000001a6a6e824 */ /* 0x100fe200078e0a34 */
[----:B------:R-:W-:Y:S01]  /*6e90*/  IABS R80, R8 ;  /* 0x0000000800507213 */ /* 0x000fe20000000000 */
[----:B------:R-:W-:Y:S01]  /*6ea0*/  @!P2 IMAD.IADD R165, R165, 0x1, -R52 ;  /* 0x00000001a5a5a824 */ /* 0x000fe200078e0a34 */
[C---:B------:R-:W-:Y:S01]  /*6eb0*/  ISETP.GT.U32.AND P6, PT, R52.reuse, R170, PT ;  /* 0x000000aa3400720c */ /* 0x040fe20003fc4070 */
[----:B------:R-:W-:Y:S01]  /*6ec0*/  IMAD R169, R52, R2, R169 ;  /* 0x0000000234a97224 */ /* 0x000fe200078e02a9 */
[----:B------:R-:W-:Y:S01]  /*6ed0*/  ISETP.GE.AND P2, PT, R4, RZ, PT ;  /* 0x000000ff0400720c */ /* 0x000fe20003f46270 */
[----:B------:R-:W-:Y:S01]  /*6ee0*/  IMAD.HI.U32 R2, R49, R171, RZ ;  /* 0x000000ab31027227 */ /* 0x000fe200078e00ff */
[----:B------:R-:W-:-:S02]  /*6ef0*/  @!P5 IADD3 R167, PT, PT, R167, -R52, RZ ;  /* 0x80000034a7a7d210 */ /* 0x000fc40007ffe0ff */
[----:B------:R-:W-:Y:S01]  /*6f00*/  ISETP.GE.AND P5, PT, R6, RZ, PT ;  /* 0x000000ff0600720c */ /* 0x000fe20003fa6270 */
[----:B------:R-:W-:Y:S01]  /*6f10*/  IMAD.HI.U32 R3, R49, R80, RZ ;  /* 0x0000005031037227 */ /* 0x000fe200078e00ff */
[----:B------:R-:W-:-:S03]  /*6f20*/  @!P3 IADD3 R166, PT, PT, -R166, RZ, RZ ;  /* 0x000000ffa6a6b210 */ /* 0x000fc60007ffe1ff */
[----:B------:R-:W-:Y:S02]  /*6f30*/  IMAD.MOV R2, RZ, RZ, -R2 ;  /* 0x000000ffff027224 */ /* 0x000fe400078e0a02 */
[----:B------:R-:W-:Y:S01]  /*6f40*/  @!P0 IMAD.MOV R81, RZ, RZ, -R81 ;  /* 0x000000ffff518224 */ /* 0x000fe200078e0a51 */
[C---:B------:R-:W-:Y:S01]  /*6f50*/  ISETP.GT.U32.AND P0, PT, R52.reuse, R169, PT ;  /* 0x000000a93400720c */ /* 0x040fe20003f04070 */
[----:B------:R-:W-:Y:S02]  /*6f60*/  IMAD.MOV R3, RZ, RZ, -R3 ;  /* 0x000000ffff037224 */ /* 0x000fe400078e0a03 */
[----:B------:R-:W-:Y:S02]  /*6f70*/  IMAD R171, R52, R2, R171 ;  /* 0x0000000234ab7224 */ /* 0x000fe400078e02ab */
[--C-:B------:R-:W-:Y:S01]  /*6f80*/  @!P4 IMAD.IADD R168, R168, 0x1, -R52.reuse ;  /* 0x00000001a8a8c824 */ /* 0x100fe200078e0a34 */
[----:B------:R-:W-:Y:S01]  /*6f90*/  ISETP.GE.AND P4, PT, R7, RZ, PT ;  /* 0x000000ff0700720c */ /* 0x000fe20003f86270 */
[----:B------:R-:W-:Y:S01]  /*6fa0*/  @!P6 IMAD.IADD R170, R170, 0x1, -R52 ;  /* 0x00000001aaaae824 */ /* 0x000fe200078e0a34 */
[----:B------:R-:W-:Y:S01]  /*6fb0*/  ISETP.GE.AND P6, PT, R5, RZ, PT ;  /* 0x000000ff0500720c */ /* 0x000fe20003fc6270 */
[----:B------:R-:W-:-:S02]  /*6fc0*/  IMAD R80, R52, R3, R80 ;  /* 0x0000000334507224 */ /* 0x000fc400078e0250 */
[----:B------:R-:W-:Y:S01]  /*6fd0*/  @!P2 IMAD.MOV R167, RZ, RZ, -R167 ;  /* 0x000000ffffa7a224 */ /* 0x000fe200078e0aa7 */
[C---:B------:R-:W-:Y:S01]  /*6fe0*/  ISETP.GT.U32.AND P2, PT, R52.reuse, R171, PT ;  /* 0x000000ab3400720c */ /* 0x040fe20003f44070 */
[----:B------:R-:W-:Y:S01]  /*6ff0*/  @!P5 IMAD.MOV R168, RZ, RZ, -R168 ;  /* 0x000000ffffa8d224 */ /* 0x000fe200078e0aa8 */
[C---:B------:R-:W-:Y:S01]  /*7000*/  ISETP.GT.U32.AND P3, PT, R52.reuse, R170, PT ;  /* 0x000000aa3400720c */ /* 0x040fe20003f64070 */
[----:B------:R-:W-:Y:S01]  /*7010*/  @!P0 IMAD.IADD R169, R169, 0x1, -R52 ;  /* 0x00000001a9a98824 */ /* 0x000fe200078e0a34 */
[----:B------:R-:W-:Y:S01]  /*7020*/  ISETP.GT.U32.AND P5, PT, R52, R80, PT ;  /* 0x000000503400720c */ /* 0x000fe20003fa4070 */
[----:B------:R-:W-:Y:S01]  /*7030*/  VIADD R2, R0, 0x8a ;  /* 0x0000008a00027836 */ /* 0x000fe20000000000 */
[----:B------:R-:W-:Y:S01]  /*7040*/  ISETP.GE.AND P0, PT, R10, RZ, PT ;  /* 0x000000ff0a00720c */ /* 0x000fe20003f06270 */
[----:B------:R-:W-:Y:S01]  /*7050*/  @!P1 IMAD.MOV R165, RZ, RZ, -R165 ;  /* 0x000000ffffa59224 */ /* 0x000fe200078e0aa5 */
[----:B------:R-:W-:Y:S01]  /*7060*/  ISETP.GT.U32.AND P1, PT, R52, R169, PT ;  /* 0x000000a93400720c */ /* 0x000fe20003f24070 */
[C---:B------:R-:W-:Y:S01]  /*7070*/  VIADD R3, R0.reuse, 0x8b ;  /* 0x0000008b00037836 */ /* 0x040fe20000000000 */
[----:B------:R-:W-:Y:S01]  /*7080*/  IABS R172, R2 ;  /* 0x0000000200ac7213 */ /* 0x000fe20000000000 */
[----:B------:R-:W-:-:S02]  /*7090*/  VIADD R4, R0, 0x8c ;  /* 0x0000008c00047836 */ /* 0x000fc40000000000 */
[----:B------:R-:W-:Y:S01]  /*70a0*/  @!P2 IADD3 R171, PT, PT, R171, -R52, RZ ;  /* 0x80000034ababa210 */ /* 0x000fe20007ffe0ff */
[----:B------:R-:W-:Y:S01]  /*70b0*/  VIADD R6, R0, 0x8f ;  /* 0x0000008f00067836 */ /* 0x000fe20000000000 */
[----:B------:R-:W-:Y:S01]  /*70c0*/  IABS R173, R3 ;  /* 0x0000000300ad7213 */ /* 0x000fe20000000000 */
[--C-:B------:R-:W-:Y:S01]  /*70d0*/  @!P3 IMAD.IADD R170, R170, 0x1, -R52.reuse ;  /* 0x00000001aaaab824 */ /* 0x100fe200078e0a34 */
[----:B------:R-:W-:Y:S01]  /*70e0*/  ISETP.GE.AND P3, PT, R2, RZ, PT ;  /* 0x000000ff0200720c */ /* 0x000fe20003f66270 */
[----:B------:R-:W-:Y:S01]  /*70f0*/  @!P5 IMAD.IADD R80, R80, 0x1, -R52 ;  /* 0x000000015050d824 */ /* 0x000fe200078e0a34 */
[----:B------:R-:W-:Y:S01]  /*7100*/  ISETP.GT.U32.AND P5, PT, R52, R171, PT ;  /* 0x000000ab3400720c */ /* 0x000fe20003fa4070 */
[----:B------:R-:W-:Y:S01]  /*7110*/  IMAD.HI.U32 R2, R49, R172, RZ ;  /* 0x000000ac31027227 */ /* 0x000fe200078e00ff */
[----:B------:R-:W-:Y:S02]  /*7120*/  ISETP.GE.AND P2, PT, R3, RZ, PT ;  /* 0x000000ff0300720c */ /* 0x000fe40003f46270 */
[----:B------:R-:W-:Y:S01]  /*7130*/  IABS R174, R4 ;  /* 0x0000000400ae7213 */ /* 0x000fe20000000000 */
[----:B------:R-:W-:Y:S01]  /*7140*/  IMAD.MOV R5, RZ, RZ, -R2 ;  /* 0x000000ffff057224 */ /* 0x000fe200078e0a02 */
[----:B------:R-:W-:Y:S01]  /*7150*/  IADD3 R2, PT, PT, R0, 0x8d, RZ ;  /* 0x0000008d00027810 */ /* 0x000fe20007ffe0ff */
[----:B------:R-:W-:Y:S01]  /*7160*/  @!P1 IMAD.IADD R169, R169, 0x1, -R52 ;  /* 0x00000001a9a99824 */ /* 0x000fe200078e0a34 */
[----:B------:R-:W-:Y:S01]  /*7170*/  IABS R177, R6 ;  /* 0x0000000600b17213 */ /* 0x000fe20000000000 */
[----:B------:R-:W-:Y:S01]  /*7180*/  IMAD R172, R52, R5, R172 ;  /* 0x0000000534ac7224 */ /* 0x000fe200078e02ac */
[----:B------:R-:W-:Y:S01]  /*7190*/  IABS R175, R2 ;  /* 0x0000000200af7213 */ /* 0x000fe20000000000 */
[----:B------:R-:W-:Y:S01]  /*71a0*/  IMAD.HI.U32 R3, R49, R173, RZ ;  /* 0x000000ad31037227 */ /* 0x000fe200078e00ff */
[----:B------:R-:W-:-:S02]  /*71b0*/  ISETP.GE.AND P1, PT, R8, RZ, PT ;  /* 0x000000ff0800720c */ /* 0x000fc40003f26270 */
[----:B------:R-:W-:Y:S01]  /*71c0*/  IADD3 R8, PT, PT, R0, 0x93, RZ ;  /* 0x0000009300087810 */ /* 0x000fe20007ffe0ff */
[----:B------:R-:W-:Y:S01]  /*71d0*/  @!P4 IMAD.MOV R169, RZ, RZ, -R169 ;  /* 0x000000ffffa9c224 */ /* 0x000fe200078e0aa9 */
[C---:B------:R-:W-:Y:S01]  /*71e0*/  ISETP.GT.U32.AND P4, PT, R52.reuse, R80, PT ;  /* 0x000000503400720c */ /* 0x040fe20003f84070 */
[----:B------:R-:W-:Y:S01]  /*71f0*/  @!P5 IMAD.IADD R171, R171, 0x1, -R52 ;  /* 0x00000001ababd824 */ /* 0x000fe200078e0a34 */
[C---:B------:R-:W-:Y:S01]  /*7200*/  ISETP.GT.U32.AND P5, PT, R52.reuse, R172, PT ;  /* 0x000000ac3400720c */ /* 0x040fe20003fa4070 */
[----:B------:R-:W-:Y:S01]  /*7210*/  IMAD.MOV R3, RZ, RZ, -R3 ;  /* 0x000000ffff037224 */ /* 0x000fe200078e0a03 */
[----:B------:R-:W-:Y:S01]  /*7220*/  IABS R180, R8 ;  /* 0x0000000800b47213 */ /* 0x000fe20000000000 */
[----:B------:R-:W-:Y:S02]  /*7230*/  @!P6 IMAD.MOV R171, RZ, RZ, -R171 ;  /* 0x000000ffffabe224 */ /* 0x000fe400078e0aab */
[----:B------:R-:W-:Y:S02]  /*7240*/  IMAD R173, R52, R3, R173 ;  /* 0x0000000334ad7224 */ /* 0x000fe400078e02ad */
[----:B------:R-:W-:Y:S01]  /*7250*/  @!P0 IMAD.MOV R170, RZ, RZ, -R170 ;  /* 0x000000ffffaa8224 */ /* 0x000fe200078e0aaa */
[----:B------:R-:W-:Y:S01]  /*7260*/  ISETP.GE.AND P0, PT, R4, RZ, PT ;  /* 0x000000ff0400720c */ /* 0x000fe20003f06270 */
[----:B------:R-:W-:Y:S01]  /*7270*/  VIADD R4, R0, 0x8e ;  /* 0x0000008e00047836 */ /* 0x000fe20000000000 */
[----:B------:R-:W-:Y:S01]  /*7280*/  ISETP.GT.U32.AND P6, PT, R52, R173, PT ;  /* 0x000000ad3400720c */ /* 0x000fe20003fc4070 */
[----:B------:R-:W-:Y:S01]  /*7290*/  @!P4 IMAD.IADD R80, R80, 0x1, -R52 ;  /* 0x000000015050c824 */ /* 0x000fe200078e0a34 */
[----:B------:R-:W-:Y:S01]  /*72a0*/  ISETP.GE.AND P4, PT, R2, RZ, PT ;  /* 0x000000ff0200720c */ /* 0x000fe20003f86270 */
[----:B------:R-:W-:Y:S01]  /*72b0*/  IMAD.HI.U32 R2, R49, R174, RZ ;  /* 0x000000ae31027227 */ /* 0x000fe200078e00ff */
[----:B------:R-:W-:-:S02]  /*72c0*/  @!P5 IADD3 R172, PT, PT, R172, -R52, RZ ;  /* 0x80000034acacd210 */ /* 0x000fc40007ffe0ff */
[----:B------:R-:W-:Y:S01]  /*72d0*/  IABS R176, R4 ;  /* 0x0000000400b07213 */ /* 0x000fe20000000000 */
[----:B------:R-:W-:Y:S01]  /*72e0*/  IMAD.MOV R3, RZ, RZ, -R2 ;  /* 0x000000ffff037224 */ /* 0x000fe200078e0a02 */
[----:B------:R-:W-:Y:S01]  /*72f0*/  ISETP.GT.U32.AND P5, PT, R52, R172, PT ;  /* 0x000000ac3400720c */ /* 0x000fe20003fa4070 */
[----:B------:R-:W-:-:S04]  /*7300*/  IMAD.HI.U32 R2, R49, R175, RZ ;  /* 0x000000af31027227 */ /* 0x000fc800078e00ff */
[----:B------:R-:W-:Y:S02]  /*7310*/  @!P6 IMAD.IADD R173, R173, 0x1, -R52 ;  /* 0x00000001adade824 */ /* 0x000fe400078e0a34 */
[----:B------:R-:W-:Y:S02]  /*7320*/  IMAD.MOV R2, RZ, RZ, -R2 ;  /* 0x000000ffff027224 */ /* 0x000fe400078e0a02 */
[C---:B------:R-:W-:Y:S01]  /*7330*/  IMAD R174, R52.reuse, R3, R174 ;  /* 0x0000000334ae7224 */ /* 0x040fe200078e02ae */
[C---:B------:R-:W-:Y:S01]  /*7340*/  ISETP.GT.U32.AND P6, PT, R52.reuse, R173, PT ;  /* 0x000000ad3400720c */ /* 0x040fe20003fc4070 */
[----:B------:R-:W-:Y:S02]  /*7350*/  IMAD R175, R52, R2, R175 ;  /* 0x0000000234af7224 */ /* 0x000fe400078e02af */
[----:B------:R-:W-:-:S04]  /*7360*/  IMAD.HI.U32 R2, R49, R176, RZ ;  /* 0x000000b031027227 */ /* 0x000fc800078e00ff */
[----:B------:R-:W-:-:S04]  /*7370*/  IMAD.HI.U32 R3, R49, R177, RZ ;  /* 0x000000b131037227 */ /* 0x000fc800078e00ff */
[----:B------:R-:W-:Y:S01]  /*7380*/  @!P5 IMAD.IADD R172, R172, 0x1, -R52 ;  /* 0x00000001acacd824 */ /* 0x000fe200078e0a34 */
[C---:B------:R-:W-:Y:S01]  /*7390*/  ISETP.GT.U32.AND P5, PT, R52.reuse, R174, PT ;  /* 0x000000ae3400720c */ /* 0x040fe20003fa4070 */
[----:B------:R-:W-:Y:S01]  /*73a0*/  IMAD.MOV R5, RZ, RZ, -R2 ;  /* 0x000000ffff057224 */ /* 0x000fe200078e0a02 */
[----:B------:R-:W-:Y:S01]  /*73b0*/  IADD3 R3, PT, PT, -R3, RZ, RZ ;  /* 0x000000ff03037210 */ /* 0x000fe20007ffe1ff */
[----:B------:R-:W-:Y:S02]  /*73c0*/  @!P6 IMAD.IADD R173, R173, 0x1, -R52 ;  /* 0x00000001adade824 */ /* 0x000fe400078e0a34 */
[C---:B------:R-:W-:Y:S02]  /*73d0*/  IMAD R176, R52.reuse, R5, R176 ;  /* 0x0000000534b07224 */ /* 0x040fe400078e02b0 */
[C---:B------:R-:W-:Y:S02]  /*73e0*/  IMAD R177, R52.reuse, R3, R177 ;  /* 0x0000000334b17224 */ /* 0x040fe400078e02b1 */
[----:B------:R-:W-:Y:S01]  /*73f0*/  @!P1 IMAD.MOV R80, RZ, RZ, -R80 ;  /* 0x000000ffff509224 */ /* 0x000fe200078e0a50 */
[----:B------:R-:W-:Y:S01]  /*7400*/  ISETP.GT.U32.AND P6, PT, R52, R176, PT ;  /* 0x000000b03400720c */ /* 0x000fe20003fc4070 */
[----:B------:R-:W-:Y:S01]  /*7410*/  @!P3 IMAD.MOV R172, RZ, RZ, -R172 ;  /* 0x000000ffffacb224 */ /* 0x000fe200078e0aac */
[----:B------:R-:W-:Y:S01]  /*7420*/  ISETP.GE.AND P1, PT, R4, RZ, PT ;  /* 0x000000ff0400720c */ /* 0x000fe20003f26270 */
[----:B------:R-:W-:Y:S01]  /*7430*/  @!P5 IMAD.IADD R174, R174, 0x1, -R52 ;  /* 0x00000001aeaed824 */ /* 0x000fe200078e0a34 */
[----:B------:R-:W-:Y:S01]  /*7440*/  ISETP.GT.U32.AND P5, PT, R52, R177, PT ;  /* 0x000000b13400720c */ /* 0x000fe20003fa4070 */
[----:B------:R-:W-:Y:S01]  /*7450*/  VIADD R4, R0, 0x90 ;  /* 0x0000009000047836 */ /* 0x000fe20000000000 */
[----:B------:R-:W-:Y:S01]  /*7460*/  ISETP.GT.U32.AND P3, PT, R52, R175, PT ;  /* 0x000000af3400720c */ /* 0x000fe20003f64070 */
[----:B------:R-:W-:-:S02]  /*7470*/  VIADD R5, R0, 0x91 ;  /* 0x0000009100057836 */ /* 0x000fc40000000000 */
[----:B------:R-:W-:Y:S01]  /*7480*/  VIADD R7, R0, 0x92 ;  /* 0x0000009200077836 */ /* 0x000fe20000000000 */
[----:B------:R-:W-:Y:S01]  /*7490*/  IABS R178, R4 ;  /* 0x0000000400b27213 */ /* 0x000fe20000000000 */
[----:B------:R-:W-:Y:S01]  /*74a0*/  @!P2 IMAD.MOV R173, RZ, RZ, -R173 ;  /* 0x000000ffffada224 */ /* 0x000fe200078e0aad */
[----:B------:R-:W-:Y:S01]  /*74b0*/  IABS R79, R5 ;  /* 0x00000005004f7213 */ /* 0x000fe20000000000 */
[----:B------:R-:W-:Y:S01]  /*74c0*/  @!P6 IMAD.IADD R176, R176, 0x1, -R52 ;  /* 0x00000001b0b0e824 */ /* 0x000fe200078e0a34 */
[----:B------:R-:W-:Y:S01]  /*74d0*/  IABS R179, R7 ;  /* 0x0000000700b37213 */ /* 0x000fe20000000000 */
[----:B------:R-:W-:-:S04]  /*74e0*/  IMAD.HI.U32 R2, R49, R178, RZ ;  /* 0x000000b231027227 */ /* 0x000fc800078e00ff */
[----:B------:R-:W-:Y:S01]  /*74f0*/  @!P5 IMAD.IADD R177, R177, 0x1, -R52 ;  /* 0x00000001b1b1d824 */ /* 0x000fe200078e0a34 */
[C---:B------:R-:W-:Y:S01]  /*7500*/  ISETP.GT.U32.AND P5, PT, R52.reuse, R176, PT ;  /* 0x000000b03400720c */ /* 0x040fe20003fa4070 */
[----:B------:R-:W-:Y:S02]  /*7510*/  IMAD.MOV R3, RZ, RZ, -R2 ;  /* 0x000000ffff037224 */ /* 0x000fe400078e0a02 */
[----:B------:R-:W-:Y:S01]  /*7520*/  IMAD.HI.U32 R2, R49, R79, RZ ;  /* 0x0000004f31027227 */ /* 0x000fe200078e00ff */
[----:B------:R-:W-:-:S03]  /*7530*/  ISETP.GT.U32.AND P2, PT, R52, R177, PT ;  /* 0x000000b13400720c */ /* 0x000fc60003f44070 */
[----:B------:R-:W-:Y:S01]  /*7540*/  @!P3 IMAD.IADD R175, R175, 0x1, -R52 ;  /* 0x00000001afafb824 */ /* 0x000fe200078e0a34 */
[C---:B------:R-:W-:Y:S01]  /*7550*/  ISETP.GT.U32.AND P3, PT, R52.reuse, R174, PT ;  /* 0x000000ae3400720c */ /* 0x040fe20003f64070 */
[----:B------:R-:W-:Y:S02]  /*7560*/  IMAD.MOV R2, RZ, RZ, -R2 ;  /* 0x000000ffff027224 */ /* 0x000fe400078e0a02 */
[C---:B------:R-:W-:Y:S01]  /*7570*/  IMAD R178, R52.reuse, R3, R178 ;  /* 0x0000000334b27224 */ /* 0x040fe200078e02b2 */
[C---:B------:R-:W-:Y:S01]  /*7580*/  ISETP.GT.U32.AND P6, PT, R52.reuse, R175, PT ;  /* 0x000000af3400720c */ /* 0x040fe20003fc4070 */
[----:B------:R-:W-:Y:S02]  /*7590*/  IMAD R79, R52, R2, R79 ;  /* 0x00000002344f7224 */ /* 0x000fe400078e024f */
[----:B------:R-:W-:Y:S02]  /*75a0*/  @!P5 IMAD.IADD R176, R176, 0x1, -R52 ;  /* 0x00000001b0b0d824 */ /* 0x000fe400078e0a34 */
[----:B------:R-:W-:Y:S01]  /*75b0*/  IMAD.HI.U32 R2, R49, R179, RZ ;  /* 0x000000b331027227 */ /* 0x000fe200078e00ff */
[----:B------:R-:W-:-:S03]  /*75c0*/  ISETP.GT.U32.AND P5, PT, R52, R79, PT ;  /* 0x0000004f3400720c */ /* 0x000fc60003fa4070 */
[----:B------:R-:W-:Y:S02]  /*75d0*/  IMAD.MOV R2, RZ, RZ, -R2 ;  /* 0x000000ffff027224 */ /* 0x000fe400078e0a02 */
[----:B------:R-:W-:Y:S01]  /*75e0*/  @!P3 IMAD.IADD R174, R174, 0x1, -R52 ;  /* 0x00000001aeaeb824 */ /* 0x000fe200078e0a34 */
[C---:B------:R-:W-:Y:S01]  /*75f0*/  ISETP.GT.U32.AND P3, PT, R52.reuse, R178, PT ;  /* 0x000000b23400720c */ /* 0x040fe20003f64070 */
[----:B------:R-:W-:Y:S01]  /*7600*/  IMAD R179, R52, R2, R179 ;  /* 0x0000000234b37224 */ /* 0x000fe200078e02b3 */
[----:B------:R-:W-:Y:S01]  /*7610*/  @!P6 IADD3 R175, PT, PT, R175, -R52, RZ ;  /* 0x80000034afafe210 */ /* 0x000fe20007ffe0ff */
[----:B------:R-:W-:Y:S01]  /*7620*/  IMAD.HI.U32 R3, R49, R180, RZ ;  /* 0x000000b431037227 */ /* 0x000fe200078e00ff */
[----:B------:R-:W-:-:S03]  /*7630*/  ISETP.GE.AND P6, PT, R6, RZ, PT ;  /* 0x000000ff0600720c */ /* 0x000fc60003fc6270 */
[----:B------:R-:W-:Y:S02]  /*7640*/  VIADD R6, R0, 0x94 ;  /* 0x0000009400067836 */ /* 0x000fe40000000000 */
[--C-:B------:R-:W-:Y:S01]  /*7650*/  @!P5 IMAD.IADD R79, R79, 0x1, -R52.reuse ;  /* 0x000000014f4fd824 */ /* 0x100fe200078e0a34 */
[C---:B------:R-:W-:Y:S01]  /*7660*/  ISETP.GT.U32.AND P5, PT, R52.reuse, R179, PT ;  /* 0x000000b33400720c */ /* 0x040fe20003fa4070 */
[----:B------:R-:W-:Y:S01]  /*7670*/  @!P4 IMAD.MOV R175, RZ, RZ, -R175 ;  /* 0x000000ffffafc224 */ /* 0x000fe200078e0aaf */
[----:B------:R-:W-:Y:S01]  /*7680*/  IABS R181, R6 ;  /* 0x0000000600b57213 */ /* 0x000fe20000000000 */
[----:B------:R-:W-:Y:S01]  /*7690*/  IMAD.MOV R3, RZ, RZ, -R3 ;  /* 0x000000ffff037224 */ /* 0x000fe200078e0a03 */
[----:B------:R-:W-:Y:S01]  /*76a0*/  ISETP.GT.U32.AND P4, PT, R52, R79, PT ;  /* 0x0000004f3400720c */ /* 0x000fe20003f84070 */
[----:B------:R-:W-:Y:S01]  /*76b0*/  @!P3 IMAD.IADD R178, R178, 0x1, -R52 ;  /* 0x00000001b2b2b824 */ /* 0x000fe200078e0a34 */
[----:B------:R-:W-:Y:S01]  /*76c0*/  ISETP.GE.AND P3, PT, R5, RZ, PT ;  /* 0x000000ff0500720c */ /* 0x000fe20003f66270 */
[----:B------:R-:W-:-:S04]  /*76d0*/  IMAD.HI.U32 R2, R49, R181, RZ ;  /* 0x000000b531027227 */ /* 0x000fc800078e00ff */
[----:B------:R-:W-:Y:S02]  /*76e0*/  IMAD.MOV R2, RZ, RZ, -R2 ;  /* 0x000000ffff027224 */ /* 0x000fe400078e0a02 */
[--C-:B------:R-:W-:Y:S01]  /*76f0*/  @!P2 IMAD.IADD R177, R177, 0x1, -R52.reuse ;  /* 0x00000001b1b1a824 */ /* 0x100fe200078e0a34 */
[----:B------:R-:W-:Y:S01]  /*7700*/  ISETP.GE.AND P2, PT, R4, RZ, PT ;  /* 0x000000ff0400720c */ /* 0x000fe20003f46270 */
[----:B------:R-:W-:Y:S01]  /*7710*/  IMAD R181, R52, R2, R181 ;  /* 0x0000000234b57224 */ /* 0x000fe200078e02b5 */
[----:B------:R-:W-:Y:S01]  /*7720*/  IADD3 R4, PT, PT, R0, 0x95, RZ ;  /* 0x0000009500047810 */ /* 0x000fe20007ffe0ff */
[----:B------:R-:W-:Y:S02]  /*7730*/  @!P4 IMAD.IADD R79, R79, 0x1, -R52 ;  /* 0x000000014f4fc824 */ /* 0x000fe400078e0a34 */
[C---:B------:R-:W-:Y:S01]  /*7740*/  IMAD R180, R52.reuse, R3, R180 ;  /* 0x0000000334b47224 */ /* 0x040fe200078e02b4 */
[C---:B------:R-:W-:Y:S01]  /*7750*/  ISETP.GT.U32.AND P4, PT, R52.reuse, R181, PT ;  /* 0x000000b53400720c */ /* 0x040fe20003f84070 */
[----:B------:R-:W-:Y:S01]  /*7760*/  @!P0 IMAD.MOV R174, RZ, RZ, -R174 ;  /* 0x000000ffffae8224 */ /* 0x000fe200078e0aae */
[C---:B------:R-:W-:Y:S01]  /*7770*/  ISETP.GT.U32.AND P0, PT, R52.reuse, R178, PT ;  /* 0x000000b23400720c */ /* 0x040fe20003f04070 */
[----:B------:R-:W-:Y:S01]  /*7780*/  @!P6 IMAD.MOV R177, RZ, RZ, -R177 ;  /* 0x000000ffffb1e224 */ /* 0x000fe200078e0ab1 */
[----:B------:R-:W-:Y:S01]  /*7790*/  ISETP.GT.U32.AND P6, PT, R52, R180, PT ;  /* 0x000000b43400720c */ /* 0x000fe20003fc4070 */
[----:B------:R-:W-:Y:S01]  /*77a0*/  @!P1 IMAD.MOV R176, RZ, RZ, -R176 ;  /* 0x000000ffffb09224 */ /* 0x000fe200078e0ab0 */
[----:B------:R-:W-:Y:S01]  /*77b0*/  ISETP.GE.AND P1, PT, R7, RZ, PT ;  /* 0x000000ff0700720c */ /* 0x000fe20003f26270 */
[----:B------:R-:W-:Y:S01]  /*77c0*/  VIADD R7, R0, 0x96 ;  /* 0x0000009600077836 */ /* 0x000fe20000000000 */
[----:B------:R-:W-:Y:S01]  /*77d0*/  IABS R182, R4 ;  /* 0x0000000400b67213 */ /* 0x000fe20000000000 */
[----:B------:R-:W-:Y:S01]  /*77e0*/  @!P5 IMAD.IADD R179, R179, 0x1, -R52 ;  /* 0x00000001b3b3d824 */ /* 0x000fe200078e0a34 */
[----:B------:R-:W-:Y:S01]  /*77f0*/  ISETP.GE.AND P5, PT, R6, RZ, PT ;  /* 0x000000ff0600720c */ /* 0x000fe20003fa6270 */
[----:B------:R-:W-:Y:S01]  /*7800*/  VIADD R6, R0, 0x97 ;  /* 0x0000009700067836 */ /* 0x000fe20000000000 */
[----:B------:R-:W-:Y:S01]  /*7810*/  IABS R183, R7 ;  /* 0x0000000700b77213 */ /* 0x000fe20000000000 */
[----:B------:R-:W-:-:S02]  /*7820*/  IMAD.HI.U32 R2, R49, R182, RZ ;  /* 0x000000b631027227 */ /* 0x000fc400078e00ff */
[----:B------:R-:W-:Y:S02]  /*7830*/  @!P0 IADD3 R178, PT, PT, R178, -R52, RZ ;  /* 0x80000034b2b28210 */ /* 0x000fe40007ffe0ff */
[--C-:B------:R-:W-:Y:S01]  /*7840*/  @!P4 IMAD.IADD R181, R181, 0x1, -R52.reuse ;  /* 0x00000001b5b5c824 */ /* 0x100fe200078e0a34 */
[----:B------:R-:W-:Y:S01]  /*7850*/  IADD3 R3, PT, PT, -R2, RZ, RZ ;  /* 0x000000ff02037210 */ /* 0x000fe20007ffe1ff */
[----:B------:R-:W-:Y:S01]  /*7860*/  @!P6 IMAD.IADD R180, R180, 0x1, -R52 ;  /* 0x00000001b4b4e824 */ /* 0x000fe200078e0a34 */
[----:B------:R-:W-:Y:S01]  /*7870*/  ISETP.GE.AND P0, PT, R8, RZ, PT ;  /* 0x000000ff0800720c */ /* 0x000fe20003f06270 */
[----:B------:R-:W-:Y:S01]  /*7880*/  IMAD.HI.U32 R2, R49, R183, RZ ;  /* 0x000000b731027227 */ /* 0x000fe200078e00ff */
[C---:B------:R-:W-:Y:S02]  /*7890*/  ISETP.GT.U32.AND P4, PT, R52.reuse, R181, PT ;  /* 0x000000b53400720c */ /* 0x040fe40003f84070 */
[C---:B------:R-:W-:Y:S01]  /*78a0*/  ISETP.GT.U32.AND P6, PT, R52.reuse, R179, PT ;  /* 0x000000b33400720c */ /* 0x040fe20003fc4070 */
[----:B------:R-:W-:Y:S01]  /*78b0*/  @!P2 IMAD.MOV R178, RZ, RZ, -R178 ;  /* 0x000000ffffb2a224 */ /* 0x000fe200078e0ab2 */
[----:B------:R-:W-:Y:S01]  /*78c0*/  ISETP.GT.U32.AND P2, PT, R52, R180, PT ;  /* 0x000000b43400720c */ /* 0x000fe20003f44070 */
[----:B------:R-:W-:Y:S01]  /*78d0*/  IMAD.MOV R2, RZ, RZ, -R2 ;  /* 0x000000ffff027224 */ /* 0x000fe200078e0a02 */
[----:B------:R-:W-:Y:S01]  /*78e0*/  IABS R184, R6 ;  /* 0x0000000600b87213 */ /* 0x000fe20000000000 */
[----:B------:R-:W-:-:S02]  /*78f0*/  VIADD R8, R0, 0x98 ;  /* 0x0000009800087836 */ /* 0x000fc40000000000 */
[C---:B------:R-:W-:Y:S02]  /*7900*/  IMAD R183, R52.reuse, R2, R183 ;  /* 0x0000000234b77224 */ /* 0x040fe400078e02b7 */
[C---:B------:R-:W-:Y:S01]  /*7910*/  IMAD R182, R52.reuse, R3, R182 ;  /* 0x0000000334b67224 */ /* 0x040fe200078e02b6 */
[----:B------:R-:W-:Y:S01]  /*7920*/  IABS R185, R8 ;  /* 0x0000000800b97213 */ /* 0x000fe20000000000 */
[----:B------:R-:W-:Y:S01]  /*7930*/  IMAD.HI.U32 R2, R49, R184, RZ ;  /* 0x000000b831027227 */ /* 0x000fe200078e00ff */
[----:B------:R-:W-:Y:S02]  /*7940*/  @!P4 IADD3 R181, PT, PT, R181, -R52, RZ ;  /* 0x80000034b5b5c210 */ /* 0x000fe40007ffe0ff */
[----:B------:R-:W-:Y:S01]  /*7950*/  ISETP.GT.U32.AND P4, PT, R52, R183, PT ;  /* 0x000000b73400720c */ /* 0x000fe20003f84070 */
[----:B------:R-:W-:Y:S01]  /*7960*/  @!P2 IMAD.IADD R180, R180, 0x1, -R52 ;  /* 0x00000001b4b4a824 */ /* 0x000fe200078e0a34 */
[----:B------:R-:W-:Y:S01]  /*7970*/  ISETP.GE.AND P2, PT, R4, RZ, PT ;  /* 0x000000ff0400720c */ /* 0x000fe20003f46270 */
[----:B------:R-:W-:-:S02]  /*7980*/  VIADD R4, R0, 0x99 ;  /* 0x0000009900047836 */ /* 0x000fc40000000000 */
[----:B------:R-:W-:-:S03]  /*7990*/  IMAD.HI.U32 R3, R49, R185, RZ ;  /* 0x000000b931037227 */ /* 0x000fc600078e00ff */
[----:B------:R-:W-:Y:S01]  /*79a0*/  IABS R78, R4 ;  /* 0x00000004004e7213 */ /* 0x000fe20000000000 */
[----:B------:R-:W-:Y:S02]  /*79b0*/  IMAD.MOV R5, RZ, RZ, -R2 ;  /* 0x000000ffff057224 */ /* 0x000fe400078e0a02 */
[----:B------:R-:W-:Y:S02]  /*79c0*/  IMAD.MOV R3, RZ, RZ, -R3 ;  /* 0x000000ffff037224 */ /* 0x000fe400078e0a03 */
[----:B------:R-:W-:Y:S02]  /*79d0*/  @!P4 IMAD.IADD R183, R183, 0x1, -R52 ;  /* 0x00000001b7b7c824 */ /* 0x000fe400078e0a34 */
[----:B------:R-:W-:-:S04]  /*79e0*/  IMAD.HI.U32 R2, R49, R78, RZ ;  /* 0x0000004e31027227 */ /* 0x000fc800078e00ff */
[----:B------:R-:W-:Y:S01]  /*79f0*/  @!P3 IMAD.MOV R79, RZ, RZ, -R79 ;  /* 0x000000ffff4fb224 */ /* 0x000fe200078e0a4f */
[C---:B------:R-:W-:Y:S01]  /*7a00*/  ISETP.GT.U32.AND P3, PT, R52.reuse, R183, PT ;  /* 0x000000b73400720c */ /* 0x040fe20003f64070 */
[----:B------:R-:W-:Y:S01]  /*7a10*/  @!P6 IMAD.IADD R179, R179, 0x1, -R52 ;  /* 0x00000001b3b3e824 */ /* 0x000fe200078e0a34 */
[C---:B------:R-:W-:Y:S01]  /*7a20*/  ISETP.GT.U32.AND P6, PT, R52.reuse, R182, PT ;  /* 0x000000b63400720c */ /* 0x040fe20003fc4070 */
[----:B------:R-:W-:Y:S01]  /*7a30*/  IMAD R185, R52, R3, R185 ;  /* 0x0000000334b97224 */ /* 0x000fe200078e02b9 */
[----:B------:R-:W-:Y:S01]  /*7a40*/  IADD3 R3, PT, PT, -R2, RZ, RZ ;  /* 0x000000ff02037210 */ /* 0x000fe20007ffe1ff */
[C---:B------:R-:W-:Y:S02]  /*7a50*/  IMAD R184, R52.reuse, R5, R184 ;  /* 0x0000000534b87224 */ /* 0x040fe400078e02b8 */
[----:B------:R-:W-:Y:S02]  /*7a60*/  @!P1 IMAD.MOV R179, RZ, RZ, -R179 ;  /* 0x000000ffffb39224 */ /* 0x000fe400078e0ab3 */
[C---:B------:R-:W-:Y:S01]  /*7a70*/  IMAD R78, R52.reuse, R3, R78 ;  /* 0x00000003344e7224 */ /* 0x040fe200078e024e */
[C---:B------:R-:W-:Y:S01]  /*7a80*/  ISETP.GT.U32.AND P1, PT, R52.reuse, R184, PT ;  /* 0x000000b83400720c */ /* 0x040fe20003f24070 */
[----:B------:R-:W-:Y:S01]  /*7a90*/  @!P5 IMAD.MOV R181, RZ, RZ, -R181 ;  /* 0x000000ffffb5d224 */ /* 0x000fe200078e0ab5 */
[C---:B------:R-:W-:Y:S01]  /*7aa0*/  ISETP.GT.U32.AND P5, PT, R52.reuse, R185, PT ;  /* 0x000000b93400720c */ /* 0x040fe20003fa4070 */
[--C-:B------:R-:W-:Y:S01]  /*7ab0*/  @!P3 IMAD.IADD R183, R183, 0x1, -R52.reuse ;  /* 0x00000001b7b7b824 */ /* 0x100fe200078e0a34 */
[----:B------:R-:W-:Y:S01]  /*7ac0*/  ISETP.GT.U32.AND P3, PT, R52, R78, PT ;  /* 0x0000004e3400720c */ /* 0x000fe20003f64070 */
[----:B------:R-:W-:Y:S01]  /*7ad0*/  @!P6 IMAD.IADD R182, R182, 0x1, -R52 ;  /* 0x00000001b6b6e824 */ /* 0x000fe200078e0a34 */
[----:B------:R-:W-:Y:S01]  /*7ae0*/  ISETP.GE.AND P6, PT, R7, RZ, PT ;  /* 0x000000ff0700720c */ /* 0x000fe20003fc6270 */
[----:B------:R-:W-:-:S02]  /*7af0*/  VIADD R7, R0, 0x9a ;  /* 0x0000009a00077836 */ /* 0x000fc40000000000 */
[----:B------:R-:W-:Y:S01]  /*7b00*/  VIADD R5, R0, 0x9b ;  /* 0x0000009b00057836 */ /* 0x000fe20000000000 */
[----:B------:R-:W-:Y:S01]  /*7b10*/  ISETP.GT.U32.AND P4, PT, R52, R182, PT ;  /* 0x000000b63400720c */ /* 0x000fe20003f84070 */
[----:B------:R-:W-:Y:S01]  /*7b20*/  @!P0 IMAD.MOV R180, RZ, RZ, -R180 ;  /* 0x000000ffffb48224 */ /* 0x000fe200078e0ab4 */
[----:B------:R-:W-:Y:S01]  /*7b30*/  IABS R186, R7 ;  /* 0x0000000700ba7213 */ /* 0x000fe20000000000 */
[----:B------:R-:W-:Y:S01]  /*7b40*/  VIADD R9, R0, 0xb0 ;  /* 0x000000b000097836 */ /* 0x000fe20000000000 */
[----:B------:R-:W-:Y:S01]  /*7b50*/  IABS R187, R5 ;  /* 0x0000000500bb7213 */ /* 0x000fe20000000000 */
[--C-:B------:R-:W-:Y:S01]  /*7b60*/  @!P5 IMAD.IADD R185, R185, 0x1, -R52.reuse ;  /* 0x00000001b9b9d824 */ /* 0x100fe200078e0a34 */
[----:B------:R-:W-:Y:S01]  /*7b70*/  @!P1 IADD3 R184, PT, PT, R184, -R52, RZ ;  /* 0x80000034b8b89210 */ /* 0x000fe20007ffe0ff */
[C---:B------:R-:W-:Y:S01]  /*7b80*/  IMAD.HI.U32 R2, R49.reuse, R186, RZ ;  /* 0x000000ba31027227 */ /* 0x040fe200078e00ff */
[----:B------:R-:W-:Y:S02]  /*7b90*/  ISETP.GE.AND P1, PT, R4, RZ, PT ;  /* 0x000000ff0400720c */ /* 0x000fe40003f26270 */
[----:B------:R-:W-:Y:S01]  /*7ba0*/  ISETP.GT.U32.AND P5, PT, R52, R184, PT ;  /* 0x000000b83400720c */ /* 0x000fe20003fa4070 */
[----:B------:R-:W-:Y:S01]  /*7bb0*/  @!P3 IMAD.IADD R78, R78, 0x1, -R52 ;  /* 0x000000014e4eb824 */ /* 0x000fe200078e0a34 */
[----:B------:R-:W-:Y:S01]  /*7bc0*/  ISETP.GE.AND P0, PT, R6, RZ, PT ;  /* 0x000000ff0600720c */ /* 0x000fe20003f06270 */
[----:B------:R-:W-:Y:S01]  /*7bd0*/  IMAD.MOV R3, RZ, RZ, -R2 ;  /* 0x000000ffff037224 */ /* 0x000fe200078e0a02 */
[----:B------:R-:W-:Y:S01]  /*7be0*/  IABS R206, R9 ;  /* 0x0000000900ce7213 */ /* 0x000fe20000000000 */
[----:B------:R-:W-:Y:S01]  /*7bf0*/  IMAD.HI.U32 R2, R49, R187, RZ ;  /* 0x000000bb31027227 */ /* 0x000fe200078e00ff */
[----:B------:R-:W-:-:S03]  /*7c00*/  ISETP.GT.U32.AND P3, PT, R52, R78, PT ;  /* 0x0000004e3400720c */ /* 0x000fc60003f64070 */
[----:B------:R-:W-:Y:S01]  /*7c10*/  @!P4 IMAD.IADD R182, R182, 0x1, -R52 ;  /* 0x00000001b6b6c824 */ /* 0x000fe200078e0a34 */
[----:B------:R-:W-:Y:S01]  /*7c20*/  IADD3 R2, PT, PT, -R2, RZ, RZ ;  /* 0x000000ff02027210 */ /* 0x000fe20007ffe1ff */
[----:B------:R-:W-:Y:S01]  /*7c30*/  IMAD R186, R52, R3, R186 ;  /* 0x0000000334ba7224 */ /* 0x000fe200078e02ba */
[----:B------:R-:W-:Y:S01]  /*7c40*/  ISETP.GE.AND P4, PT, R8, RZ, PT ;  /* 0x000000ff0800720c */ /* 0x000fe20003f86270 */
[----:B------:R-:W-:Y:S01]  /*7c50*/  @!P2 IMAD.MOV R182, RZ, RZ, -R182 ;  /* 0x000000ffffb6a224 */ /* 0x000fe200078e0ab6 */
[C---:B------:R-:W-:Y:S01]  /*7c60*/  ISETP.GT.U32.AND P2, PT, R52.reuse, R185, PT ;  /* 0x000000b93400720c */ /* 0x040fe20003f44070 */
[----:B------:R-:W-:Y:S02]  /*7c70*/  IMAD R187, R52, R2, R187 ;  /* 0x0000000234bb7224 */ /* 0x000fe400078e02bb */
[----:B------:R-:W-:Y:S02]  /*7c80*/  VIADD R4, R0, 0x9c ;  /* 0x0000009c00047836 */ /* 0x000fe40000000000 */
[--C-:B------:R-:W-:Y:S01]  /*7c90*/  @!P3 IMAD.IADD R78, R78, 0x1, -R52.reuse ;  /* 0x000000014e4eb824 */ /* 0x100fe200078e0a34 */
[----:B------:R-:W-:Y:S01]  /*7ca0*/  ISETP.GT.U32.AND P3, PT, R52, R187, PT ;  /* 0x000000bb3400720c */ /* 0x000fe20003f64070 */
[----:B------:R-:W-:Y:S01]  /*7cb0*/  @!P5 IMAD.IADD R184, R184, 0x1, -R52 ;  /* 0x00000001b8b8d824 */ /* 0x000fe200078e0a34 */
[----:B------:R-:W-:Y:S01]  /*7cc0*/  ISETP.GT.U32.AND P5, PT, R52, R186, PT ;  /* 0x000000ba3400720c */ /* 0x000fe20003fa4070 */
[----:B------:R-:W-:Y:S01]  /*7cd0*/  VIADD R6, R0, 0x9e ;  /* 0x0000009e00067836 */ /* 0x000fe20000000000 */
[----:B------:R-:W-:Y:S01]  /*7ce0*/  IABS R188, R4 ;  /* 0x0000000400bc7213 */ /* 0x000fe20000000000 */
[----:B------:R-:W-:-:S02]  /*7cf0*/  @!P0 IMAD.MOV R184, RZ, RZ, -R184 ;  /* 0x000000ffffb88224 */ /* 0x000fc400078e0ab8 */
[----:B------:R-:W-:Y:S01]  /*7d00*/  @!P2 IMAD.IADD R185, R185, 0x1, -R52 ;  /* 0x00000001b9b9a824 */ /* 0x000fe200078e0a34 */
[----:B------:R-:W-:Y:S01]  /*7d10*/  ISETP.GE.AND P2, PT, R5, RZ, PT ;  /* 0x000000ff0500720c */ /* 0x000fe20003f46270 */
[----:B------:R-:W-:Y:S01]  /*7d20*/  VIADD R5, R0, 0x9d ;  /* 0x0000009d00057836 */ /* 0x000fe20000000000 */
[----:B------:R-:W-:Y:S01]  /*7d30*/  IABS R190, R6 ;  /* 0x0000000600be7213 */ /* 0x000fe20000000000 */
[----:B------:R-:W-:-:S03]  /*7d40*/  IMAD.HI.U32 R2, R49, R188, RZ ;  /* 0x000000bc31027227 */ /* 0x000fc600078e00ff */
[----:B------:R-:W-:Y:S01]  /*7d50*/  IABS R189, R5 ;  /* 0x0000000500bd7213 */ /* 0x000fe20000000000 */
[----:B------:R-:W-:Y:S01]  /*7d60*/  @!P3 IMAD.IADD R187, R187, 0x1, -R52 ;  /* 0x00000001bbbbb824 */ /* 0x000fe200078e0a34 */
[----:B------:R-:W-:Y:S01]  /*7d70*/  @!P5 IADD3 R186, PT, PT, R186, -R52, RZ ;  /* 0x80000034babad210 */ /* 0x000fe20007ffe0ff */
[----:B------:R-:W-:Y:S01]  /*7d80*/  IMAD.MOV R3, RZ, RZ, -R2 ;  /* 0x000000ffff037224 */ /* 0x000fe200078e0a02 */
[----:B------:R-:W-:Y:S01]  /*7d90*/  ISETP.GE.AND P5, PT, R4, RZ, PT ;  /* 0x000000ff0400720c */ /* 0x000fe20003fa6270 */
[----:B------:R-:W-:Y:S01]  /*7da0*/  IMAD.HI.U32 R2, R49, R189, RZ ;  /* 0x000000bd31027227 */ /* 0x000fe200078e00ff */
[C---:B------:R-:W-:Y:S02]  /*7db0*/  ISETP.GT.U32.AND P3, PT, R52.reuse, R187, PT ;  /* 0x000000bb3400720c */ /* 0x040fe40003f64070 */
[C---:B------:R-:W-:Y:S01]  /*7dc0*/  ISETP.GT.U32.AND P0, PT, R52.reuse, R186, PT ;  /* 0x000000ba3400720c */ /* 0x040fe20003f04070 */
[----:B------:R-:W-:Y:S02]  /*7dd0*/  IMAD.MOV R2, RZ, RZ, -R2 ;  /* 0x000000ffff027224 */ /* 0x000fe400078e0a02 */
[----:B------:R-:W-:Y:S01]  /*7de0*/  @!P6 IMAD.MOV R183, RZ, RZ, -R183 ;  /* 0x000000ffffb7e224 */ /* 0x000fe200078e0ab7 */
[----:B------:R-:W-:Y:S01]  /*7df0*/  ISETP.GE.AND P6, PT, R7, RZ, PT ;  /* 0x000000ff0700720c */ /* 0x000fe20003fc6270 */
[----:B------:R-:W-:-:S02]  /*7e00*/  IMAD R188, R52, R3, R188 ;  /* 0x0000000334bc7224 */ /* 0x000fc400078e02bc */
[----:B------:R-:W-:Y:S02]  /*7e10*/  IMAD R189, R52, R2, R189 ;  /* 0x0000000234bd7224 */ /* 0x000fe400078e02bd */
[----:B------:R-:W-:-:S04]  /*7e20*/  IMAD.HI.U32 R3, R49, R190, RZ ;  /* 0x000000be31037227 */ /* 0x000fc800078e00ff */
[----:B------:R-:W-:Y:S01]  /*7e30*/  @!P4 IMAD.MOV R185, RZ, RZ, -R185 ;  /* 0x000000ffffb9c224 */ /* 0x000fe200078e0ab9 */
[C---:B------:R-:W-:Y:S01]  /*7e40*/  ISETP.GT.U32.AND P4, PT, R52.reuse, R188, PT ;  /* 0x000000bc3400720c */ /* 0x040fe20003f84070 */
[----:B------:R-:W-:Y:S01]  /*7e50*/  @!P3 IMAD.IADD R187, R187, 0x1, -R52 ;  /* 0x00000001bbbbb824 */ /* 0x000fe200078e0a34 */
[----:B------:R-:W-:Y:S01]  /*7e60*/  ISETP.GT.U32.AND P3, PT, R52, R189, PT ;  /* 0x000000bd3400720c */ /* 0x000fe20003f64070 */
[----:B------:R-:W-:Y:S01]  /*7e70*/  IMAD.MOV R3, RZ, RZ, -R3 ;  /* 0x000000ffff037224 */ /* 0x000fe200078e0a03 */
[----:B------:R-:W-:Y:S01]  /*7e80*/  @!P0 IADD3 R186, PT, PT, R186, -R52, RZ ;  /* 0x80000034baba8210 */ /* 0x000fe20007ffe0ff */
[----:B------:R-:W-:Y:S01]  /*7e90*/  VIADD R4, R0, 0x9f ;  /* 0x0000009f00047836 */ /* 0x000fe20000000000 */
[----:B------:R-:W-:Y:S01]  /*7ea0*/  @!P2 IADD3 R187, PT, PT, -R187, RZ, RZ ;  /* 0x000000ffbbbba210 */ /* 0x000fe20007ffe1ff */
[----:B------:R-:W-:Y:S01]  /*7eb0*/  IMAD R190, R52, R3, R190 ;  /* 0x0000000334be7224 */ /* 0x000fe200078e02be */
[----:B------:R-:W-:Y:S01]  /*7ec0*/  ISETP.GE.AND P0, PT, R6, RZ, PT ;  /* 0x000000ff0600720c */ /* 0x000fe20003f06270 */
[----:B------:R-:W-:Y:S01]  /*7ed0*/  @!P6 IMAD.MOV R186, RZ, RZ, -R186 ;  /* 0x000000ffffbae224 */ /* 0x000fe200078e0aba */
[----:B------:R-:W-:Y:S01]  /*7ee0*/  IABS R191, R4 ;  /* 0x0000000400bf7213 */ /* 0x000fe20000000000 */
[----:B------:R-:W-:Y:S01]  /*7ef0*/  VIADD R6, R0, 0xa1 ;  /* 0x000000a100067836 */ /* 0x000fe20000000000 */
[----:B------:R-:W-:Y:S01]  /*7f00*/  ISETP.GT.U32.AND P6, PT, R52, R190, PT ;  /* 0x000000be3400720c */ /* 0x000fe20003fc4070 */
[--C-:B------:R-:W-:Y:S01]  /*7f10*/  @!P4 IMAD.IADD R188, R188, 0x1, -R52.reuse ;  /* 0x00000001bcbcc824 */ /* 0x100fe200078e0a34 */
[----:B------:R-:W-:Y:S01]  /*7f20*/  ISETP.GE.AND P2, PT, R4, RZ, PT ;  /* 0x000000ff0400720c */ /* 0x000fe20003f46270 */
[----:B------:R-:W-:Y:S01]  /*7f30*/  @!P3 IMAD.IADD R189, R189, 0x1, -R52 ;  /* 0x00000001bdbdb824 */ /* 0x000fe200078e0a34 */
[----:B------:R-:W-:Y:S01]  /*7f40*/  IABS R77, R6 ;  /* 0x00000006004d7213 */ /* 0x000fe20000000000 */
[----:B------:R-:W-:Y:S01]  /*7f50*/  IMAD.HI.U32 R2, R49, R191, RZ ;  /* 0x000000bf31027227 */ /* 0x000fe200078e00ff */
[----:B------:R-:W-:-:S02]  /*7f60*/  ISETP.GT.U32.AND P4, PT, R52, R188, PT ;  /* 0x000000bc3400720c */ /* 0x000fc40003f84070 */
[----:B------:R-:W-:Y:S01]  /*7f70*/  ISETP.GT.U32.AND P3, PT, R52, R189, PT ;  /* 0x000000bd3400720c */ /* 0x000fe20003f64070 */
[----:B------:R-:W-:Y:S02]  /*7f80*/  IMAD.MOV R4, RZ, RZ, -R2 ;  /* 0x000000ffff047224 */ /* 0x000fe400078e0a02 */
[----:B------:R-:W-:Y:S02]  /*7f90*/  VIADD R3, R0, 0xa0 ;  /* 0x000000a000037836 */ /* 0x000fe40000000000 */
[----:B------:R-:W-:Y:S02]  /*7fa0*/  @!P6 IMAD.IADD R190, R190, 0x1, -R52 ;  /* 0x00000001bebee824 */ /* 0x000fe400078e0a34 */
[C---:B------:R-:W-:Y:S01]  /*7fb0*/  IMAD R191, R52.reuse, R4, R191 ;  /* 0x0000000434bf7224 */ /* 0x040fe200078e02bf */
[----:B------:R-:W-:Y:S01]  /*7fc0*/  IABS R192, R3 ;  /* 0x0000000300c07213 */ /* 0x000fe20000000000 */
[----:B------:R-:W-:Y:S01]  /*7fd0*/  @!P1 IMAD.MOV R78, RZ, RZ, -R78 ;  /* 0x000000ffff4e9224 */ /* 0x000fe200078e0a4e */
[----:B------:R-:W-:Y:S01]  /*7fe0*/  ISETP.GT.U32.AND P6, PT, R52, R190, PT ;  /* 0x000000be3400720c */ /* 0x000fe20003fc4070 */
[--C-:B------:R-:W-:Y:S01]  /*7ff0*/  @!P4 IMAD.IADD R188, R188, 0x1, -R52.reuse ;  /* 0x00000001bcbcc824 */ /* 0x100fe200078e0a34 */
[----:B------:R-:W-:Y:S01]  /*8000*/  ISETP.GE.AND P4, PT, R3, RZ, PT ;  /* 0x000000ff0300720c */ /* 0x000fe20003f86270 */
[----:B------:R-:W-:Y:S01]  /*8010*/  @!P3 IMAD.IADD R189, R189, 0x1, -R52 ;  /* 0x00000001bdbdb824 */ /* 0x000fe200078e0a34 */
[----:B------:R-:W-:Y:S01]  /*8020*/  ISETP.GT.U32.AND P3, PT, R52, R191, PT ;  /* 0x000000bf3400720c */ /* 0x000fe20003f64070 */
[----:B------:R-:W-:Y:S01]  /*8030*/  IMAD.HI.U32 R3, R49, R77, RZ ;  /* 0x0000004d31037227 */ /* 0x000fe200078e00ff */
[----:B------:R-:W-:-:S02]  /*8040*/  ISETP.GE.AND P1, PT, R5, RZ, PT ;  /* 0x000000ff0500720c */ /* 0x000fc40003f26270 */
[----:B------:R-:W-:Y:S01]  /*8050*/  @!P5 IADD3 R188, PT, PT, -R188, RZ, RZ ;  /* 0x000000ffbcbcd210 */ /* 0x000fe20007ffe1ff */
[----:B------:R-:W-:Y:S01]  /*8060*/  IMAD.HI.U32 R2, R49, R192, RZ ;  /* 0x000000c031027227 */ /* 0x000fe200078e00ff */
[----:B------:R-:W-:-:S03]  /*8070*/  ISETP.GE.AND P5, PT, R6, RZ, PT ;  /* 0x000000ff0600720c */ /* 0x000fc60003fa6270 */
[----:B------:R-:W-:Y:S01]  /*8080*/  IMAD.MOV R3, RZ, RZ, -R3 ;  /* 0x000000ffff037224 */ /* 0x000fe200078e0a03 */
[----:B------:R-:W-:Y:S01]  /*8090*/  @!P6 IADD3 R190, PT, PT, R190, -R52, RZ ;  /* 0x80000034bebee210 */ /* 0x000fe20007ffe0ff */
[----:B------:R-:W-:Y:S02]  /*80a0*/  IMAD.MOV R5, RZ, RZ, -R2 ;  /* 0x000000ffff057224 */ /* 0x000fe400078e0a02 */
[C---:B------:R-:W-:Y:S02]  /*80b0*/  IMAD R77, R52.reuse, R3, R77 ;  /* 0x00000003344d7224 */ /* 0x040fe400078e024d */
[----:B------:R-:W-:Y:S02]  /*80c0*/  IMAD R192, R52, R5, R192 ;  /* 0x0000000534c07224 */ /* 0x000fe400078e02c0 */
[----:B------:R-:W-:Y:S02]  /*80d0*/  VIADD R5, R0, 0xa3 ;  /* 0x000000a300057836 */ /* 0x000fe40000000000 */
[----:B------:R-:W-:-:S02]  /*80e0*/  @!P3 IMAD.IADD R191, R191, 0x1, -R52 ;  /* 0x00000001bfbfb824 */ /* 0x000fc400078e0a34 */
[----:B------:R-:W-:Y:S01]  /*80f0*/  @!P0 IMAD.MOV R190, RZ, RZ, -R190 ;  /* 0x000000ffffbe8224 */ /* 0x000fe200078e0abe */
[----:B------:R-:W-:Y:S01]  /*8100*/  ISETP.GT.U32.AND P0, PT, R52, R77, PT ;  /* 0x0000004d3400720c */ /* 0x000fe20003f04070 */
[C---:B------:R-:W-:Y:S01]  /*8110*/  VIADD R7, R0.reuse, 0xa5 ;  /* 0x000000a500077836 */ /* 0x040fe20000000000 */
[----:B------:R-:W-:Y:S01]  /*8120*/  IABS R194, R5 ;  /* 0x0000000500c27213 */ /* 0x000fe20000000000 */
[----:B------:R-:W-:Y:S01]  /*8130*/  VIADD R2, R0, 0xa2 ;  /* 0x000000a200027836 */ /* 0x000fe20000000000 */
[C---:B------:R-:W-:Y:S01]  /*8140*/  ISETP.GT.U32.AND P3, PT, R52.reuse, R191, PT ;  /* 0x000000bf3400720c */ /* 0x040fe20003f64070 */
[----:B------:R-:W-:Y:S01]  /*8150*/  @!P1 IMAD.MOV R189, RZ, RZ, -R189 ;  /* 0x000000ffffbd9224 */ /* 0x000fe200078e0abd */
[----:B------:R-:W-:Y:S01]  /*8160*/  ISETP.GT.U32.AND P1, PT, R52, R192, PT ;  /* 0x000000c03400720c */ /* 0x000fe20003f24070 */
[----:B------:R-:W-:Y:S01]  /*8170*/  IMAD.HI.U32 R3, R49, R194, RZ ;  /* 0x000000c231037227 */ /* 0x000fe200078e00ff */
[----:B------:R-:W-:Y:S02]  /*8180*/  IABS R196, R7 ;  /* 0x0000000700c47213 */ /* 0x000fe40000000000 */
[----:B------:R-:W-:Y:S01]  /*8190*/  IABS R193, R2 ;  /* 0x0000000200c17213 */ /* 0x000fe20000000000 */
[----:B------:R-:W-:Y:S01]  /*81a0*/  IMAD.MOV R3, RZ, RZ, -R3 ;  /* 0x000000ffff037224 */ /* 0x000fe200078e0a03 */
[----:B------:R-:W-:Y:S01]  /*81b0*/  ISETP.GE.AND P6, PT, R2, RZ, PT ;  /* 0x000000ff0200720c */ /* 0x000fe20003fc6270 */
[----:B------:R-:W-:-:S02]  /*81c0*/  @!P0 IMAD.IADD R77, R77, 0x1, -R52 ;  /* 0x000000014d4d8824 */ /* 0x000fc400078e0a34 */
[C---:B------:R-:W-:Y:S02]  /*81d0*/  IMAD R194, R52.reuse, R3, R194 ;  /* 0x0000000334c27224 */ /* 0x040fe400078e02c2 */
[----:B------:R-:W-:Y:S01]  /*81e0*/  @!P3 IMAD.IADD R191, R191, 0x1, -R52 ;  /* 0x00000001bfbfb824 */ /* 0x000fe200078e0a34 */
[----:B------:R-:W-:Y:S01]  /*81f0*/  ISETP.GT.U32.AND P0, PT, R52, R77, PT ;  /* 0x0000004d3400720c */ /* 0x000fe20003f04070 */
[----:B------:R-:W-:Y:S01]  /*8200*/  IMAD.HI.U32 R3, R49, R196, RZ ;  /* 0x000000c431037227 */ /* 0x000fe200078e00ff */
[----:B------:R-:W-:-:S03]  /*8210*/  ISETP.GE.AND P3, PT, R5, RZ, PT ;  /* 0x000000ff0500720c */ /* 0x000fc60003f66270 */
[----:B------:R-:W-:Y:S01]  /*8220*/  @!P2 IMAD.MOV R191, RZ, RZ, -R191 ;  /* 0x000000ffffbfa224 */ /* 0x000fe200078e0abf */
[----:B------:R-:W-:Y:S01]  /*8230*/  ISETP.GT.U32.AND P2, PT, R52, R194, PT ;  /* 0x000000c23400720c */ /* 0x000fe20003f44070 */
[----:B------:R-:W-:Y:S02]  /*8240*/  VIADD R6, R0, 0xa4 ;  /* 0x000000a400067836 */ /* 0x000fe40000000000 */
[----:B------:R-:W-:-:S03]  /*8250*/  IMAD.HI.U32 R2, R49, R193, RZ ;  /* 0x000000c131027227 */ /* 0x000fc600078e00ff */
[----:B------:R-:W-:Y:S01]  /*8260*/  IABS R195, R6 ;  /* 0x0000000600c37213 */ /* 0x000fe20000000000 */
[----:B------:R-:W-:Y:S02]  /*8270*/  IMAD.MOV R3, RZ, RZ, -R3 ;  /* 0x000000ffff037224 */ /* 0x000fe400078e0a03 */
[----:B------:R-:W-:Y:S02]  /*8280*/  @!P1 IMAD.IADD R192, R192, 0x1, -R52 ;  /* 0x00000001c0c09824 */ /* 0x000fe400078e0a34 */
[----:B------:R-:W-:Y:S02]  /*8290*/  IMAD.MOV R4, RZ, RZ, -R2 ;  /* 0x000000ffff047224 */ /* 0x000fe400078e0a02 */
[C---:B------:R-:W-:Y:S01]  /*82a0*/  IMAD R196, R52.reuse, R3, R196 ;  /* 0x0000000334c47224 */ /* 0x040fe200078e02c4 */
[----:B------:R-:W-:Y:S01]  /*82b0*/  ISETP.GT.U32.AND P1, PT, R52, R192, PT ;  /* 0x000000c03400720c */ /* 0x000fe20003f24070 */
[----:B------:R-:W-:Y:S02]  /*82c0*/  @!P0 IMAD.IADD R77, R77, 0x1, -R52 ;  /* 0x000000014d4d8824 */ /* 0x000fe400078e0a34 */
[----:B------:R-:W-:-:S04]  /*82d0*/  IMAD.HI.U32 R2, R49, R195, RZ ;  /* 0x000000c331027227 */ /* 0x000fc800078e00ff */
[----:B------:R-:W-:Y:S01]  /*82e0*/  IMAD R193, R52, R4, R193 ;  /* 0x0000000434c17224 */ /* 0x000fe200078e02c1 */
[----:B------:R-:W-:Y:S01]  /*82f0*/  IADD3 R2, PT, PT, -R2, RZ, RZ ;  /* 0x000000ff02027210 */ /* 0x000fe20007ffe1ff */
[--C-:B------:R-:W-:Y:S02]  /*8300*/  @!P2 IMAD.IADD R194, R194, 0x1, -R52.reuse ;  /* 0x00000001c2c2a824 */ /* 0x100fe400078e0a34 */
[----:B------:R-:W-:Y:S01]  /*8310*/  @!P5 IMAD.MOV R77, RZ, RZ, -R77 ;  /* 0x000000ffff4dd224 */ /* 0x000fe200078e0a4d */
[----:B------:R-:W-:Y:S01]  /*8320*/  ISETP.GT.U32.AND P5, PT, R52, R196, PT ;  /* 0x000000c43400720c */ /* 0x000fe20003fa4070 */
[----:B------:R-:W-:Y:S01]  /*8330*/  VIADD R4, R0, 0xa6 ;  /* 0x000000a600047836 */ /* 0x000fe20000000000 */
[C---:B------:R-:W-:Y:S01]  /*8340*/  ISETP.GT.U32.AND P2, PT, R52.reuse, R194, PT ;  /* 0x000000c23400720c */ /* 0x040fe20003f44070 */
[----:B------:R-:W-:Y:S02]  /*8350*/  IMAD R195, R52, R2, R195 ;  /* 0x0000000234c37224 */ /* 0x000fe400078e02c3 */
[----:B------:R-:W-:Y:S01]  /*8360*/  VIADD R5, R0, 0xa7 ;  /* 0x000000a700057836 */ /* 0x000fe20000000000 */
[----:B------:R-:W-:Y:S01]  /*8370*/  IABS R197, R4 ;  /* 0x0000000400c57213 */ /* 0x000fe20000000000 */
[----:B------:R-:W-:Y:S01]  /*8380*/  @!P1 IMAD.IADD R192, R192, 0x1, -R52 ;  /* 0x00000001c0c09824 */ /* 0x000fe200078e0a34 */
[----:B------:R-:W-:Y:S01]  /*8390*/  ISETP.GT.U32.AND P1, PT, R52, R193, PT ;  /* 0x000000c13400720c */ /* 0x000fe20003f24070 */
[----:B------:R-:W-:Y:S01]  /*83a0*/  VIADD R10, R0, 0xb1 ;  /* 0x000000b1000a7836 */ /* 0x000fe20000000000 */
[----:B------:R-:W-:Y:S01]  /*83b0*/  ISETP.GT.U32.AND P0, PT, R52, R195, PT ;  /* 0x000000c33400720c */ /* 0x000fe20003f04070 */
[----:B------:R-:W-:Y:S01]  /*83c0*/  IMAD.HI.U32 R2, R49, R197, RZ ;  /* 0x000000c531027227 */ /* 0x000fe200078e00ff */
[----:B------:R-:W-:-:S02]  /*83d0*/  IABS R198, R5 ;  /* 0x0000000500c67213 */ /* 0x000fc40000000000 */
[----:B------:R-:W-:Y:S01]  /*83e0*/  IABS R75, R10 ;  /* 0x0000000a004b7213 */ /* 0x000fe20000000000 */
[----:B------:R-:W-:Y:S02]  /*83f0*/  @!P5 IMAD.IADD R196, R196, 0x1, -R52 ;  /* 0x00000001c4c4d824 */ /* 0x000fe400078e0a34 */
[----:B------:R-:W-:Y:S02]  /*8400*/  IMAD.MOV R2, RZ, RZ, -R2 ;  /* 0x000000ffff027224 */ /* 0x000fe400078e0a02 */
[----:B------:R-:W-:Y:S01]  /*8410*/  @!P2 IMAD.IADD R194, R194, 0x1, -R52 ;  /* 0x00000001c2c2a824 */ /* 0x000fe200078e0a34 */
[C---:B------:R-:W-:Y:S01]  /*8420*/  ISETP.GT.U32.AND P5, PT, R52.reuse, R196, PT ;  /* 0x000000c43400720c */ /* 0x040fe20003fa4070 */
[----:B------:R-:W-:Y:S01]  /*8430*/  IMAD R197, R52, R2, R197 ;  /* 0x0000000234c57224 */ /* 0x000fe200078e02c5 */
[----:B------:R-:W-:Y:S01]  /*8440*/  @!P1 IADD3 R193, PT, PT, R193, -R52, RZ ;  /* 0x80000034c1c19210 */ /* 0x000fe20007ffe0ff */
[----:B------:R-:W-:-:S03]  /*8450*/  IMAD.HI.U32 R2, R49, R198, RZ ;  /* 0x000000c631027227 */ /* 0x000fc600078e00ff */
[C---:B------:R-:W-:Y:S01]  /*8460*/  ISETP.GT.U32.AND P2, PT, R52.reuse, R197, PT ;  /* 0x000000c53400720c */ /* 0x040fe20003f44070 */
[----:B------:R-:W-:Y:S01]  /*8470*/  @!P3 IMAD.MOV R194, RZ, RZ, -R194 ;  /* 0x000000ffffc2b224 */ /* 0x000fe200078e0ac2 */
[----:B------:R-:W-:Y:S01]  /*8480*/  ISETP.GE.AND P3, PT, R5, RZ, PT ;  /* 0x000000ff0500720c */ /* 0x000fe20003f66270 */
[----:B------:R-:W-:Y:S01]  /*8490*/  IMAD.MOV R5, RZ, RZ, -R2 ;  /* 0x000000ffff057224 */ /* 0x000fe200078e0a02 */
[----:B------:R-:W-:Y:S01]  /*84a0*/  ISETP.GT.U32.AND P1, PT, R52, R193, PT ;  /* 0x000000c13400720c */ /* 0x000fe20003f24070 */
[----:B------:R-:W-:Y:S01]  /*84b0*/  @!P4 IMAD.MOV R192, RZ, RZ, -R192 ;  /* 0x000000ffffc0c224 */ /* 0x000fe200078e0ac0 */
[----:B------:R-:W-:Y:S01]  /*84c0*/  ISETP.GE.AND P4, PT, R6, RZ, PT ;  /* 0x000000ff0600720c */ /* 0x000fe20003f86270 */
[----:B------:R-:W-:Y:S02]  /*84d0*/  @!P0 IMAD.IADD R195, R195, 0x1, -R52 ;  /* 0x00000001c3c38824 */ /* 0x000fe400078e0a34 */
[----:B------:R-:W-:Y:S02]  /*84e0*/  IMAD R198, R52, R5, R198 ;  /* 0x0000000534c67224 */ /* 0x000fe400078e02c6 */
[----:B------:R-:W-:Y:S01]  /*84f0*/  VIADD R6, R0, 0xa8 ;  /* 0x000000a800067836 */ /* 0x000fe20000000000 */
[----:B------:R-:W-:Y:S01]  /*8500*/  ISETP.GT.U32.AND P0, PT, R52, R195, PT ;  /* 0x000000c33400720c */ /* 0x000fe20003f04070 */
[--C-:B------:R-:W-:Y:S01]  /*8510*/  @!P5 IMAD.IADD R196, R196, 0x1, -R52.reuse ;  /* 0x00000001c4c4d824 */ /* 0x100fe200078e0a34 */
[----:B------:R-:W-:Y:S01]  /*8520*/  ISETP.GT.U32.AND P5, PT, R52, R198, PT ;  /* 0x000000c63400720c */ /* 0x000fe20003fa4070 */
[----:B------:R-:W-:Y:S01]  /*8530*/  @!P2 IMAD.IADD R197, R197, 0x1, -R52 ;  /* 0x00000001c5c5a824 */ /* 0x000fe200078e0a34 */
[----:B------:R-:W-:Y:S01]  /*8540*/  IABS R199, R6 ;  /* 0x0000000600c77213 */ /* 0x000fe20000000000 */
[C---:B------:R-:W-:Y:S01]  /*8550*/  VIADD R2, R0.reuse, 0xa9 ;  /* 0x000000a900027836 */ /* 0x040fe20000000000 */
[----:B------:R-:W-:Y:S01]  /*8560*/  @!P1 IADD3 R193, PT, PT, R193, -R52, RZ ;  /* 0x80000034c1c19210 */ /* 0x000fe20007ffe0ff */
[----:B------:R-:W-:Y:S01]  /*8570*/  VIADD R8, R0, 0xaf ;  /* 0x000000af00087836 */ /* 0x000fe20000000000 */
[----:B------:R-:W-:Y:S01]  /*8580*/  ISETP.GT.U32.AND P2, PT, R52, R197, PT ;  /* 0x000000c53400720c */ /* 0x000fe20003f44070 */
[----:B------:R-:W-:Y:S01]  /*8590*/  IMAD.HI.U32 R3, R49, R199, RZ ;  /* 0x000000c731037227 */ /* 0x000fe200078e00ff */
[----:B------:R-:W-:-:S02]  /*85a0*/  ISETP.GE.AND P1, PT, R7, RZ, PT ;  /* 0x000000ff0700720c */ /* 0x000fc40003f26270 */
[----:B------:R-:W-:Y:S01]  /*85b0*/  IABS R76, R2 ;  /* 0x00000002004c7213 */ /* 0x000fe20000000000 */
[--C-:B------:R-:W-:Y:S01]  /*85c0*/  @!P0 IMAD.IADD R195, R195, 0x1, -R52.reuse ;  /* 0x00000001c3c38824 */ /* 0x100fe200078e0a34 */
[----:B------:R-:W-:Y:S01]  /*85d0*/  IADD3 R3, PT, PT, -R3, RZ, RZ ;  /* 0x000000ff03037210 */ /* 0x000fe20007ffe1ff */
[----:B------:R-:W-:Y:S01]  /*85e0*/  @!P5 IMAD.IADD R198, R198, 0x1, -R52 ;  /* 0x00000001c6c6d824 */ /* 0x000fe200078e0a34 */
[----:B------:R-:W-:Y:S01]  /*85f0*/  ISETP.GE.AND P0, PT, R6, RZ, PT ;  /* 0x000000ff0600720c */ /* 0x000fe20003f06270 */
[----:B------:R-:W-:Y:S01]  /*8600*/  @!P4 IMAD.MOV R195, RZ, RZ, -R195 ;  /* 0x000000ffffc3c224 */ /* 0x000fe200078e0ac3 */
[----:B------:R-:W-:Y:S01]  /*8610*/  ISETP.GE.AND P4, PT, R2, RZ, PT ;  /* 0x000000ff0200720c */ /* 0x000fe20003f86270 */
[C---:B------:R-:W-:Y:S01]  /*8620*/  IMAD R199, R52.reuse, R3, R199 ;  /* 0x0000000334c77224 */ /* 0x040fe200078e02c7 */
[----:B------:R-:W-:Y:S01]  /*8630*/  ISETP.GT.U32.AND P5, PT, R52, R198, PT ;  /* 0x000000c63400720c */ /* 0x000fe20003fa4070 */
[----:B------:R-:W-:Y:S01]  /*8640*/  VIADD R3, R0, 0xaa ;  /* 0x000000aa00037836 */ /* 0x000fe20000000000 */
[----:B------:R-:W-:Y:S01]  /*8650*/  IABS R205, R8 ;  /* 0x0000000800cd7213 */ /* 0x000fe20000000000 */
[----:B------:R-:W-:Y:S01]  /*8660*/  IMAD.HI.U32 R2, R49, R76, RZ ;  /* 0x0000004c31027227 */ /* 0x000fe200078e00ff */
[----:B------:R-:W-:-:S02]  /*8670*/  @!P1 IADD3 R196, PT, PT, -R196, RZ, RZ ;  /* 0x000000ffc4c49210 */ /* 0x000fc40007ffe1ff */
[----:B------:R-:W-:Y:S01]  /*8680*/  IABS R200, R3 ;  /* 0x0000000300c87213 */ /* 0x000fe20000000000 */
[----:B------:R-:W-:Y:S01]  /*8690*/  @!P2 IMAD.IADD R197, R197, 0x1, -R52 ;  /* 0x00000001c5c5a824 */ /* 0x000fe200078e0a34 */
[----:B------:R-:W-:Y:S01]  /*86a0*/  ISETP.GT.U32.AND P2, PT, R52, R199, PT ;  /* 0x000000c73400720c */ /* 0x000fe20003f44070 */
[----:B------:R-:W-:Y:S01]  /*86b0*/  IMAD.MOV R5, RZ, RZ, -R2 ;  /* 0x000000ffff057224 */ /* 0x000fe200078e0a02 */
[----:B------:R-:W-:Y:S01]  /*86c0*/  ISETP.GE.AND P1, PT, R3, RZ, PT ;  /* 0x000000ff0300720c */ /* 0x000fe20003f26270 */
[----:B------:R-:W-:Y:S01]  /*86d0*/  @!P6 IMAD.MOV R193, RZ, RZ, -R193 ;  /* 0x000000ffffc1e224 */ /* 0x000fe200078e0ac1 */
[----:B------:R-:W-:Y:S01]  /*86e0*/  ISETP.GE.AND P6, PT, R4, RZ, PT ;  /* 0x000000ff0400720c */ /* 0x000fe20003fc6270 */
[----:B------:R-:W-:Y:S02]  /*86f0*/  IMAD R76, R52, R5, R76 ;  /* 0x00000005344c7224 */ /* 0x000fe400078e024c */
[----:B------:R-:W-:-:S04]  /*8700*/  IMAD.HI.U32 R3, R49, R200, RZ ;  /* 0x000000c831037227 */ /* 0x000fc800078e00ff */
[----:B------:R-:W-:Y:S01]  /*8710*/  @!P5 IMAD.IADD R198, R198, 0x1, -R52 ;  /* 0x00000001c6c6d824 */ /* 0x000fe200078e0a34 */
[----:B------:R-:W-:Y:S01]  /*8720*/  ISETP.GT.U32.AND P5, PT, R52, R76, PT ;  /* 0x0000004c3400720c */ /* 0x000fe20003fa4070 */
[----:B------:R-:W-:Y:S01]  /*8730*/  IMAD.MOV R3, RZ, RZ, -R3 ;  /* 0x000000ffff037224 */ /* 0x000fe200078e0a03 */
[----:B------:R-:W-:Y:S01]  /*8740*/  @!P2 IADD3 R199, PT, PT, R199, -R52, RZ ;  /* 0x80000034c7c7a210 */ /* 0x000fe20007ffe0ff */
[----:B------:R-:W-:Y:S02]  /*8750*/  VIADD R4, R0, 0xab ;  /* 0x000000ab00047836 */ /* 0x000fe40000000000 */
[C---:B------:R-:W-:Y:S01]  /*8760*/  IMAD R200, R52.reuse, R3, R200 ;  /* 0x0000000334c87224 */ /* 0x040fe200078e02c8 */
[----:B------:R-:W-:Y:S01]  /*8770*/  ISETP.GT.U32.AND P2, PT, R52, R199, PT ;  /* 0x000000c73400720c */ /* 0x000fe20003f44070 */
[----:B------:R-:W-:Y:S01]  /*8780*/  @!P6 IMAD.MOV R197, RZ, RZ, -R197 ;  /* 0x000000ffffc5e224 */ /* 0x000fe200078e0ac5 */
[----:B------:R-:W-:Y:S01]  /*8790*/  IABS R201, R4 ;  /* 0x0000000400c97213 */ /* 0x000fe20000000000 */
[----:B------:R-:W-:Y:S01]  /*87a0*/  VIADD R6, R0, 0xac ;  /* 0x000000ac00067836 */ /* 0x000fe20000000000 */
[----:B------:R-:W-:Y:S01]  /*87b0*/  ISETP.GT.U32.AND P6, PT, R52, R200, PT ;  /* 0x000000c83400720c */ /* 0x000fe20003fc4070 */
[----:B------:R-:W-:-:S02]  /*87c0*/  VIADD R7, R0, 0xae ;  /* 0x000000ae00077836 */ /* 0x000fc40000000000 */
[--C-:B------:R-:W-:Y:S01]  /*87d0*/  @!P5 IMAD.IADD R76, R76, 0x1, -R52.reuse ;  /* 0x000000014c4cd824 */ /* 0x100fe200078e0a34 */
[----:B------:R-:W-:Y:S01]  /*87e0*/  IABS R202, R6 ;  /* 0x0000000600ca7213 */ /* 0x000fe20000000000 */
[----:B------:R-:W-:Y:S01]  /*87f0*/  IMAD.HI.U32 R2, R49, R201, RZ ;  /* 0x000000c931027227 */ /* 0x000fe200078e00ff */
[----:B------:R-:W-:Y:S02]  /*8800*/  IABS R204, R7 ;  /* 0x0000000700cc7213 */ /* 0x000fe40000000000 */
[----:B------:R-:W-:Y:S01]  /*8810*/  ISETP.GT.U32.AND P5, PT, R52, R76, PT ;  /* 0x0000004c3400720c */ /* 0x000fe20003fa4070 */
[----:B------:R-:W-:Y:S01]  /*8820*/  @!P2 IMAD.IADD R199, R199, 0x1, -R52 ;  /* 0x00000001c7c7a824 */ /* 0x000fe200078e0a34 */
[----:B------:R-:W-:Y:S01]  /*8830*/  ISETP.GE.AND P2, PT, R6, RZ, PT ;  /* 0x000000ff0600720c */ /* 0x000fe20003f46270 */
[----:B------:R-:W-:Y:S01]  /*8840*/  IMAD.MOV R2, RZ, RZ, -R2 ;  /* 0x000000ffff027224 */ /* 0x000fe200078e0a02 */
[----:B------:R-:W-:Y:S01]  /*8850*/  IADD3 R6, PT, PT, R0, 0xad, RZ ;  /* 0x000000ad00067810 */ /* 0x000fe20007ffe0ff */
[----:B------:R-:W-:-:S02]  /*8860*/  @!P6 IMAD.IADD R200, R200, 0x1, -R52 ;  /* 0x00000001c8c8e824 */ /* 0x000fc400078e0a34 */
[C---:B------:R-:W-:Y:S01]  /*8870*/  IMAD R201, R52.reuse, R2, R201 ;  /* 0x0000000234c97224 */ /* 0x040fe200078e02c9 */
[----:B------:R-:W-:Y:S01]  /*8880*/  IABS R203, R6 ;  /* 0x0000000600cb7213 */ /* 0x000fe20000000000 */
[----:B------:R-:W-:Y:S01]  /*8890*/  IMAD.HI.U32 R3, R49, R202, RZ ;  /* 0x000000ca31037227 */ /* 0x000fe200078e00ff */
[----:B------:R-:W-:-:S03]  /*88a0*/  ISETP.GT.U32.AND P6, PT, R52, R200, PT ;  /* 0x000000c83400720c */ /* 0x000fc60003fc4070 */
[----:B------:R-:W-:Y:S01]  /*88b0*/  @!P5 IADD3 R76, PT, PT, R76, -R52, RZ ;  /* 0x800000344c4cd210 */ /* 0x000fe20007ffe0ff */
[----:B------:R-:W-:Y:S01]  /*88c0*/  IMAD.MOV R3, RZ, RZ, -R3 ;  /* 0x000000ffff037224 */ /* 0x000fe200078e0a03 */
[----:B------:R-:W-:Y:S01]  /*88d0*/  ISETP.GT.U32.AND P5, PT, R52, R201, PT ;  /* 0x000000c93400720c */ /* 0x000fe20003fa4070 */
[----:B------:R-:W-:Y:S01]  /*88e0*/  IMAD.HI.U32 R2, R49, R203, RZ ;  /* 0x000000cb31027227 */ /* 0x000fe200078e00ff */
[----:B------:R-:W-:-:S03]  /*88f0*/  @!P4 IADD3 R76, PT, PT, -R76, RZ, RZ ;  /* 0x000000ff4c4cc210 */ /* 0x000fc60007ffe1ff */
[----:B------:R-:W-:Y:S01]  /*8900*/  @!P3 IMAD.MOV R198, RZ, RZ, -R198 ;  /* 0x000000ffffc6b224 */ /* 0x000fe200078e0ac6 */
[----:B------:R-:W-:Y:S01]  /*8910*/  ISETP.GE.AND P3, PT, R4, RZ, PT ;  /* 0x000000ff0400720c */ /* 0x000fe20003f66270 */
[----:B------:R-:W-:Y:S02]  /*8920*/  IMAD R202, R52, R3, R202 ;  /* 0x0000000334ca7224 */ /* 0x000fe400078e02ca */
[----:B------:R-:W-:Y:S02]  /*8930*/  IMAD.MOV R4, RZ, RZ, -R2 ;  /* 0x000000ffff047224 */ /* 0x000fe400078e0a02 */
[----:B------:R-:W-:Y:S01]  /*8940*/  @!P6 IMAD.IADD R200, R200, 0x1, -R52 ;  /* 0x00000001c8c8e824 */ /* 0x000fe200078e0a34 */
[C---:B------:R-:W-:Y:S01]  /*8950*/  ISETP.GT.U32.AND P6, PT, R52.reuse, R202, PT ;  /* 0x000000ca3400720c */ /* 0x040fe20003fc4070 */
[----:B------:R-:W-:Y:S02]  /*8960*/  IMAD R203, R52, R4, R203 ;  /* 0x0000000434cb7224 */ /* 0x000fe400078e02cb */
[----:B------:R-:W-:-:S04]  /*8970*/  IMAD.HI.U32 R2, R49, R204, RZ ;  /* 0x000000cc31027227 */ /* 0x000fc800078e00ff */
[----:B------:R-:W-:Y:S01]  /*8980*/  @!P5 IMAD.IADD R201, R201, 0x1, -R52 ;  /* 0x00000001c9c9d824 */ /* 0x000fe200078e0a34 */
[----:B------:R-:W-:Y:S01]  /*8990*/  ISETP.GT.U32.AND P5, PT, R52, R203, PT ;  /* 0x000000cb3400720c */ /* 0x000fe20003fa4070 */
[----:B------:R-:W-:Y:S02]  /*89a0*/  IMAD.MOV R5, RZ, RZ, -R2 ;  /* 0x000000ffff057224 */ /* 0x000fe400078e0a02 */
[----:B------:R-:W-:-:S04]  /*89b0*/  IMAD.HI.U32 R4, R49, R206, RZ ;  /* 0x000000ce31047227 */ /* 0x000fc800078e00ff */
[----:B------:R-:W-:Y:S02]  /*89c0*/  IMAD R204, R52, R5, R204 ;  /* 0x0000000534cc7224 */ /* 0x000fe400078e02cc */
[----:B------:R-:W-:Y:S02]  /*89d0*/  @!P6 IMAD.IADD R202, R202, 0x1, -R52 ;  /* 0x00000001cacae824 */ /* 0x000fe400078e0a34 */
[----:B------:R-:W-:Y:S01]  /*89e0*/  IMAD.HI.U32 R2, R49, R75, RZ ;  /* 0x0000004b31027227 */ /* 0x000fe200078e00ff */
[----:B------:R-:W-:-:S03]  /*89f0*/  ISETP.GT.U32.AND P6, PT, R52, R204, PT ;  /* 0x000000cc3400720c */ /* 0x000fc60003fc4070 */
[----:B------:R-:W-:Y:S01]  /*8a00*/  @!P5 IMAD.IADD R203, R203, 0x1, -R52 ;  /* 0x00000001cbcbd824 */ /* 0x000fe200078e0a34 */
[----:B------:R-:W-:Y:S01]  /*8a10*/  IADD3 R2, PT, PT, -R2, RZ, RZ ;  /* 0x000000ff02027210 */ /* 0x000fe20007ffe1ff */
[----:B------:R-:W-:Y:S01]  /*8a20*/  IMAD.MOV R5, RZ, RZ, -R4 ;  /* 0x000000ffff057224 */ /* 0x000fe200078e0a04 */
[C---:B------:R-:W-:Y:S01]  /*8a30*/  ISETP.GT.U32.AND P5, PT, R52.reuse, R202, PT ;  /* 0x000000ca3400720c */ /* 0x040fe20003fa4070 */
[----:B------:R-:W-:Y:S01]  /*8a40*/  IMAD.HI.U32 R3, R49, R205, RZ ;  /* 0x000000cd31037227 */ /* 0x000fe200078e00ff */
[----:B------:R-:W-:-:S03]  /*8a50*/  ISETP.GT.U32.AND P4, PT, R52, R203, PT ;  /* 0x000000cb3400720c */ /* 0x000fc60003f84070 */
[----:B------:R-:W-:Y:S02]  /*8a60*/  IMAD R206, R52, R5, R206 ;  /* 0x0000000534ce7224 */ /* 0x000fe400078e02ce */
[----:B------:R-:W-:Y:S02]  /*8a70*/  @!P6 IMAD.IADD R204, R204, 0x1, -R52 ;  /* 0x00000001cccce824 */ /* 0x000fe400078e0a34 */
[----:B------:R-:W-:Y:S02]  /*8a80*/  VIADD R5, R0, 0xb3 ;  /* 0x000000b300057836 */ /* 0x000fe40000000000 */
[----:B------:R-:W-:Y:S01]  /*8a90*/  IMAD.MOV R3, RZ, RZ, -R3 ;  /* 0x000000ffff037224 */ /* 0x000fe200078e0a03 */
[C---:B------:R-:W-:Y:S01]  /*8aa0*/  ISETP.GT.U32.AND P6, PT, R52.reuse, R204, PT ;  /* 0x000000cc3400720c */ /* 0x040fe20003fc4070 */
[C---:B------:R-:W-:Y:S01]  /*8ab0*/  IMAD R75, R52.reuse, R2, R75 ;  /* 0x00000002344b7224 */ /* 0x040fe200078e024b */
[----:B------:R-:W-:Y:S01]  /*8ac0*/  IABS R208, R5 ;  /* 0x0000000500d07213 */ /* 0x000fe20000000000 */
[----:B------:R-:W-:-:S02]  /*8ad0*/  IMAD R205, R52, R3, R205 ;  /* 0x0000000334cd7224 */ /* 0x000fc400078e02cd */
[----:B------:R-:W-:Y:S02]  /*8ae0*/  VIADD R4, R0, 0xb2 ;  /* 0x000000b200047836 */ /* 0x000fe40000000000 */
[----:B------:R-:W-:Y:S01]  /*8af0*/  @!P4 IMAD.IADD R203, R203, 0x1, -R52 ;  /* 0x00000001cbcbc824 */ /* 0x000fe200078e0a34 */
[----:B------:R-:W-:Y:S01]  /*8b00*/  ISETP.GT.U32.AND P4, PT, R52, R75, PT ;  /* 0x0000004b3400720c */ /* 0x000fe20003f84070 */
[----:B------:R-:W-:Y:S01]  /*8b10*/  IMAD.HI.U32 R3, R49, R208, RZ ;  /* 0x000000d031037227 */ /* 0x000fe200078e00ff */
[----:B------:R-:W-:-:S03]  /*8b20*/  IABS R207, R4 ;  /* 0x0000000400cf7213 */ /* 0x000fc60000000000 */
[----:B------:R-:W-:Y:S01]  /*8b30*/  @!P0 IMAD.MOV R199, RZ, RZ, -R199 ;  /* 0x000000ffffc78224 */ /* 0x000fe200078e0ac7 */
[C---:B------:R-:W-:Y:S01]  /*8b40*/  ISETP.GT.U32.AND P0, PT, R52.reuse, R201, PT ;  /* 0x000000c93400720c */ /* 0x040fe20003f04070 */
[----:B------:R-:W-:Y:S01]  /*8b50*/  @!P1 IMAD.MOV R200, RZ, RZ, -R200 ;  /* 0x000000ffffc89224 */ /* 0x000fe200078e0ac8 */
[----:B------:R-:W-:Y:S01]  /*8b60*/  ISETP.GT.U32.AND P1, PT, R52, R205, PT ;  /* 0x000000cd3400720c */ /* 0x000fe20003f24070 */
[--C-:B------:R-:W-:Y:S01]  /*8b70*/  @!P5 IMAD.IADD R202, R202, 0x1, -R52.reuse ;  /* 0x00000001cacad824 */ /* 0x100fe200078e0a34 */
[----:B------:R-:W-:Y:S01]  /*8b80*/  IADD3 R3, PT, PT, -R3, RZ, RZ ;  /* 0x000000ff03037210 */ /* 0x000fe20007ffe1ff */
[----:B------:R-:W-:Y:S01]  /*8b90*/  IMAD.HI.U32 R2, R49, R207, RZ ;  /* 0x000000cf31027227 */ /* 0x000fe200078e00ff */
[----:B------:R-:W-:Y:S02]  /*8ba0*/  ISETP.GE.AND P5, PT, R6, RZ, PT ;  /* 0x000000ff0600720c */ /* 0x000fe40003fa6270 */
[----:B------:R-:W-:Y:S01]  /*8bb0*/  IADD3 R6, PT, PT, R0, 0xb5, RZ ;  /* 0x000000b500067810 */ /* 0x000fe20007ffe0ff */
[----:B------:R-:W-:Y:S01]  /*8bc0*/  @!P6 IMAD.IADD R204, R204, 0x1, -R52 ;  /* 0x00000001cccce824 */ /* 0x000fe200078e0a34 */
[----:B------:R-:W-:Y:S01]  /*8bd0*/  ISETP.GE.AND P6, PT, R7, RZ, PT ;  /* 0x000000ff0700720c */ /* 0x000fe20003fc6270 */
[----:B------:R-:W-:Y:S01]  /*8be0*/  IMAD R208, R52, R3, R208 ;  /* 0x0000000334d07224 */ /* 0x000fe200078e02d0 */
[----:B------:R-:W-:Y:S01]  /*8bf0*/  IABS R210, R6 ;  /* 0x0000000600d27213 */ /* 0x000fe20000000000 */
[----:B------:R-:W-:Y:S01]  /*8c00*/  IMAD.MOV R2, RZ, RZ, -R2 ;  /* 0x000000ffff027224 */ /* 0x000fe200078e0a02 */
[C---:B------:R-:W-:Y:S01]  /*8c10*/  IADD3 R7, PT, PT, R0.reuse, 0xbb, RZ ;  /* 0x000000bb00077810 */ /* 0x040fe20007ffe0ff */
[----:B------:R-:W-:-:S02]  /*8c20*/  VIADD R3, R0, 0xb4 ;  /* 0x000000b400037836 */ /* 0x000fc40000000000 */
[--C-:B------:R-:W-:Y:S01]  /*8c30*/  @!P4 IMAD.IADD R75, R75, 0x1, -R52.reuse ;  /* 0x000000014b4bc824 */ /* 0x100fe200078e0a34 */
[----:B------:R-:W-:Y:S01]  /*8c40*/  IABS R215, R7 ;  /* 0x0000000700d77213 */ /* 0x000fe20000000000 */
[--C-:B------:R-:W-:Y:S01]  /*8c50*/  @!P0 IMAD.IADD R201, R201, 0x1, -R52.reuse ;  /* 0x00000001c9c98824 */ /* 0x100fe200078e0a34 */
[----:B------:R-:W-:Y:S01]  /*8c60*/  IABS R209, R3 ;  /* 0x0000000300d17213 */ /* 0x000fe20000000000 */
[----:B------:R-:W-:Y:S01]  /*8c70*/  @!P1 IMAD.IADD R205, R205, 0x1, -R52 ;  /* 0x00000001cdcd9824 */ /* 0x000fe200078e0a34 */
[C---:B------:R-:W-:Y:S01]  /*8c80*/  ISETP.GT.U32.AND P4, PT, R52.reuse, R75, PT ;  /* 0x0000004b3400720c */ /* 0x040fe20003f84070 */
[----:B------:R-:W-:Y:S01]  /*8c90*/  IMAD R207, R52, R2, R207 ;  /* 0x0000000234cf7224 */ /* 0x000fe200078e02cf */
[----:B------:R-:W-:Y:S01]  /*8ca0*/  ISETP.GE.AND P1, PT, R8, RZ, PT ;  /* 0x000000ff0800720c */ /* 0x000fe20003f26270 */
[----:B------:R-:W-:Y:S01]  /*8cb0*/  @!P3 IMAD.MOV R201, RZ, RZ, -R201 ;  /* 0x000000ffffc9b224 */ /* 0x000fe200078e0ac9 */
[C---:B------:R-:W-:Y:S01]  /*8cc0*/  ISETP.GT.U32.AND P3, PT, R52.reuse, R205, PT ;  /* 0x000000cd3400720c */ /* 0x040fe20003f64070 */
[----:B------:R-:W-:Y:S01]  /*8cd0*/  @!P5 IMAD.MOV R203, RZ, RZ, -R203 ;  /* 0x000000ffffcbd224 */ /* 0x000fe200078e0acb */
[----:B------:R-:W-:Y:S01]  /*8ce0*/  ISETP.GT.U32.AND P5, PT, R52, R207, PT ;  /* 0x000000cf3400720c */ /* 0x000fe20003fa4070 */
[----:B------:R-:W-:Y:S01]  /*8cf0*/  @!P6 IMAD.MOV R204, RZ, RZ, -R204 ;  /* 0x000000ffffcce224 */ /* 0x000fe200078e0acc */
[----:B------:R-:W-:Y:S01]  /*8d00*/  ISETP.GE.AND P6, PT, R10, RZ, PT ;  /* 0x000000ff0a00720c */ /* 0x000fe20003fc6270 */
[----:B------:R-:W-:Y:S01]  /*8d10*/  IMAD.HI.U32 R2, R49, R209, RZ ;  /* 0x000000d131027227 */ /* 0x000fe200078e00ff */
[----:B------:R-:W-:-:S03]  /*8d20*/  ISETP.GT.U32.AND P0, PT, R52, R206, PT ;  /* 0x000000ce3400720c */ /* 0x000fc60003f04070 */
[----:B------:R-:W-:Y:S01]  /*8d30*/  @!P4 IMAD.IADD R75, R75, 0x1, -R52 ;  /* 0x000000014b4bc824 */ /* 0x000fe200078e0a34 */
[----:B------:R-:W-:Y:S01]  /*8d40*/  IADD3 R2, PT, PT, -R2, RZ, RZ ;  /* 0x000000ff02027210 */ /* 0x000fe20007ffe1ff */
[----:B------:R-:W-:Y:S01]  /*8d50*/  @!P2 IMAD.MOV R202, RZ, RZ, -R202 ;  /* 0x000000ffffcaa224 */ /* 0x000fe200078e0aca */
[----:B------:R-:W-:Y:S01]  /*8d60*/  ISETP.GE.AND P4, PT, R5, RZ, PT ;  /* 0x000000ff0500720c */ /* 0x000fe20003f86270 */
[--C-:B------:R-:W-:Y:S01]  /*8d70*/  @!P3 IMAD.IADD R205, R205, 0x1, -R52.reuse ;  /* 0x00000001cdcdb824 */ /* 0x100fe200078e0a34 */
[C---:B------:R-:W-:Y:S01]  /*8d80*/  ISETP.GT.U32.AND P3, PT, R52.reuse, R208, PT ;  /* 0x000000d03400720c */ /* 0x040fe20003f64070 */
[C---:B------:R-:W-:Y:S02]  /*8d90*/  IMAD R209, R52.reuse, R2, R209 ;  /* 0x0000000234d17224 */ /* 0x040fe400078e02d1 */
[--C-:B------:R-:W-:Y:S01]  /*8da0*/  @!P5 IMAD.IADD R207, R207, 0x1, -R52.reuse ;  /* 0x00000001cfcfd824 */ /* 0x100fe200078e0a34 */
[----:B------:R-:W-:Y:S01]  /*8db0*/  @!P6 IADD3 R75, PT, PT, -R75, RZ, RZ ;  /* 0x000000ff4b4be210 */ /* 0x000fe20007ffe1ff */
[----:B------:R-:W-:Y:S01]  /*8dc0*/  @!P1 IMAD.MOV R205, RZ, RZ, -R205 ;  /* 0x000000ffffcd9224 */ /* 0x000fe200078e0acd */
[----:B------:R-:W-:Y:S01]  /*8dd0*/  ISETP.GT.U32.AND P6, PT, R52, R209, PT ;  /* 0x000000d13400720c */ /* 0x000fe20003fc4070 */
[----:B------:R-:W-:Y:S01]  /*8de0*/  VIADD R2, R0, 0xb6 ;  /* 0x000000b600027836 */ /* 0x000fe20000000000 */
[----:B------:R-:W-:Y:S01]  /*8df0*/  ISETP.GT.U32.AND P1, PT, R52, R207, PT ;  /* 0x000000cf3400720c */ /* 0x000fe20003f24070 */
[----:B------:R-:W-:Y:S01]  /*8e00*/  @!P0 IMAD.IADD R206, R206, 0x1, -R52 ;  /* 0x00000001cece8824 */ /* 0x000fe200078e0a34 */
[----:B------:R-:W-:Y:S01]  /*8e10*/  ISETP.GE.AND P5, PT, R3, RZ, PT ;  /* 0x000000ff0300720c */ /* 0x000fe20003fa6270 */
[----:B------:R-:W-:Y:S01]  /*8e20*/  IMAD.HI.U32 R3, R49, R210, RZ ;  /* 0x000000d231037227 */ /* 0x000fe200078e00ff */
[----:B------:R-:W-:-:S02]  /*8e30*/  IABS R211, R2 ;  /* 0x0000000200d37213 */ /* 0x000fc40000000000 */
[----:B------:R-:W-:Y:S01]  /*8e40*/  ISETP.GT.U32.AND P2, PT, R52, R206, PT ;  /* 0x000000ce3400720c */ /* 0x000fe20003f44070 */
[--C-:B------:R-:W-:Y:S01]  /*8e50*/  @!P3 IMAD.IADD R208, R208, 0x1, -R52.reuse ;  /* 0x00000001d0d0b824 */ /* 0x100fe200078e0a34 */
[----:B------:R-:W-:Y:S01]  /*8e60*/  ISETP.GE.AND P0, PT, R9, RZ, PT ;  /* 0x000000ff0900720c */ /* 0x000fe20003f06270 */
[----:B------:R-:W-:Y:S02]  /*8e70*/  IMAD.MOV R3, RZ, RZ, -R3 ;  /* 0x000000ffff037224 */ /* 0x000fe400078e0a03 */
[--C-:B------:R-:W-:Y:S01]  /*8e80*/  @!P6 IMAD.IADD R209, R209, 0x1, -R52.reuse ;  /* 0x00000001d1d1e824 */ /* 0x100fe200078e0a34 */
[----:B------:R-:W-:Y:S01]  /*8e90*/  ISETP.GT.U32.AND P3, PT, R52, R208, PT ;  /* 0x000000d03400720c */ /* 0x000fe20003f64070 */
[----:B------:R-:W-:Y:S01]  /*8ea0*/  @!P1 IMAD.IADD R207, R207, 0x1, -R52 ;  /* 0x00000001cfcf9824 */ /* 0x000fe200078e0a34 */
[----:B------:R-:W-:Y:S01]  /*8eb0*/  ISETP.GE.AND P1, PT, R2, RZ, PT ;  /* 0x000000ff0200720c */ /* 0x000fe20003f26270 */
[----:B------:R-:W-:Y:S01]  /*8ec0*/  IMAD.HI.U32 R2, R49, R211, RZ ;  /* 0x000000d331027227 */ /* 0x000fe200078e00ff */
[----:B------:R-:W-:-:S03]  /*8ed0*/  ISETP.GT.U32.AND P6, PT, R52, R209, PT ;  /* 0x000000d13400720c */ /* 0x000fc60003fc4070 */
[----:B------:R-:W-:Y:S01]  /*8ee0*/  VIADD R5, R0, 0xb8 ;  /* 0x000000b800057836 */ /* 0x000fe20000000000 */
[----:B------:R-:W-:Y:S01]  /*8ef0*/  IADD3 R2, PT, PT, -R2, RZ, RZ ;  /* 0x000000ff02027210 */ /* 0x000fe20007ffe1ff */
[----:B------:R-:W-:Y:S02]  /*8f00*/  IMAD R210, R52, R3, R210 ;  /* 0x0000000334d27224 */ /* 0x000fe400078e02d2 */
[--C-:B------:R-:W-:Y:S01]  /*8f10*/  @!P2 IMAD.IADD R206, R206, 0x1, -R52.reuse ;  /* 0x00000001cecea824 */ /* 0x100fe200078e0a34 */
[----:B------:R-:W-:Y:S01]  /*8f20*/  IABS R213, R5 ;  /* 0x0000000500d57213 */ /* 0x000fe20000000000 */
[----:B------:R-:W-:Y:S01]  /*8f30*/  IMAD R211, R52, R2, R211 ;  /* 0x0000000234d37224 */ /* 0x000fe200078e02d3 */
[----:B------:R-:W-:Y:S01]  /*8f40*/  ISETP.GE.AND P2, PT, R4, RZ, PT ;  /* 0x000000ff0400720c */ /* 0x000fe20003f46270 */
[--C-:B------:R-:W-:Y:S01]  /*8f50*/  @!P3 IMAD.IADD R208, R208, 0x1, -R52.reuse ;  /* 0x00000001d0d0b824 */ /* 0x100fe200078e0a34 */
[C---:B------:R-:W-:Y:S01]  /*8f60*/  ISETP.GT.U32.AND P3, PT, R52.reuse, R210, PT ;  /* 0x000000d23400720c */ /* 0x040fe20003f64070 */
[----:B------:R-:W-:Y:S01]  /*8f70*/  @!P6 IMAD.IADD R209, R209, 0x1, -R52 ;  /* 0x00000001d1d1e824 */ /* 0x000fe200078e0a34 */
[----:B------:R-:W-:Y:S01]  /*8f80*/  ISETP.GT.U32.AND P6, PT, R52, R211, PT ;  /* 0x000000d33400720c */ /* 0x000fe20003fc4070 */
[----:B------:R-:W-:-:S04]  /*8f90*/  IMAD.HI.U32 R4, R49, R213, RZ ;  /* 0x000000d531047227 */ /* 0x000fc800078e00ff */
[----:B------:R-:W-:Y:S02]  /*8fa0*/  IMAD.MOV R4, RZ, RZ, -R4 ;  /* 0x000000ffff047224 */ /* 0x000fe400078e0a04 */
[----:B------:R-:W-:Y:S02]  /*8fb0*/  VIADD R3, R0, 0xb7 ;  /* 0x000000b700037836 */ /* 0x000fe40000000000 */
[----:B------:R-:W-:Y:S02]  /*8fc0*/  IMAD R213, R52, R4, R213 ;  /* 0x0000000434d57224 */ /* 0x000fe400078e02d5 */
[----:B------:R-:W-:Y:S01]  /*8fd0*/  @!P3 IMAD.IADD R210, R210, 0x1, -R52 ;  /* 0x00000001d2d2b824 */ /* 0x000fe200078e0a34 */
[----:B------:R-:W-:Y:S01]  /*8fe0*/  IABS R212, R3 ;  /* 0x0000000300d47213 */ /* 0x000fe20000000000 */
[----:B------:R-:W-:Y:S01]  /*8ff0*/  @!P4 IMAD.MOV R208, RZ, RZ, -R208 ;  /* 0x000000ffffd0c224 */ /* 0x000fe200078e0ad0 */
[----:B------:R-:W-:Y:S01]  /*9000*/  ISETP.GE.AND P4, PT, R5, RZ, PT ;  /* 0x000000ff0500720c */ /* 0x000fe20003f86270 */
[----:B------:R-:W-:Y:S01]  /*9010*/  @!P6 IMAD.IADD R211, R211, 0x1, -R52 ;  /* 0x00000001d3d3e824 */ /* 0x000fe200078e0a34 */
[----:B------:R-:W-:Y:S01]  /*9020*/  ISETP.GT.U32.AND P6, PT, R52, R213, PT ;  /* 0x000000d53400720c */ /* 0x000fe20003fc4070 */
[----:B------:R-:W-:Y:S01]  /*9030*/  VIADD R5, R0, 0xb9 ;  /* 0x000000b900057836 */ /* 0x000fe20000000000 */
[----:B------:R-:W-:Y:S01]  /*9040*/  ISETP.GT.U32.AND P3, PT, R52, R210, PT ;  /* 0x000000d23400720c */ /* 0x000fe20003f64070 */
[----:B------:R-:W-:Y:S01]  /*9050*/  @!P2 IMAD.MOV R207, RZ, RZ, -R207 ;  /* 0x000000ffffcfa224 */ /* 0x000fe200078e0acf */
[----:B------:R-:W-:Y:S01]  /*9060*/  ISETP.GE.AND P2, PT, R3, RZ, PT ;  /* 0x000000ff0300720c */ /* 0x000fe20003f46270 */
[----:B------:R-:W-:Y:S01]  /*9070*/  IMAD.HI.U32 R3, R49, R212, RZ ;  /* 0x000000d431037227 */ /* 0x000fe200078e00ff */
[----:B------:R-:W-:-:S03]  /*9080*/  IABS R74, R5 ;  /* 0x00000005004a7213 */ /* 0x000fc60000000000 */
[----:B------:R-:W-:Y:S01]  /*9090*/  @!P0 IMAD.MOV R206, RZ, RZ, -R206 ;  /* 0x000000ffffce8224 */ /* 0x000fe200078e0ace */
[----:B------:R-:W-:Y:S01]  /*90a0*/  ISETP.GE.AND P0, PT, R6, RZ, PT ;  /* 0x000000ff0600720c */ /* 0x000fe20003f06270 */
[----:B------:R-:W-:Y:S02]  /*90b0*/  VIADD R6, R0, 0xba ;  /* 0x000000ba00067836 */ /* 0x000fe40000000000 */
[----:B------:R-:W-:Y:S02]  /*90c0*/  IMAD.MOV R3, RZ, RZ, -R3 ;  /* 0x000000ffff037224 */ /* 0x000fe400078e0a03 */
[----:B------:R-:W-:Y:S01]  /*90d0*/  IMAD.HI.U32 R2, R49, R74, RZ ;  /* 0x0000004a31027227 */ /* 0x000fe200078e00ff */
[----:B------:R-:W-:-:S03]  /*90e0*/  IABS R214, R6 ;  /* 0x0000000600d67213 */ /* 0x000fc60000000000 */
[----:B------:R-:W-:Y:S02]  /*90f0*/  IMAD R212, R52, R3, R212 ;  /* 0x0000000334d47224 */ /* 0x000fe400078e02d4 */
[----:B------:R-:W-:Y:S02]  /*9100*/  VIADD R8, R0, 0xbc ;  /* 0x000000bc00087836 */ /* 0x000fe40000000000 */
[----:B------:R-:W-:Y:S02]  /*9110*/  @!P6 IMAD.IADD R213, R213, 0x1, -R52 ;  /* 0x00000001d5d5e824 */ /* 0x000fe400078e0a34 */
[----:B------:R-:W-:Y:S01]  /*9120*/  IMAD.MOV R3, RZ, RZ, -R2 ;  /* 0x000000ffff037224 */ /* 0x000fe200078e0a02 */
[----:B------:R-:W-:Y:S01]  /*9130*/  IABS R216, R8 ;  /* 0x0000000800d87213 */ /* 0x000fe20000000000 */
[----:B------:R-:W-:Y:S01]  /*9140*/  @!P3 IMAD.IADD R210, R210, 0x1, -R52 ;  /* 0x00000001d2d2b824 */ /* 0x000fe200078e0a34 */
[C---:B------:R-:W-:Y:S01]  /*9150*/  ISETP.GT.U32.AND P6, PT, R52.reuse, R213, PT ;  /* 0x000000d53400720c */ /* 0x040fe20003fc4070 */
[----:B------:R-:W-:Y:S01]  /*9160*/  @!P5 IMAD.MOV R209, RZ, RZ, -R209 ;  /* 0x000000ffffd1d224 */ /* 0x000fe200078e0ad1 */
[C---:B------:R-:W-:Y:S01]  /*9170*/  ISETP.GT.U32.AND P5, PT, R52.reuse, R211, PT ;  /* 0x000000d33400720c */ /* 0x040fe20003fa4070 */
[----:B------:R-:W-:Y:S01]  /*9180*/  IMAD R74, R52, R3, R74 ;  /* 0x00000003344a7224 */ /* 0x000fe200078e024a */
[----:B------:R-:W-:Y:S01]  /*9190*/  @!P0 IADD3 R210, PT, PT, -R210, RZ, RZ ;  /* 0x000000ffd2d28210 */ /* 0x000fe20007ffe1ff */
[----:B------:R-:W-:Y:S01]  /*91a0*/  IMAD.HI.U32 R2, R49, R214, RZ ;  /* 0x000000d631027227 */ /* 0x000fe200078e00ff */
[----:B------:R-:W-:-:S02]  /*91b0*/  ISETP.GE.AND P0, PT, R5, RZ, PT ;  /* 0x000000ff0500720c */ /* 0x000fc40003f06270 */
[----:B------:R-:W-:Y:S01]  /*91c0*/  ISETP.GT.U32.AND P3, PT, R52, R212, PT ;  /* 0x000000d43400720c */ /* 0x000fe20003f64070 */
[----:B------:R-:W-:-:S04]  /*91d0*/  IMAD.HI.U32 R3, R49, R215, RZ ;  /* 0x000000d731037227 */ /* 0x000fc800078e00ff */
[----:B------:R-:W-:Y:S02]  /*91e0*/  IMAD.MOV R5, RZ, RZ, -R2 ;  /* 0x000000ffff057224 */ /* 0x000fe400078e0a02 */
[----:B------:R-:W-:-:S04]  /*91f0*/  IMAD.HI.U32 R4, R49, R216, RZ ;  /* 0x000000d831047227 */ /* 0x000fc800078e00ff */
[----:B------:R-:W-:Y:S02]  /*9200*/  IMAD.MOV R3, RZ, RZ, -R3 ;  /* 0x000000ffff037224 */ /* 0x000fe400078e0a03 */
[C---:B------:R-:W-:Y:S02]  /*9210*/  IMAD R214, R52.reuse, R5, R214 ;  /* 0x0000000534d67224 */ /* 0x040fe400078e02d6 */
[----:B------:R-:W-:Y:S02]  /*9220*/  IMAD.MOV R5, RZ, RZ, -R4 ;  /* 0x000000ffff057224 */ /* 0x000fe400078e0a04 */
[----:B------:R-:W-:Y:S01]  /*9230*/  IMAD R215, R52, R3, R215 ;  /* 0x0000000334d77224 */ /* 0x000fe200078e02d7 */
[----:B------:R-:W-:Y:S01]  /*9240*/  IADD3 R3, PT, PT, R0, 0xbd, RZ ;  /* 0x000000bd00037810 */ /* 0x000fe20007ffe0ff */
[----:B------:R-:W-:Y:S01]  /*9250*/  @!P5 IMAD.IADD R211, R211, 0x1, -R52 ;  /* 0x00000001d3d3d824 */ /* 0x000fe200078e0a34 */
[C---:B------:R-:W-:Y:S01]  /*9260*/  ISETP.GT.U32.AND P5, PT, R52.reuse, R74, PT ;  /* 0x0000004a3400720c */ /* 0x040fe20003fa4070 */
[C---:B------:R-:W-:Y:S01]  /*9270*/  IMAD R216, R52.reuse, R5, R216 ;  /* 0x0000000534d87224 */ /* 0x040fe200078e02d8 */
[----:B------:R-:W-:Y:S01]  /*9280*/  IABS R217, R3 ;  /* 0x0000000300d97213 */ /* 0x000fe20000000000 */
[----:B------:R-:W-:Y:S01]  /*9290*/  @!P6 IMAD.IADD R213, R213, 0x1, -R52 ;  /* 0x00000001d5d5e824 */ /* 0x000fe200078e0a34 */
[C---:B------:R-:W-:Y:S01]  /*92a0*/  ISETP.GT.U32.AND P6, PT, R52.reuse, R215, PT ;  /* 0x000000d73400720c */ /* 0x040fe20003fc4070 */
[----:B------:R-:W-:Y:S01]  /*92b0*/  @!P1 IMAD.MOV R211, RZ, RZ, -R211 ;  /* 0x000000ffffd39224 */ /* 0x000fe200078e0ad3 */
[C---:B------:R-:W-:Y:S01]  /*92c0*/  ISETP.GT.U32.AND P1, PT, R52.reuse, R214, PT ;  /* 0x000000d63400720c */ /* 0x040fe20003f24070 */
[----:B------:R-:W-:Y:S01]  /*92d0*/  @!P4 IMAD.MOV R213, RZ, RZ, -R213 ;  /* 0x000000ffffd5c224 */ /* 0x000fe200078e0ad5 */
[----:B------:R-:W-:Y:S01]  /*92e0*/  ISETP.GT.U32.AND P4, PT, R52, R216, PT ;  /* 0x000000d83400720c */ /* 0x000fe20003f84070 */
[----:B------:R-:W-:-:S02]  /*92f0*/  VIADD R4, R0, 0xbe ;  /* 0x000000be00047836 */ /* 0x000fc40000000000 */
[----:B------:R-:W-:-:S03]  /*9300*/  IMAD.HI.U32 R2, R49, R217, RZ ;  /* 0x000000d931027227 */ /* 0x000fc600078e00ff */
[----:B------:R-:W-:Y:S01]  /*9310*/  IABS R218, R4 ;  /* 0x0000000400da7213 */ /* 0x000fe20000000000 */
[--C-:B------:R-:W-:Y:S02]  /*9320*/  @!P5 IMAD.IADD R74, R74, 0x1, -R52.reuse ;  /* 0x000000014a4ad824 */ /* 0x100fe400078e0a34 */
[----:B------:R-:W-:Y:S02]  /*9330*/  @!P6 IMAD.IADD R215, R215, 0x1, -R52 ;  /* 0x00000001d7d7e824 */ /* 0x000fe400078e0a34 */
[----:B------:R-:W-:Y:S01]  /*9340*/  IMAD.MOV R2, RZ, RZ, -R2 ;  /* 0x000000ffff027224 */ /* 0x000fe200078e0a02 */
[----:B------:R-:W-:Y:S01]  /*9350*/  ISETP.GT.U32.AND P5, PT, R52, R74, PT ;  /* 0x0000004a3400720c */ /* 0x000fe20003fa4070 */
[--C-:B------:R-:W-:Y:S02]  /*9360*/  @!P3 IMAD.IADD R212, R212, 0x1, -R52.reuse ;  /* 0x00000001d4d4b824 */ /* 0x100fe400078e0a34 */
[----:B------:R-:W-:Y:S01]  /*9370*/  @!P4 IMAD.IADD R216, R216, 0x1, -R52 ;  /* 0x00000001d8d8c824 */ /* 0x000fe200078e0a34 */
[C---:B------:R-:W-:Y:S01]  /*9380*/  ISETP.GT.U32.AND P4, PT, R52.reuse, R215, PT ;  /* 0x000000d73400720c */ /* 0x040fe20003f84070 */
[C---:B------:R-:W-:Y:S01]  /*9390*/  IMAD R217, R52.reuse, R2, R217 ;  /* 0x0000000234d97224 */ /* 0x040fe200078e02d9 */
[----:B------:R-:W-:Y:S01]  /*93a0*/  ISETP.GT.U32.AND P3, PT, R52, R212, PT ;  /* 0x000000d43400720c */ /* 0x000fe20003f64070 */
[----:B------:R-:W-:-:S04]  /*93b0*/  IMAD.HI.U32 R2, R49, R218, RZ ;  /* 0x000000da31027227 */ /* 0x000fc800078e00ff */
[----:B------:R-:W-:Y:S01]  /*93c0*/  @!P1 IMAD.IADD R214, R214, 0x1, -R52 ;  /* 0x00000001d6d69824 */ /* 0x000fe200078e0a34 */
[----:B------:R-:W-:Y:S01]  /*93d0*/  ISETP.GE.AND P1, PT, R3, RZ, PT ;  /* 0x000000ff0300720c */ /* 0x000fe20003f26270 */
[----:B------:R-:W-:Y:S01]  /*93e0*/  IMAD.MOV R3, RZ, RZ, -R2 ;  /* 0x000000ffff037224 */ /* 0x000fe200078e0a02 */
[----:B------:R-:W-:Y:S01]  /*93f0*/  @!P5 IADD3 R74, PT, PT, R74, -R52, RZ ;  /* 0x800000344a4ad210 */ /* 0x000fe20007ffe0ff */
[----:B------:R-:W-:Y:S01]  /*9400*/  VIADD R5, R0, 0xbf ;  /* 0x000000bf00057836 */ /* 0x000fe20000000000 */
[C---:B------:R-:W-:Y:S01]  /*9410*/  ISETP.GT.U32.AND P6, PT, R52.reuse, R214, PT ;  /* 0x000000d63400720c */ /* 0x040fe20003fc4070 */
[----:B------:R-:W-:Y:S01]  /*9420*/  IMAD R218, R52, R3, R218 ;  /* 0x0000000334da7224 */ /* 0x000fe200078e02da */
[----:B------:R-:W-:Y:S01]  /*9430*/  ISETP.GE.AND P5, PT, R8, RZ, PT ;  /* 0x000000ff0800720c */ /* 0x000fe20003fa6270 */
[--C-:B------:R-:W-:Y:S01]  /*9440*/  @!P4 IMAD.IADD R215, R215, 0x1, -R52.reuse ;  /* 0x00000001d7d7c824 */ /* 0x100fe200078e0a34 */
[----:B------:R-:W-:Y:S01]  /*9450*/  IABS R219, R5 ;  /* 0x0000000500db7213 */ /* 0x000fe20000000000 */
[----:B------:R-:W-:Y:S01]  /*9460*/  @!P3 IMAD.IADD R212, R212, 0x1, -R52 ;  /* 0x00000001d4d4b824 */ /* 0x000fe200078e0a34 */
[C---:B------:R-:W-:Y:S01]  /*9470*/  ISETP.GT.U32.AND P4, PT, R52.reuse, R218, PT ;  /* 0x000000da3400720c */ /* 0x040fe20003f84070 */
[----:B------:R-:W-:Y:S01]  /*9480*/  @!P0 IMAD.MOV R74, RZ, RZ, -R74 ;  /* 0x000000ffff4a8224 */ /* 0x000fe200078e0a4a */
[----:B------:R-:W-:Y:S01]  /*9490*/  ISETP.GT.U32.AND P0, PT, R52, R216, PT ;  /* 0x000000d83400720c */ /* 0x000fe20003f04070 */
[----:B------:R-:W-:Y:S01]  /*94a0*/  @!P2 IMAD.MOV R212, RZ, RZ, -R212 ;  /* 0x000000ffffd4a224 */ /* 0x000fe200078e0ad4 */
[----:B------:R-:W-:Y:S01]  /*94b0*/  ISETP.GE.AND P3, PT, R6, RZ, PT ;  /* 0x000000ff0600720c */ /* 0x000fe20003f66270 */
[----:B------:R-:W-:Y:S01]  /*94c0*/  IMAD.HI.U32 R2, R49, R219, RZ ;  /* 0x000000db31027227 */ /* 0x000fe200078e00ff */
[----:B------:R-:W-:-:S02]  /*94d0*/  IADD3 R6, PT, PT, R0, 0xc0, RZ ;  /* 0x000000c000067810 */ /* 0x000fc40007ffe0ff */
[----:B------:R-:W-:Y:S01]  /*94e0*/  ISETP.GE.AND P2, PT, R7, RZ, PT ;  /* 0x000000ff0700720c */ /* 0x000fe20003f46270 */
[----:B------:R-:W-:Y:S01]  /*94f0*/  VIADD R7, R0, 0xc1 ;  /* 0x000000c100077836 */ /* 0x000fe20000000000 */
[----:B------:R-:W-:Y:S01]  /*9500*/  IABS R220, R6 ;  /* 0x0000000600dc7213 */ /* 0x000fe20000000000 */
[--C-:B------:R-:W-:Y:S01]  /*9510*/  @!P6 IMAD.IADD R214, R214, 0x1, -R52.reuse ;  /* 0x00000001d6d6e824 */ /* 0x100fe200078e0a34 */
[----:B------:R-:W-:Y:S01]  /*9520*/  ISETP.GT.U32.AND P6, PT, R52, R217, PT ;  /* 0x000000d93400720c */ /* 0x000fe20003fc4070 */
[--C-:B------:R-:W-:Y:S01]  /*9530*/  @!P4 IMAD.IADD R218, R218, 0x1, -R52.reuse ;  /* 0x00000001dadac824 */ /* 0x100fe200078e0a34 */
[----:B------:R-:W-:Y:S01]  /*9540*/  IABS R73, R7 ;  /* 0x0000000700497213 */ /* 0x000fe20000000000 */
[C---:B------:R-:W-:Y:S01]  /*9550*/  IMAD.HI.U32 R3, R49.reuse, R220, RZ ;  /* 0x000000dc31037227 */ /* 0x040fe200078e00ff */
[----:B------:R-:W-:Y:S02]  /*9560*/  IADD3 R2, PT, PT, -R2, RZ, RZ ;  /* 0x000000ff02027210 */ /* 0x000fe40007ffe1ff */
[----:B------:R-:W-:Y:S01]  /*9570*/  ISETP.GT.U32.AND P4, PT, R52, R218, PT ;  /* 0x000000da3400720c */ /* 0x000fe20003f84070 */
[----:B------:R-:W-:Y:S01]  /*9580*/  @!P0 IMAD.IADD R216, R216, 0x1, -R52 ;  /* 0x00000001d8d88824 */ /* 0x000fe200078e0a34 */
[----:B------:R-:W-:Y:S01]  /*9590*/  ISETP.GE.AND P0, PT, R4, RZ, PT ;  /* 0x000000ff0400720c */ /* 0x000fe20003f06270 */
[----:B------:R-:W-:-:S03]  /*95a0*/  IMAD.HI.U32 R4, R49, R73, RZ ;  /* 0x0000004931047227 */ /* 0x000fc600078e00ff */
[----:B------:R-:W-:Y:S01]  /*95b0*/  @!P5 IADD3 R216, PT, PT, -R216, RZ, RZ ;  /* 0x000000ffd8d8d210 */ /* 0x000fe20007ffe1ff */
[----:B------:R-:W-:Y:S02]  /*95c0*/  IMAD.MOV R3, RZ, RZ, -R3 ;  /* 0x000000ffff037224 */ /* 0x000fe400078e0a03 */
[----:B------:R-:W-:Y:S02]  /*95d0*/  IMAD.MOV R4, RZ, RZ, -R4 ;  /* 0x000000ffff047224 */ /* 0x000fe400078e0a04 */
[C---:B------:R-:W-:Y:S02]  /*95e0*/  IMAD R220, R52.reuse, R3, R220 ;  /* 0x0000000334dc7224 */ /* 0x040fe400078e02dc */
[----:B------:R-:W-:Y:S02]  /*95f0*/  IMAD R73, R52, R4, R73 ;  /* 0x0000000434497224 */ /* 0x000fe400078e0249 */
[----:B------:R-:W-:Y:S01]  /*9600*/  VIADD R4, R0, 0xc2 ;  /* 0x000000c200047836 */ /* 0x000fe20000000000 */
[----:B------:R-:W-:Y:S01]  /*9610*/  ISETP.GT.U32.AND P5, PT, R52, R220, PT ;  /* 0x000000dc3400720c */ /* 0x000fe20003fa4070 */
[--C-:B------:R-:W-:Y:S01]  /*9620*/  @!P4 IMAD.IADD R218, R218, 0x1, -R52.reuse ;  /* 0x00000001dadac824 */ /* 0x100fe200078e0a34 */
[C---:B------:R-:W-:Y:S01]  /*9630*/  ISETP.GT.U32.AND P4, PT, R52.reuse, R73, PT ;  /* 0x000000493400720c */ /* 0x040fe20003f84070 */
[----:B------:R-:W-:Y:S01]  /*9640*/  @!P6 IMAD.IADD R217, R217, 0x1, -R52 ;  /* 0x00000001d9d9e824 */ /* 0x000fe200078e0a34 */
[----:B------:R-:W-:Y:S01]  /*9650*/  IABS R221, R4 ;  /* 0x0000000400dd7213 */ /* 0x000fe20000000000 */
[----:B------:R-:W-:Y:S01]  /*9660*/  IMAD R219, R52, R2, R219 ;  /* 0x0000000234db7224 */ /* 0x000fe200078e02db */
[----:B------:R-:W-:Y:S01]  /*9670*/  ISETP.GE.AND P6, PT, R5, RZ, PT ;  /* 0x000000ff0500720c */ /* 0x000fe20003fc6270 */
[----:B------:R-:W-:-:S02]  /*9680*/  VIADD R5, R0, 0xc3 ;  /* 0x000000c300057836 */ /* 0x000fc40000000000 */
[----:B------:R-:W-:-:S03]  /*9690*/  IMAD.HI.U32 R2, R49, R221, RZ ;  /* 0x000000dd31027227 */ /* 0x000fc600078e00ff */
[----:B------:R-:W-:Y:S01]  /*96a0*/  IABS R222, R5 ;  /* 0x0000000500de7213 */ /* 0x000fe20000000000 */
[--C-:B------:R-:W-:Y:S01]  /*96b0*/  @!P5 IMAD.IADD R220, R220, 0x1, -R52.reuse ;  /* 0x00000001dcdcd824 */ /* 0x100fe200078e0a34 */
[----:B------:R-:W-:Y:S01]  /*96c0*/  IADD3 R3, PT, PT, -R2, RZ, RZ ;  /* 0x000000ff02037210 */ /* 0x000fe20007ffe1ff */
[----:B------:R-:W-:Y:S01]  /*96d0*/  @!P2 IMAD.MOV R215, RZ, RZ, -R215 ;  /* 0x000000ffffd7a224 */ /* 0x000fe200078e0ad7 */
[C---:B------:R-:W-:Y:S01]  /*96e0*/  ISETP.GT.U32.AND P2, PT, R52.reuse, R219, PT ;  /* 0x000000db3400720c */ /* 0x040fe20003f44070 */
[----:B------:R-:W-:Y:S01]  /*96f0*/  @!P4 IMAD.IADD R73, R73, 0x1, -R52 ;  /* 0x000000014949c824 */ /* 0x000fe200078e0a34 */
[----:B------:R-:W-:Y:S01]  /*9700*/  ISETP.GT.U32.AND P4, PT, R52, R220, PT ;  /* 0x000000dc3400720c */ /* 0x000fe20003f84070 */
[----:B------:R-:W-:-:S04]  /*9710*/  IMAD.HI.U32 R2, R49, R222, RZ ;  /* 0x000000de31027227 */ /* 0x000fc800078e00ff */
[----:B------:R-:W-:Y:S01]  /*9720*/  @!P3 IMAD.MOV R214, RZ, RZ, -R214 ;  /* 0x000000ffffd6b224 */ /* 0x000fe200078e0ad6 */
[C---:B------:R-:W-:Y:S01]  /*9730*/  ISETP.GT.U32.AND P3, PT, R52.reuse, R217, PT ;  /* 0x000000d93400720c */ /* 0x040fe20003f64070 */
[C---:B------:R-:W-:Y:S02]  /*9740*/  IMAD R221, R52.reuse, R3, R221 ;  /* 0x0000000334dd7224 */ /* 0x040fe400078e02dd */
[----:B------:R-:W-:Y:S02]  /*9750*/  IMAD.MOV R3, RZ, RZ, -R2 ;  /* 0x000000ffff037224 */ /* 0x000fe400078e0a02 */
[----:B------:R-:W-:Y:S01]  /*9760*/  @!P2 IMAD.IADD R219, R219, 0x1, -R52 ;  /* 0x00000001dbdba824 */ /* 0x000fe200078e0a34 */
[----:B------:R-:W-:Y:S01]  /*9770*/  ISETP.GE.AND P2, PT, R7, RZ, PT ;  /* 0x000000ff0700720c */ /* 0x000fe20003f46270 */
[----:B------:R-:W-:Y:S01]  /*9780*/  IMAD R222, R52, R3, R222 ;  /* 0x0000000334de7224 */ /* 0x000fe200078e02de */
[----:B------:R-:W-:Y:S01]  /*9790*/  @!P4 IADD3 R220, PT, PT, R220, -R52, RZ ;  /* 0x80000034dcdcc210 */ /* 0x000fe20007ffe0ff */
[----:B------:R-:W-:Y:S01]  /*97a0*/  VIADD R7, R0, 0xc5 ;  /* 0x000000c500077836 */ /* 0x000fe20000000000 */
[----:B------:R-:W-:Y:S01]  /*97b0*/  ISETP.GT.U32.AND P5, PT, R52, R219, PT ;  /* 0x000000db3400720c */ /* 0x000fe20003fa4070 */
[----:B------:R-:W-:Y:S01]  /*97c0*/  VIADD R8, R0, 0xc6 ;  /* 0x000000c600087836 */ /* 0x000fe20000000000 */
[----:B------:R-:W-:Y:S01]  /*97d0*/  ISETP.GT.U32.AND P4, PT, R52, R222, PT ;  /* 0x000000de3400720c */ /* 0x000fe20003f84070 */
[----:B------:R-:W-:Y:S01]  /*97e0*/  @!P3 IMAD.IADD R217, R217, 0x1, -R52 ;  /* 0x00000001d9d9b824 */ /* 0x000fe200078e0a34 */
[----:B------:R-:W-:Y:S01]  /*97f0*/  ISETP.GE.AND P3, PT, R6, RZ, PT ;  /* 0x000000ff0600720c */ /* 0x000fe20003f66270 */
[----:B------:R-:W-:Y:S01]  /*9800*/  VIADD R6, R0, 0xc4 ;  /* 0x000000c400067836 */ /* 0x000fe20000000000 */
[----:B------:R-:W-:Y:S01]  /*9810*/  IABS R224, R7 ;  /* 0x0000000700e07213 */ /* 0x000fe20000000000 */
[----:B------:R-:W-:Y:S01]  /*9820*/  @!P1 IMAD.MOV R217, RZ, RZ, -R217 ;  /* 0x000000ffffd99224 */ /* 0x000fe200078e0ad9 */
[----:B------:R-:W-:Y:S01]  /*9830*/  ISETP.GT.U32.AND P1, PT, R52, R73, PT ;  /* 0x000000493400720c */ /* 0x000fe20003f24070 */
[----:B------:R-:W-:Y:S01]  /*9840*/  @!P0 IMAD.MOV R218, RZ, RZ, -R218 ;  /* 0x000000ffffda8224 */ /* 0x000fe200078e0ada */
[----:B------:R-:W-:Y:S01]  /*9850*/  IABS R223, R6 ;  /* 0x0000000600df7213 */ /* 0x000fe20000000000 */
[----:B------:R-:W-:Y:S01]  /*9860*/  VIADD R9, R0, 0xda ;  /* 0x000000da00097836 */ /* 0x000fe20000000000 */
[----:B------:R-:W-:Y:S01]  /*9870*/  IABS R225, R8 ;  /* 0x0000000800e17213 */ /* 0x000fe20000000000 */
[--C-:B------:R-:W-:Y:S01]  /*9880*/  @!P5 IMAD.IADD R219, R219, 0x1, -R52.reuse ;  /* 0x00000001dbdbd824 */ /* 0x100fe200078e0a34 */
[----:B------:R-:W-:Y:S01]  /*9890*/  ISETP.GT.U32.AND P5, PT, R52, R221, PT ;  /* 0x000000dd3400720c */ /* 0x000fe20003fa4070 */
[----:B------:R-:W-:Y:S01]  /*98a0*/  @!P4 IMAD.IADD R222, R222, 0x1, -R52 ;  /* 0x00000001dedec824 */ /* 0x000fe200078e0a34 */
[----:B------:R-:W-:Y:S01]  /*98b0*/  IABS R242, R9 ;  /* 0x0000000900f27213 */ /* 0x000fe20000000000 */
[----:B------:R-:W-:Y:S01]  /*98c0*/  IMAD.HI.U32 R2, R49, R223, RZ ;  /* 0x000000df31027227 */ /* 0x000fe200078e00ff */
[----:B------:R-:W-:-:S02]  /*98d0*/  @!P6 IADD3 R219, PT, PT, -R219, RZ, RZ ;  /* 0x000000ffdbdbe210 */ /* 0x000fc40007ffe1ff */
[----:B------:R-:W-:Y:S01]  /*98e0*/  ISETP.GT.U32.AND P4, PT, R52, R222, PT ;  /* 0x000000de3400720c */ /* 0x000fe20003f84070 */
[----:B------:R-:W-:Y:S02]  /*98f0*/  IMAD.MOV R3, RZ, RZ, -R2 ;  /* 0x000000ffff037224 */ /* 0x000fe400078e0a02 */
[----:B------:R-:W-:-:S04]  /*9900*/  IMAD.HI.U32 R2, R49, R224, RZ ;  /* 0x000000e031027227 */ /* 0x000fc800078e00ff */
[C---:B------:R-:W-:Y:S02]  /*9910*/  IMAD R223, R52.reuse, R3, R223 ;  /* 0x0000000334df7224 */ /* 0x040fe400078e02df */
[----:B------:R-:W-:Y:S02]  /*9920*/  IMAD.MOV R3, RZ, RZ, -R2 ;  /* 0x000000ffff037224 */ /* 0x000fe400078e0a02 */
[----:B------:R-:W-:Y:S01]  /*9930*/  @!P5 IMAD.IADD R221, R221, 0x1, -R52 ;  /* 0x00000001ddddd824 */ /* 0x000fe200078e0a34 */
[----:B------:R-:W-:Y:S01]  /*9940*/  ISETP.GE.AND P5, PT, R5, RZ, PT ;  /* 0x000000ff0500720c */ /* 0x000fe20003fa6270 */
[C---:B------:R-:W-:Y:S01]  /*9950*/  IMAD R224, R52.reuse, R3, R224 ;  /* 0x0000000334e07224 */ /* 0x040fe200078e02e0 */
[----:B------:R-:W-:Y:S01]  /*9960*/  ISETP.GT.U32.AND P6, PT, R52, R223, PT ;  /* 0x000000df3400720c */ /* 0x000fe20003fc4070 */
[--C-:B------:R-:W-:Y:S01]  /*9970*/  @!P4 IMAD.IADD R222, R222, 0x1, -R52.reuse ;  /* 0x00000001dedec824 */ /* 0x100fe200078e0a34 */
[C---:B------:R-:W-:Y:S01]  /*9980*/  ISETP.GT.U32.AND P0, PT, R52.reuse, R221, PT ;  /* 0x000000dd3400720c */ /* 0x040fe20003f04070 */
[----:B------:R-:W-:Y:S01]  /*9990*/  @!P1 IMAD.IADD R73, R73, 0x1, -R52 ;  /* 0x0000000149499824 */ /* 0x000fe200078e0a34 */
[----:B------:R-:W-:Y:S01]  /*99a0*/  ISETP.GT.U32.AND P4, PT, R52, R224, PT ;  /* 0x000000e03400720c */ /* 0x000fe20003f84070 */
[----:B------:R-:W-:Y:S01]  /*99b0*/  VIADD R3, R0, 0xc7 ;  /* 0x000000c700037836 */ /* 0x000fe20000000000 */
[----:B------:R-:W-:Y:S01]  /*99c0*/  ISETP.GE.AND P1, PT, R4, RZ, PT ;  /* 0x000000ff0400720c */ /* 0x000fe20003f26270 */
[----:B------:R-:W-:-:S03]  /*99d0*/  IMAD.HI.U32 R2, R49, R225, RZ ;  /* 0x000000e131027227 */ /* 0x000fc600078e00ff */
[----:B------:R-:W-:Y:S01]  /*99e0*/  IABS R226, R3 ;  /* 0x0000000300e27213 */ /* 0x000fe20000000000 */
[----:B------:R-:W-:Y:S02]  /*99f0*/  IMAD.MOV R2, RZ, RZ, -R2 ;  /* 0x000000ffff027224 */ /* 0x000fe400078e0a02 */
[----:B------:R-:W-:Y:S01]  /*9a00*/  @!P6 IADD3 R223, PT, PT, R223, -R52, RZ ;  /* 0x80000034dfdfe210 */ /* 0x000fe20007ffe0ff */
[----:B------:R-:W-:Y:S02]  /*9a10*/  @!P5 IMAD.MOV R222, RZ, RZ, -R222 ;  /* 0x000000ffffded224 */ /* 0x000fe400078e0ade */
[--C-:B------:R-:W-:Y:S01]  /*9a20*/  @!P0 IMAD.IADD R221, R221, 0x1, -R52.reuse ;  /* 0x00000001dddd8824 */ /* 0x100fe200078e0a34 */
[----:B------:R-:W-:Y:S01]  /*9a30*/  ISETP.GT.U32.AND P6, PT, R52, R223, PT ;  /* 0x000000df3400720c */ /* 0x000fe20003fc4070 */
[----:B------:R-:W-:Y:S01]  /*9a40*/  @!P4 IMAD.IADD R224, R224, 0x1, -R52 ;  /* 0x00000001e0e0c824 */ /* 0x000fe200078e0a34 */
[----:B------:R-:W-:Y:S01]  /*9a50*/  ISETP.GE.AND P0, PT, R8, RZ, PT ;  /* 0x000000ff0800720c */ /* 0x000fe20003f06270 */
[----:B------:R-:W-:-:S02]  /*9a60*/  IMAD R225, R52, R2, R225 ;  /* 0x0000000234e17224 */ /* 0x000fc400078e02e1 */
[----:B------:R-:W-:Y:S01]  /*9a70*/  IMAD.HI.U32 R2, R49, R226, RZ ;  /* 0x000000e231027227 */ /* 0x000fe200078e00ff */
[C---:B------:R-:W-:Y:S02]  /*9a80*/  ISETP.GT.U32.AND P4, PT, R52.reuse, R224, PT ;  /* 0x000000e03400720c */ /* 0x040fe40003f84070 */
[----:B------:R-:W-:Y:S01]  /*9a90*/  ISETP.GT.U32.AND P5, PT, R52, R225, PT ;  /* 0x000000e13400720c */ /* 0x000fe20003fa4070 */
[----:B------:R-:W-:Y:S01]  /*9aa0*/  @!P1 IMAD.MOV R221, RZ, RZ, -R221 ;  /* 0x000000ffffdd9224 */ /* 0x000fe200078e0add */
[----:B------:R-:W-:Y:S01]  /*9ab0*/  ISETP.GE.AND P1, PT, R3, RZ, PT ;  /* 0x000000ff0300720c */ /* 0x000fe20003f26270 */
[----:B------:R-:W-:Y:S02]  /*9ac0*/  IMAD.MOV R3, RZ, RZ, -R2 ;  /* 0x000000ffff037224 */ /* 0x000fe400078e0a02 */
[----:B------:R-:W-:Y:S01]  /*9ad0*/  VIADD R4, R0, 0xc8 ;  /* 0x000000c800047836 */ /* 0x000fe20000000000 */
[----:B------:R-:W-:Y:S01]  /*9ae0*/  @!P6 IADD3 R223, PT, PT, R223, -R52, RZ ;  /* 0x80000034dfdfe210 */ /* 0x000fe20007ffe0ff */
[----:B------:R-:W-:-:S02]  /*9af0*/  IMAD R226, R52, R3, R226 ;  /* 0x0000000334e27224 */ /* 0x000fc400078e02e2 */
[----:B------:R-:W-:Y:S01]  /*9b00*/  VIADD R5, R0, 0xc9 ;  /* 0x000000c900057836 */ /* 0x000fe20000000000 */
[----:B------:R-:W-:Y:S01]  /*9b10*/  IABS R227, R4 ;  /* 0x0000000400e37213 */ /* 0x000fe20000000000 */
[--C-:B------:R-:W-:Y:S01]  /*9b20*/  @!P4 IMAD.IADD R224, R224, 0x1, -R52.reuse ;  /* 0x00000001e0e0c824 */ /* 0x100fe200078e0a34 */
[----:B------:R-:W-:Y:S01]  /*9b30*/  ISETP.GT.U32.AND P4, PT, R52, R226, PT ;  /* 0x000000e23400720c */ /* 0x000fe20003f84070 */
[----:B------:R-:W-:Y:S01]  /*9b40*/  @!P5 IMAD.IADD R225, R225, 0x1, -R52 ;  /* 0x00000001e1e1d824 */ /* 0x000fe200078e0a34 */
[----:B------:R-:W-:Y:S01]  /*9b50*/  ISETP.GE.AND P6, PT, R4, RZ, PT ;  /* 0x000000ff0400720c */ /* 0x000fe20003fc6270 */
[----:B------:R-:W-:Y:S01]  /*9b60*/  VIADD R4, R0, 0xca ;  /* 0x000000ca00047836 */ /* 0x000fe20000000000 */
[----:B------:R-:W-:Y:S01]  /*9b70*/  IABS R72, R5 ;  /* 0x0000000500487213 */ /* 0x000fe20000000000 */
[C---:B------:R-:W-:Y:S01]  /*9b80*/  IMAD.HI.U32 R2, R49.reuse, R227, RZ ;  /* 0x000000e331027227 */ /* 0x040fe200078e00ff */
[----:B------:R-:W-:Y:S02]  /*9b90*/  ISETP.GT.U32.AND P5, PT, R52, R225, PT ;  /* 0x000000e13400720c */ /* 0x000fe40003fa4070 */
[----:B------:R-:W-:Y:S01]  /*9ba0*/  IABS R228, R4 ;  /* 0x0000000400e47213 */ /* 0x000fe20000000000 */
[----:B------:R-:W-:-:S04]  /*9bb0*/  IMAD.HI.U32 R3, R49, R72, RZ ;  /* 0x0000004831037227 */ /* 0x000fc800078e00ff */
[----:B------:R-:W-:Y:S02]  /*9bc0*/  @!P4 IMAD.IADD R226, R226, 0x1, -R52 ;  /* 0x00000001e2e2c824 */ /* 0x000fe400078e0a34 */
[----:B------:R-:W-:Y:S02]  /*9bd0*/  IMAD.MOV R2, RZ, RZ, -R2 ;  /* 0x000000ffff027224 */ /* 0x000fe400078e0a02 */
[----:B------:R-:W-:Y:S01]  /*9be0*/  IMAD.MOV R3, RZ, RZ, -R3 ;  /* 0x000000ffff037224 */ /* 0x000fe200078e0a03 */
[C---:B------:R-:W-:Y:S01]  /*9bf0*/  ISETP.GT.U32.AND P4, PT, R52.reuse, R226, PT ;  /* 0x000000e23400720c */ /* 0x040fe20003f84070 */
[----:B------:R-:W-:Y:S02]  /*9c00*/  IMAD R227, R52, R2, R227 ;  /* 0x0000000234e37224 */ /* 0x000fe400078e02e3 */
[----:B------:R-:W-:-:S04]  /*9c10*/  IMAD.HI.U32 R2, R49, R228, RZ ;  /* 0x000000e431027227 */ /* 0x000fc800078e00ff */
[----:B------:R-:W-:Y:S01]  /*9c20*/  @!P3 IMAD.MOV R220, RZ, RZ, -R220 ;  /* 0x000000ffffdcb224 */ /* 0x000fe200078e0adc */
[----:B------:R-:W-:Y:S01]  /*9c30*/  ISETP.GE.AND P3, PT, R6, RZ, PT ;  /* 0x000000ff0600720c */ /* 0x000fe20003f66270 */
[----:B------:R-:W-:Y:S01]  /*9c40*/  IMAD R72, R52, R3, R72 ;  /* 0x0000000334487224 */ /* 0x000fe200078e0248 */
[----:B------:R-:W-:Y:S01]  /*9c50*/  IADD3 R6, PT, PT, R0, 0xcd, RZ ;  /* 0x000000cd00067810 */ /* 0x000fe20007ffe0ff */
[----:B------:R-:W-:Y:S01]  /*9c60*/  @!P5 IMAD.IADD R225, R225, 0x1, -R52 ;  /* 0x00000001e1e1d824 */ /* 0x000fe200078e0a34 */
[C---:B------:R-:W-:Y:S01]  /*9c70*/  ISETP.GT.U32.AND P5, PT, R52.reuse, R227, PT ;  /* 0x000000e33400720c */ /* 0x040fe20003fa4070 */
[----:B------:R-:W-:Y:S01]  /*9c80*/  IMAD.MOV R3, RZ, RZ, -R2 ;  /* 0x000000ffff037224 */ /* 0x000fe200078e0a02 */
[----:B------:R-:W-:Y:S01]  /*9c90*/  IABS R231, R6 ;  /* 0x0000000600e77213 */ /* 0x000fe20000000000 */
[----:B------:R-:W-:Y:S01]  /*9ca0*/  @!P2 IMAD.MOV R73, RZ, RZ, -R73 ;  /* 0x000000ffff49a224 */ /* 0x000fe200078e0a49 */
[----:B------:R-:W-:Y:S01]  /*9cb0*/  ISETP.GE.AND P2, PT, R7, RZ, PT ;  /* 0x000000ff0700720c */ /* 0x000fe20003f46270 */
[----:B------:R-:W-:-:S02]  /*9cc0*/  IMAD R228, R52, R3, R228 ;  /* 0x0000000334e47224 */ /* 0x000fc400078e02e4 */
[--C-:B------:R-:W-:Y:S02]  /*9cd0*/  @!P4 IMAD.IADD R226, R226, 0x1, -R52.reuse ;  /* 0x00000001e2e2c824 */ /* 0x100fe400078e0a34 */
[----:B------:R-:W-:Y:S01]  /*9ce0*/  @!P3 IMAD.MOV R223, RZ, RZ, -R223 ;  /* 0x000000ffffdfb224 */ /* 0x000fe200078e0adf */
[C---:B------:R-:W-:Y:S01]  /*9cf0*/  ISETP.GT.U32.AND P4, PT, R52.reuse, R228, PT ;  /* 0x000000e43400720c */ /* 0x040fe20003f84070 */
[----:B------:R-:W-:Y:S01]  /*9d00*/  @!P0 IMAD.MOV R225, RZ, RZ, -R225 ;  /* 0x000000ffffe18224 */ /* 0x000fe200078e0ae1 */
[----:B------:R-:W-:Y:S01]  /*9d10*/  ISETP.GE.AND P3, PT, R5, RZ, PT ;  /* 0x000000ff0500720c */ /* 0x000fe20003f66270 */
[----:B------:R-:W-:Y:S01]  /*9d20*/  @!P5 IMAD.IADD R227, R227, 0x1, -R52 ;  /* 0x00000001e3e3d824 */ /* 0x000fe200078e0a34 */
[----:B------:R-:W-:Y:S01]  /*9d30*/  ISETP.GT.U32.AND P0, PT, R52, R72, PT ;  /* 0x000000483400720c */ /* 0x000fe20003f04070 */
[----:B------:R-:W-:Y:S02]  /*9d40*/  VIADD R5, R0, 0xcc ;  /* 0x000000cc00057836 */ /* 0x000fe40000000000 */
[----:B------:R-:W-:Y:S01]  /*9d50*/  @!P2 IADD3 R224, PT, PT, -R224, RZ, RZ ;  /* 0x000000ffe0e0a210 */ /* 0x000fe20007ffe1ff */
[----:B------:R-:W-:Y:S01]  /*9d60*/  @!P1 IMAD.MOV R226, RZ, RZ, -R226 ;  /* 0x000000ffffe29224 */ /* 0x000fe200078e0ae2 */
[----:B------:R-:W-:Y:S01]  /*9d70*/  ISETP.GT.U32.AND P5, PT, R52, R227, PT ;  /* 0x000000e33400720c */ /* 0x000fe20003fa4070 */
[C---:B------:R-:W-:Y:S01]  /*9d80*/  VIADD R7, R0.reuse, 0xd2 ;  /* 0x000000d200077836 */ /* 0x040fe20000000000 */
[----:B------:R-:W-:Y:S01]  /*9d90*/  IABS R230, R5 ;  /* 0x0000000500e67213 */ /* 0x000fe20000000000 */
[----:B------:R-:W-:Y:S01]  /*9da0*/  VIADD R10, R0, 0xdb ;  /* 0x000000db000a7836 */ /* 0x000fe20000000000 */
[----:B------:R-:W-:Y:S01]  /*9db0*/  ISETP.GE.AND P2, PT, R4, RZ, PT ;  /* 0x000000ff0400720c */ /* 0x000fe20003f46270 */
[----:B------:R-:W-:Y:S01]  /*9dc0*/  VIADD R4, R0, 0xcb ;  /* 0x000000cb00047836 */ /* 0x000fe20000000000 */
[----:B------:R-:W-:Y:S01]  /*9dd0*/  IABS R235, R7 ;  /* 0x0000000700eb7213 */ /* 0x000fe20000000000 */
[----:B------:R-:W-:Y:S01]  /*9de0*/  @!P4 IMAD.IADD R228, R228, 0x1, -R52 ;  /* 0x00000001e4e4c824 */ /* 0x000fe200078e0a34 */
[----:B------:R-:W-:Y:S01]  /*9df0*/  IABS R244, R10 ;  /* 0x0000000a00f47213 */ /* 0x000fe20000000000 */
[----:B------:R-:W-:Y:S01]  /*9e00*/  IMAD.HI.U32 R3, R49, R230, RZ ;  /* 0x000000e631037227 */ /* 0x000fe200078e00ff */
[----:B------:R-:W-:-:S02]  /*9e10*/  IABS R229, R4 ;  /* 0x0000000400e57213 */ /* 0x000fc40000000000 */
[----:B------:R-:W-:Y:S01]  /*9e20*/  ISETP.GE.AND P1, PT, R4, RZ, PT ;  /* 0x000000ff0400720c */ /* 0x000fe20003f26270 */
[----:B------:R-:W-:Y:S01]  /*9e30*/  IMAD.HI.U32 R4, R49, R231, RZ ;  /* 0x000000e731047227 */ /* 0x000fe200078e00ff */
[----:B------:R-:W-:Y:S02]  /*9e40*/  ISETP.GT.U32.AND P4, PT, R52, R228, PT ;  /* 0x000000e43400720c */ /* 0x000fe40003f84070 */
[----:B------:R-:W-:Y:S01]  /*9e50*/  @!P5 IADD3 R227, PT, PT, R227, -R52, RZ ;  /* 0x80000034e3e3d210 */ /* 0x000fe20007ffe0ff */
[----:B------:R-:W-:Y:S01]  /*9e60*/  IMAD.MOV R3, RZ, RZ, -R3 ;  /* 0x000000ffff037224 */ /* 0x000fe200078e0a03 */
[----:B------:R-:W-:Y:S01]  /*9e70*/  ISETP.GE.AND P5, PT, R5, RZ, PT ;  /* 0x000000ff0500720c */ /* 0x000fe20003fa6270 */
[----:B------:R-:W-:Y:S02]  /*9e80*/  @!P0 IMAD.IADD R72, R72, 0x1, -R52 ;  /* 0x0000000148488824 */ /* 0x000fe400078e0a34 */
[----:B------:R-:W-:Y:S02]  /*9e90*/  IMAD.MOV R4, RZ, RZ, -R4 ;  /* 0x000000ffff047224 */ /* 0x000fe400078e0a04 */
[C---:B------:R-:W-:Y:S01]  /*9ea0*/  IMAD R230, R52.reuse, R3, R230 ;  /* 0x0000000334e67224 */ /* 0x040fe200078e02e6 */
[----:B------:R-:W-:Y:S01]  /*9eb0*/  ISETP.GT.U32.AND P0, PT, R52, R72, PT ;  /* 0x000000483400720c */ /* 0x000fe20003f04070 */
[----:B------:R-:W-:-:S04]  /*9ec0*/  IMAD.HI.U32 R2, R49, R229, RZ ;  /* 0x000000e531027227 */ /* 0x000fc800078e00ff */
[----:B------:R-:W-:Y:S01]  /*9ed0*/  IMAD R231, R52, R4, R231 ;  /* 0x0000000434e77224 */ /* 0x000fe200078e02e7 */
[----:B------:R-:W-:Y:S01]  /*9ee0*/  IADD3 R4, PT, PT, R0, 0xcf, RZ ;  /* 0x000000cf00047810 */ /* 0x000fe20007ffe0ff */
[----:B------:R-:W-:Y:S01]  /*9ef0*/  @!P6 IMAD.MOV R227, RZ, RZ, -R227 ;  /* 0x000000ffffe3e224 */ /* 0x000fe200078e0ae3 */
[----:B------:R-:W-:Y:S01]  /*9f00*/  ISETP.GT.U32.AND P6, PT, R52, R230, PT ;  /* 0x000000e63400720c */ /* 0x000fe20003fc4070 */
[----:B------:R-:W-:Y:S01]  /*9f10*/  IMAD.MOV R2, RZ, RZ, -R2 ;  /* 0x000000ffff027224 */ /* 0x000fe200078e0a02 */
[----:B------:R-:W-:Y:S01]  /*9f20*/  IABS R233, R4 ;  /* 0x0000000400e97213 */ /* 0x000fe20000000000 */
[--C-:B------:R-:W-:Y:S01]  /*9f30*/  @!P4 IMAD.IADD R228, R228, 0x1, -R52.reuse ;  /* 0x00000001e4e4c824 */ /* 0x100fe200078e0a34 */
[C---:B------:R-:W-:Y:S01]  /*9f40*/  ISETP.GT.U32.AND P4, PT, R52.reuse, R231, PT ;  /* 0x000000e73400720c */ /* 0x040fe20003f84070 */
[----:B------:R-:W-:Y:S02]  /*9f50*/  IMAD R229, R52, R2, R229 ;  /* 0x0000000234e57224 */ /* 0x000fe400078e02e5 */
[----:B------:R-:W-:Y:S01]  /*9f60*/  @!P0 IMAD.IADD R72, R72, 0x1, -R52 ;  /* 0x0000000148488824 */ /* 0x000fe200078e0a34 */
[----:B------:R-:W-:Y:S01]  /*9f70*/  @!P2 IADD3 R228, PT, PT, -R228, RZ, RZ ;  /* 0x000000ffe4e4a210 */ /* 0x000fe20007ffe1ff */
[----:B------:R-:W-:Y:S01]  /*9f80*/  IMAD.HI.U32 R3, R49, R233, RZ ;  /* 0x000000e931037227 */ /* 0x000fe200078e00ff */
[----:B------:R-:W-:-:S03]  /*9f90*/  ISETP.GT.U32.AND P0, PT, R52, R229, PT ;  /* 0x000000e53400720c */ /* 0x000fc60003f04070 */
[--C-:B------:R-:W-:Y:S02]  /*9fa0*/  @!P6 IMAD.IADD R230, R230, 0x1, -R52.reuse ;  /* 0x00000001e6e6e824 */ /* 0x100fe400078e0a34 */
[----:B------:R-:W-:Y:S02]  /*9fb0*/  VIADD R2, R0, 0xce ;  /* 0x000000ce00027836 */ /* 0x000fe40000000000 */
[----:B------:R-:W-:Y:S01]  /*9fc0*/  @!P4 IMAD.IADD R231, R231, 0x1, -R52 ;  /* 0x00000001e7e7c824 */ /* 0x000fe200078e0a34 */
[----:B------:R-:W-:Y:S01]  /*9fd0*/  ISETP.GT.U32.AND P4, PT, R52, R230, PT ;  /* 0x000000e63400720c */ /* 0x000fe20003f84070 */
[----:B------:R-:W-:Y:S01]  /*9fe0*/  IMAD.MOV R3, RZ, RZ, -R3 ;  /* 0x000000ffff037224 */ /* 0x000fe200078e0a03 */
[----:B------:R-:W-:Y:S01]  /*9ff0*/  IABS R232, R2 ;  /* 0x0000000200e87213 */ /* 0x000fe20000000000 */
[----:B------:R-:W-:Y:S01]  /*a000*/  @!P3 IMAD.MOV R72, RZ, RZ, -R72 ;  /* 0x000000ffff48b224 */ /* 0x000fe200078e0a48 */
[----:B------:R-:W-:Y:S01]  /*a010*/  ISETP.GE.AND P3, PT, R6, RZ, PT ;  /* 0x000000ff0600720c */ /* 0x000fe20003f66270 */
[----:B------:R-:W-:Y:S01]  /*a020*/  @!P0 IMAD.IADD R229, R229, 0x1, -R52 ;  /* 0x00000001e5e58824 */ /* 0x000fe200078e0a34 */
[----:B------:R-:W-:Y:S01]  /*a030*/  ISETP.GE.AND P0, PT, R2, RZ, PT ;  /* 0x000000ff0200720c */ /* 0x000fe20003f06270 */
[C---:B------:R-:W-:Y:S01]  /*a040*/  IMAD R233, R52.reuse, R3, R233 ;  /* 0x0000000334e97224 */ /* 0x040fe200078e02e9 */
[C---:B------:R-:W-:Y:S01]  /*a050*/  ISETP.GT.U32.AND P2, PT, R52.reuse, R231, PT ;  /* 0x000000e73400720c */ /* 0x040fe20003f44070 */
[----:B------:R-:W-:Y:S01]  /*a060*/  IMAD.HI.U32 R2, R49, R232, RZ ;  /* 0x000000e831027227 */ /* 0x000fe200078e00ff */
[----:B------:R-:W-:-:S03]  /*a070*/  ISETP.GT.U32.AND P6, PT, R52, R229, PT ;  /* 0x000000e53400720c */ /* 0x000fc60003fc4070 */
[----:B------:R-:W-:Y:S01]  /*a080*/  @!P4 IMAD.IADD R230, R230, 0x1, -R52 ;  /* 0x00000001e6e6c824 */ /* 0x000fe200078e0a34 */
[----:B------:R-:W-:Y:S01]  /*a090*/  ISETP.GT.U32.AND P4, PT, R52, R233, PT ;  /* 0x000000e93400720c */ /* 0x000fe20003f84070 */
[----:B------:R-:W-:Y:S02]  /*a0a0*/  VIADD R6, R0, 0xd0 ;  /* 0x000000d000067836 */ /* 0x000fe40000000000 */
[----:B------:R-:W-:Y:S02]  /*a0b0*/  IMAD.MOV R5, RZ, RZ, -R2 ;  /* 0x000000ffff057224 */ /* 0x000fe400078e0a02 */
[----:B------:R-:W-:Y:S01]  /*a0c0*/  @!P5 IMAD.MOV R230, RZ, RZ, -R230 ;  /* 0x000000ffffe6d224 */ /* 0x000fe200078e0ae6 */
[----:B------:R-:W-:Y:S01]  /*a0d0*/  IABS R234, R6 ;  /* 0x0000000600ea7213 */ /* 0x000fe20000000000 */
[----:B------:R-:W-:Y:S02]  /*a0e0*/  IMAD R232, R52, R5, R232 ;  /* 0x0000000534e87224 */ /* 0x000fe400078e02e8 */
[----:B------:R-:W-:-:S02]  /*a0f0*/  VIADD R5, R0, 0xd1 ;  /* 0x000000d100057836 */ /* 0x000fc40000000000 */
[----:B------:R-:W-:Y:S01]  /*a100*/  @!P6 IMAD.IADD R229, R229, 0x1, -R52 ;  /* 0x00000001e5e5e824 */ /* 0x000fe200078e0a34 */
[----:B------:R-:W-:Y:S01]  /*a110*/  ISETP.GT.U32.AND P6, PT, R52, R232, PT ;  /* 0x000000e83400720c */ /* 0x000fe20003fc4070 */
[----:B------:R-:W-:Y:S01]  /*a120*/  IMAD.HI.U32 R2, R49, R234, RZ ;  /* 0x000000ea31027227 */ /* 0x000fe200078e00ff */
[----:B------:R-:W-:-:S03]  /*a130*/  IABS R71, R5 ;  /* 0x0000000500477213 */ /* 0x000fc60000000000 */
[----:B------:R-:W-:Y:S01]  /*a140*/  @!P4 IMAD.IADD R233, R233, 0x1, -R52 ;  /* 0x00000001e9e9c824 */ /* 0x000fe200078e0a34 */
[----:B------:R-:W-:Y:S01]  /*a150*/  IADD3 R3, PT, PT, -R2, RZ, RZ ;  /* 0x000000ff02037210 */ /* 0x000fe20007ffe1ff */
[----:B------:R-:W-:-:S03]  /*a160*/  IMAD.HI.U32 R2, R49, R71, RZ ;  /* 0x0000004731027227 */ /* 0x000fc600078e00ff */
[----:B------:R-:W-:Y:S01]  /*a170*/  ISETP.GT.U32.AND P4, PT, R52, R233, PT ;  /* 0x000000e93400720c */ /* 0x000fe20003f84070 */
[----:B------:R-:W-:Y:S02]  /*a180*/  IMAD.MOV R2, RZ, RZ, -R2 ;  /* 0x000000ffff027224 */ /* 0x000fe400078e0a02 */
[----:B------:R-:W-:Y:S01]  /*a190*/  @!P6 IMAD.IADD R232, R232, 0x1, -R52 ;  /* 0x00000001e8e8e824 */ /* 0x000fe200078e0a34 */
[----:B------:R-:W-:Y:S01]  /*a1a0*/  ISETP.GE.AND P6, PT, R6, RZ, PT ;  /* 0x000000ff0600720c */ /* 0x000fe20003fc6270 */
[C---:B------:R-:W-:Y:S02]  /*a1b0*/  IMAD R234, R52.reuse, R3, R234 ;  /* 0x0000000334ea7224 */ /* 0x040fe400078e02ea */
[C---:B------:R-:W-:Y:S02]  /*a1c0*/  IMAD R71, R52.reuse, R2, R71 ;  /* 0x0000000234477224 */ /* 0x040fe400078e0247 */
[----:B------:R-:W-:Y:S01]  /*a1d0*/  @!P1 IMAD.MOV R229, RZ, RZ, -R229 ;  /* 0x000000ffffe59224 */ /* 0x000fe200078e0ae5 */
[C---:B------:R-:W-:Y:S01]  /*a1e0*/  ISETP.GT.U32.AND P1, PT, R52.reuse, R232, PT ;  /* 0x000000e83400720c */ /* 0x040fe20003f24070 */
[--C-:B------:R-:W-:Y:S01]  /*a1f0*/  @!P2 IMAD.IADD R231, R231, 0x1, -R52.reuse ;  /* 0x00000001e7e7a824 */ /* 0x100fe200078e0a34 */
[C---:B------:R-:W-:Y:S01]  /*a200*/  ISETP.GT.U32.AND P5, PT, R52.reuse, R234, PT ;  /* 0x000000ea3400720c */ /* 0x040fe20003fa4070 */
[----:B------:R-:W-:Y:S01]  /*a210*/  @!P4 IMAD.IADD R233, R233, 0x1, -R52 ;  /* 0x00000001e9e9c824 */ /* 0x000fe200078e0a34 */
[----:B------:R-:W-:Y:S01]  /*a220*/  ISETP.GT.U32.AND P4, PT, R52, R71, PT ;  /* 0x000000473400720c */ /* 0x000fe20003f84070 */
[----:B------:R-:W-:Y:S01]  /*a230*/  IMAD.HI.U32 R3, R49, R235, RZ ;  /* 0x000000eb31037227 */ /* 0x000fe200078e00ff */
[----:B------:R-:W-:-:S02]  /*a240*/  ISETP.GE.AND P2, PT, R4, RZ, PT ;  /* 0x000000ff0400720c */ /* 0x000fc40003f46270 */
[----:B------:R-:W-:Y:S01]  /*a250*/  @!P3 IADD3 R231, PT, PT, -R231, RZ, RZ ;  /* 0x000000ffe7e7b210 */ /* 0x000fe20007ffe1ff */
[C---:B------:R-:W-:Y:S01]  /*a260*/  VIADD R4, R0.reuse, 0xd3 ;  /* 0x000000d300047836 */ /* 0x040fe20000000000 */
[----:B------:R-:W-:Y:S01]  /*a270*/  ISETP.GE.AND P3, PT, R5, RZ, PT ;  /* 0x000000ff0500720c */ /* 0x000fe20003f66270 */
[----:B------:R-:W-:Y:S02]  /*a280*/  VIADD R6, R0, 0xd4 ;  /* 0x000000d400067836 */ /* 0x000fe40000000000 */
[--C-:B------:R-:W-:Y:S01]  /*a290*/  @!P1 IMAD.IADD R232, R232, 0x1, -R52.reuse ;  /* 0x00000001e8e89824 */ /* 0x100fe200078e0a34 */
[----:B------:R-:W-:Y:S01]  /*a2a0*/  IABS R236, R4 ;  /* 0x0000000400ec7213 */ /* 0x000fe20000000000 */
[--C-:B------:R-:W-:Y:S01]  /*a2b0*/  @!P5 IMAD.IADD R234, R234, 0x1, -R52.reuse ;  /* 0x00000001eaead824 */ /* 0x100fe200078e0a34 */
[----:B------:R-:W-:Y:S01]  /*a2c0*/  IABS R237, R6 ;  /* 0x0000000600ed7213 */ /* 0x000fe20000000000 */
[----:B------:R-:W-:Y:S01]  /*a2d0*/  @!P4 IMAD.IADD R71, R71, 0x1, -R52 ;  /* 0x000000014747c824 */ /* 0x000fe200078e0a34 */
[----:B------:R-:W-:Y:S01]  /*a2e0*/  @!P0 IADD3 R232, PT, PT, -R232, RZ, RZ ;  /* 0x000000ffe8e88210 */ /* 0x000fe20007ffe1ff */
[----:B------:R-:W-:Y:S01]  /*a2f0*/  IMAD.MOV R3, RZ, RZ, -R3 ;  /* 0x000000ffff037224 */ /* 0x000fe200078e0a03 */
[C---:B------:R-:W-:Y:S01]  /*a300*/  ISETP.GT.U32.AND P0, PT, R52.reuse, R234, PT ;  /* 0x000000ea3400720c */ /* 0x040fe20003f04070 */
[----:B------:R-:W-:Y:S01]  /*a310*/  IMAD.HI.U32 R2, R49, R236, RZ ;  /* 0x000000ec31027227 */ /* 0x000fe200078e00ff */
[----:B------:R-:W-:-:S02]  /*a320*/  ISETP.GT.U32.AND P4, PT, R52, R71, PT ;  /* 0x000000473400720c */ /* 0x000fc40003f84070 */
[----:B------:R-:W-:Y:S01]  /*a330*/  ISETP.GE.AND P1, PT, R7, RZ, PT ;  /* 0x000000ff0700720c */ /* 0x000fe20003f26270 */
[----:B------:R-:W-:Y:S02]  /*a340*/  IMAD R235, R52, R3, R235 ;  /* 0x0000000334eb7224 */ /* 0x000fe400078e02eb */
[----:B------:R-:W-:-:S03]  /*a350*/  IMAD.HI.U32 R3, R49, R237, RZ ;  /* 0x000000ed31037227 */ /* 0x000fc600078e00ff */
[C---:B------:R-:W-:Y:S01]  /*a360*/  ISETP.GT.U32.AND P5, PT, R52.reuse, R235, PT ;  /* 0x000000eb3400720c */ /* 0x040fe20003fa4070 */
[----:B------:R-:W-:Y:S02]  /*a370*/  IMAD.MOV R5, RZ, RZ, -R2 ;  /* 0x000000ffff057224 */ /* 0x000fe400078e0a02 */
[----:B------:R-:W-:Y:S02]  /*a380*/  IMAD.MOV R3, RZ, RZ, -R3 ;  /* 0x000000ffff037224 */ /* 0x000fe400078e0a03 */
[----:B------:R-:W-:Y:S02]  /*a390*/  IMAD R236, R52, R5, R236 ;  /* 0x0000000534ec7224 */ /* 0x000fe400078e02ec */
[--C-:B------:R-:W-:Y:S01]  /*a3a0*/  @!P0 IMAD.IADD R234, R234, 0x1, -R52.reuse ;  /* 0x00000001eaea8824 */ /* 0x100fe200078e0a34 */
[----:B------:R-:W-:Y:S01]  /*a3b0*/  ISETP.GE.AND P0, PT, R6, RZ, PT ;  /* 0x000000ff0600720c */ /* 0x000fe20003f06270 */
[C---:B------:R-:W-:Y:S02]  /*a3c0*/  IMAD R237, R52.reuse, R3, R237 ;  /* 0x0000000334ed7224 */ /* 0x040fe400078e02ed */
[----:B------:R-:W-:Y:S01]  /*a3d0*/  @!P4 IMAD.IADD R71, R71, 0x1, -R52 ;  /* 0x000000014747c824 */ /* 0x000fe200078e0a34 */
[C---:B------:R-:W-:Y:S01]  /*a3e0*/  ISETP.GT.U32.AND P4, PT, R52.reuse, R236, PT ;  /* 0x000000ec3400720c */ /* 0x040fe20003f84070 */
[----:B------:R-:W-:Y:S01]  /*a3f0*/  @!P6 IMAD.MOV R234, RZ, RZ, -R234 ;  /* 0x000000ffffeae224 */ /* 0x000fe200078e0aea */
[----:B------:R-:W-:Y:S01]  /*a400*/  ISETP.GT.U32.AND P6, PT, R52, R237, PT ;  /* 0x000000ed3400720c */ /* 0x000fe20003fc4070 */
[----:B------:R-:W-:-:S02]  /*a410*/  VIADD R7, R0, 0xd5 ;  /* 0x000000d500077836 */ /* 0x000fc40000000000 */
[----:B------:R-:W-:Y:S02]  /*a420*/  @!P5 IMAD.IADD R235, R235, 0x1, -R52 ;  /* 0x00000001ebebd824 */ /* 0x000fe400078e0a34 */
[----:B------:R-:W-:Y:S01]  /*a430*/  @!P2 IMAD.MOV R233, RZ, RZ, -R233 ;  /* 0x000000ffffe9a224 */ /* 0x000fe200078e0ae9 */
[----:B------:R-:W-:Y:S01]  /*a440*/  ISETP.GE.AND P2, PT, R4, RZ, PT ;  /* 0x000000ff0400720c */ /* 0x000fe20003f46270 */
[----:B------:R-:W-:Y:S01]  /*a450*/  @!P3 IMAD.MOV R71, RZ, RZ, -R71 ;  /* 0x000000ffff47b224 */ /* 0x000fe200078e0a47 */
[----:B------:R-:W-:Y:S01]  /*a460*/  IABS R238, R7 ;  /* 0x0000000700ee7213 */ /* 0x000fe20000000000 */
[----:B------:R-:W-:Y:S01]  /*a470*/  VIADD R6, R0, 0xd9 ;  /* 0x000000d900067836 */ /* 0x000fe20000000000 */
[----:B------:R-:W-:Y:S01]  /*a480*/  ISETP.GT.U32.AND P5, PT, R52, R235, PT ;  /* 0x000000eb3400720c */ /* 0x000fe20003fa4070 */
[C---:B------:R-:W-:Y:S01]  /*a490*/  VIADD R8, R0.reuse, 0xdc ;  /* 0x000000dc00087836 */ /* 0x040fe20000000000 */
[----:B------:R-:W-:Y:S01]  /*a4a0*/  IADD3 R4, PT, PT, R0, 0xd6, RZ ;  /* 0x000000d600047810 */ /* 0x000fe20007ffe0ff */
[----:B------:R-:W-:Y:S01]  /*a4b0*/  IMAD.HI.U32 R2, R49, R238, RZ ;  /* 0x000000ee31027227 */ /* 0x000fe200078e00ff */
[----:B------:R-:W-:-:S02]  /*a4c0*/  @!P4 IADD3 R236, PT, PT, R236, -R52, RZ ;  /* 0x80000034ececc210 */ /* 0x000fc40007ffe0ff */
[----:B------:R-:W-:Y:S01]  /*a4d0*/  IABS R239, R4 ;  /* 0x0000000400ef7213 */ /* 0x000fe20000000000 */
[----:B------:R-:W-:Y:S01]  /*a4e0*/  @!P6 IMAD.IADD R237, R237, 0x1, -R52 ;  /* 0x00000001edede824 */ /* 0x000fe200078e0a34 */
[----:B------:R-:W-:Y:S01]  /*a4f0*/  ISETP.GT.U32.AND P4, PT, R52, R236, PT ;  /* 0x000000ec3400720c */ /* 0x000fe20003f84070 */
[----:B------:R-:W-:Y:S01]  /*a500*/  IMAD.MOV R3, RZ, RZ, -R2 ;  /* 0x000000ffff037224 */ /* 0x000fe200078e0a02 */
[----:B------:R-:W-:Y:S01]  /*a510*/  ISETP.GE.AND P3, PT, R7, RZ, PT ;  /* 0x000000ff0700720c */ /* 0x000fe20003f66270 */
[----:B------:R-:W-:Y:S01]  /*a520*/  VIADD R7, R0, 0xd7 ;  /* 0x000000d700077836 */ /* 0x000fe20000000000 */
[----:B------:R-:W-:Y:S01]  /*a530*/  ISETP.GT.U32.AND P6, PT, R52, R237, PT ;  /* 0x000000ed3400720c */ /* 0x000fe20003fc4070 */
[----:B------:R-:W-:Y:S01]  /*a540*/  IMAD.HI.U32 R2, R49, R239, RZ ;  /* 0x000000ef31027227 */ /* 0x000fe200078e00ff */
[----:B------:R-:W-:Y:S02]  /*a550*/  IABS R70, R6 ;  /* 0x0000000600467213 */ /* 0x000fe40000000000 */
[----:B------:R-:W-:Y:S01]  /*a560*/  IABS R240, R7 ;  /* 0x0000000700f07213 */ /* 0x000fe20000000000 */
[----:B------:R-:W-:Y:S01]  /*a570*/  @!P5 IMAD.IADD R235, R235, 0x1, -R52 ;  /* 0x00000001ebebd824 */ /* 0x000fe200078e0a34 */
[----:B------:R-:W-:Y:S01]  /*a580*/  ISETP.GE.AND P5, PT, R4, RZ, PT ;  /* 0x000000ff0400720c */ /* 0x000fe20003fa6270 */
[----:B------:R-:W-:Y:S01]  /*a590*/  IMAD.MOV R2, RZ, RZ, -R2 ;  /* 0x000000ffff027224 */ /* 0x000fe200078e0a02 */
[----:B------:R-:W-:Y:S01]  /*a5a0*/  IABS R245, R8 ;  /* 0x0000000800f57213 */ /* 0x000fe20000000000 */
[----:B------:R-:W-:-:S02]  /*a5b0*/  IMAD R238, R52, R3, R238 ;  /* 0x0000000334ee7224 */ /* 0x000fc400078e02ee */
[----:B------:R-:W-:Y:S02]  /*a5c0*/  VIADD R4, R0, 0xd8 ;  /* 0x000000d800047836 */ /* 0x000fe40000000000 */
[----:B------:R-:W-:Y:S02]  /*a5d0*/  IMAD R239, R52, R2, R239 ;  /* 0x0000000234ef7224 */ /* 0x000fe400078e02ef */
[----:B------:R-:W-:Y:S01]  /*a5e0*/  IMAD.HI.U32 R2, R49, R240, RZ ;  /* 0x000000f031027227 */ /* 0x000fe200078e00ff */
[----:B------:R-:W-:-:S03]  /*a5f0*/  IABS R241, R4 ;  /* 0x0000000400f17213 */ /* 0x000fc60000000000 */
[--C-:B------:R-:W-:Y:S01]  /*a600*/  @!P4 IMAD.IADD R236, R236, 0x1, -R52.reuse ;  /* 0x00000001ececc824 */ /* 0x100fe200078e0a34 */
[----:B------:R-:W-:Y:S01]  /*a610*/  ISETP.GT.U32.AND P4, PT, R52, R238, PT ;  /* 0x000000ee3400720c */ /* 0x000fe20003f84070 */
[----:B------:R-:W-:Y:S01]  /*a620*/  @!P6 IMAD.IADD R237, R237, 0x1, -R52 ;  /* 0x00000001edede824 */ /* 0x000fe200078e0a34 */
[----:B------:R-:W-:Y:S01]  /*a630*/  IADD3 R5, PT, PT, -R2, RZ, RZ ;  /* 0x000000ff02057210 */ /* 0x000fe20007ffe1ff */
[----:B------:R-:W-:Y:S01]  /*a640*/  IMAD.HI.U32 R3, R49, R241, RZ ;  /* 0x000000f131037227 */ /* 0x000fe200078e00ff */
[C---:B------:R-:W-:Y:S02]  /*a650*/  ISETP.GT.U32.AND P6, PT, R52.reuse, R239, PT ;  /* 0x000000ef3400720c */ /* 0x040fe40003fc4070 */
[----:B------:R-:W-:Y:S01]  /*a660*/  @!P0 IADD3 R237, PT, PT, -R237, RZ, RZ ;  /* 0x000000ffeded8210 */ /* 0x000fe20007ffe1ff */
[----:B------:R-:W-:Y:S02]  /*a670*/  IMAD.MOV R3, RZ, RZ, -R3 ;  /* 0x000000ffff037224 */ /* 0x000fe400078e0a03 */
[----:B------:R-:W-:-:S02]  /*a680*/  IMAD R240, R52, R5, R240 ;  /* 0x0000000534f07224 */ /* 0x000fc400078e02f0 */
[----:B------:R-:W-:Y:S02]  /*a690*/  IMAD R241, R52, R3, R241 ;  /* 0x0000000334f17224 */ /* 0x000fe400078e02f1 */
[----:B------:R-:W-:Y:S01]  /*a6a0*/  @!P4 IMAD.IADD R238, R238, 0x1, -R52 ;  /* 0x00000001eeeec824 */ /* 0x000fe200078e0a34 */
[----:B------:R-:W-:Y:S01]  /*a6b0*/  ISETP.GT.U32.AND P4, PT, R52, R240, PT ;  /* 0x000000f03400720c */ /* 0x000fe20003f84070 */
[----:B------:R-:W-:-:S04]  /*a6c0*/  IMAD.HI.U32 R3, R49, R242, RZ ;  /* 0x000000f231037227 */ /* 0x000fc800078e00ff */
[----:B------:R-:W-:Y:S01]  /*a6d0*/  @!P6 IMAD.IADD R239, R239, 0x1, -R52 ;  /* 0x00000001efefe824 */ /* 0x000fe200078e0a34 */
[----:B------:R-:W-:Y:S01]  /*a6e0*/  ISETP.GT.U32.AND P6, PT, R52, R241, PT ;  /* 0x000000f13400720c */ /* 0x000fe20003fc4070 */
[----:B------:R-:W-:Y:S01]  /*a6f0*/  IMAD.HI.U32 R2, R49, R70, RZ ;  /* 0x0000004631027227 */ /* 0x000fe200078e00ff */
[----:B------:R-:W-:-:S03]  /*a700*/  IADD3 R3, PT, PT, -R3, RZ, RZ ;  /* 0x000000ff03037210 */ /* 0x000fc60007ffe1ff */
[----:B------:R-:W-:Y:S02]  /*a710*/  IMAD.MOV R5, RZ, RZ, -R2 ;  /* 0x000000ffff057224 */ /* 0x000fe400078e0a02 */
[----:B------:R-:W-:Y:S01]  /*a720*/  @!P4 IMAD.IADD R240, R240, 0x1, -R52 ;  /* 0x00000001f0f0c824 */ /* 0x000fe200078e0a34 */
[----:B------:R-:W-:Y:S01]  /*a730*/  ISETP.GT.U32.AND P4, PT, R52, R238, PT ;  /* 0x000000ee3400720c */ /* 0x000fe20003f84070 */
[----:B------:R-:W-:-:S04]  /*a740*/  IMAD.HI.U32 R2, R49, R244, RZ ;  /* 0x000000f431027227 */ /* 0x000fc800078e00ff */
[----:B------:R-:W-:Y:S01]  /*a750*/  @!P6 IMAD.IADD R241, R241, 0x1, -R52 ;  /* 0x00000001f1f1e824 */ /* 0x000fe200078e0a34 */
[C---:B------:R-:W-:Y:S01]  /*a760*/  ISETP.GT.U32.AND P6, PT, R52.reuse, R240, PT ;  /* 0x000000f03400720c */ /* 0x040fe20003fc4070 */
[C---:B------:R-:W-:Y:S02]  /*a770*/  IMAD R242, R52.reuse, R3, R242 ;  /* 0x0000000334f27224 */ /* 0x040fe400078e02f2 */
[----:B------:R-:W-:Y:S02]  /*a780*/  IMAD.MOV R3, RZ, RZ, -R2 ;  /* 0x000000ffff037224 */ /* 0x000fe400078e0a02 */
[----:B------:R-:W-:Y:S01]  /*a790*/  @!P2 IMAD.MOV R236, RZ, RZ, -R236 ;  /* 0x000000ffffeca224 */ /* 0x000fe200078e0aec */
[C---:B------:R-:W-:Y:S01]  /*a7a0*/  ISETP.GT.U32.AND P2, PT, R52.reuse, R241, PT ;  /* 0x000000f13400720c */ /* 0x040fe20003f44070 */
[C---:B------:R-:W-:Y:S02]  /*a7b0*/  IMAD R244, R52.reuse, R3, R244 ;  /* 0x0000000334f47224 */ /* 0x040fe400078e02f4 */
[----:B------:R-:W-:-:S02]  /*a7c0*/  IMAD R70, R52, R5, R70 ;  /* 0x0000000534467224 */ /* 0x000fc400078e0246 */
[----:B------:R-:W-:Y:S02]  /*a7d0*/  VIADD R5, R0, 0xdd ;  /* 0x000000dd00057836 */ /* 0x000fe40000000000 */
[----:B------:R-:W-:Y:S01]  /*a7e0*/  @!P6 IMAD.IADD R240, R240, 0x1, -R52 ;  /* 0x00000001f0f0e824 */ /* 0x000fe200078e0a34 */
[C---:B------:R-:W-:Y:S01]  /*a7f0*/  ISETP.GT.U32.AND P6, PT, R52.reuse, R244, PT ;  /* 0x000000f43400720c */ /* 0x040fe20003fc4070 */
[----:B------:R-:W-:Y:S01]  /*a800*/  IMAD.HI.U32 R2, R49, R245, RZ ;  /* 0x000000f531027227 */ /* 0x000fe200078e00ff */
[C---:B------:R-:W-:Y:S02]  /*a810*/  ISETP.GT.U32.AND P0, PT, R52.reuse, R70, PT ;  /* 0x000000463400720c */ /* 0x040fe40003f04070 */
[----:B------:R-:W-:Y:S01]  /*a820*/  IABS R246, R5 ;  /* 0x0000000500f67213 */ /* 0x000fe20000000000 */
[----:B------:R-:W-:Y:S01]  /*a830*/  @!P1 IMAD.MOV R235, RZ, RZ, -R235 ;  /* 0x000000ffffeb9224 */ /* 0x000fe200078e0aeb */
[----:B------:R-:W-:Y:S01]  /*a840*/  ISETP.GT.U32.AND P1, PT, R52, R239, PT ;  /* 0x000000ef3400720c */ /* 0x000fe20003f24070 */
[----:B------:R-:W-:-:S02]  /*a850*/  IMAD.MOV R2, RZ, RZ, -R2 ;  /* 0x000000ffff027224 */ /* 0x000fc400078e0a02 */
[--C-:B------:R-:W-:Y:S01]  /*a860*/  @!P2 IMAD.IADD R241, R241, 0x1, -R52.reuse ;  /* 0x00000001f1f1a824 */ /* 0x100fe200078e0a34 */
[----:B------:R-:W-:Y:S01]  /*a870*/  ISETP.GE.AND P2, PT, R4, RZ, PT ;  /* 0x000000ff0400720c */ /* 0x000fe20003f46270 */
[----:B------:R-:W-:Y:S02]  /*a880*/  IMAD R245, R52, R2, R245 ;  /* 0x0000000234f57224 */ /* 0x000fe400078e02f5 */
[--C-:B------:R-:W-:Y:S02]  /*a890*/  @!P6 IMAD.IADD R244, R244, 0x1, -R52.reuse ;  /* 0x00000001f4f4e824 */ /* 0x100fe400078e0a34 */
[----:B------:R-:W-:Y:S01]  /*a8a0*/  IMAD.HI.U32 R2, R49, R246, RZ ;  /* 0x000000f631027227 */ /* 0x000fe200078e00ff */
[----:B------:R-:W-:Y:S02]  /*a8b0*/  @!P0 IADD3 R70, PT, PT, R70, -R52, RZ ;  /* 0x8000003446468210 */ /* 0x000fe40007ffe0ff */
[----:B------:R-:W-:Y:S01]  /*a8c0*/  ISETP.GT.U32.AND P6, PT, R52, R244, PT ;  /* 0x000000f43400720c */ /* 0x000fe20003fc4070 */
[--C-:B------:R-:W-:Y:S01]  /*a8d0*/  @!P4 IMAD.IADD R238, R238, 0x1, -R52.reuse ;  /* 0x00000001eeeec824 */ /* 0x100fe200078e0a34 */
[----:B------:R-:W-:Y:S01]  /*a8e0*/  IADD3 R3, PT, PT, -R2, RZ, RZ ;  /* 0x000000ff02037210 */ /* 0x000fe20007ffe1ff */
[----:B------:R-:W-:Y:S01]  /*a8f0*/  @!P1 IMAD.IADD R239, R239, 0x1, -R52 ;  /* 0x00000001efef9824 */ /* 0x000fe200078e0a34 */
[----:B------:R-:W-:Y:S01]  /*a900*/  ISETP.GE.AND P1, PT, R7, RZ, PT ;  /* 0x000000ff0700720c */ /* 0x000fe20003f26270 */
[----:B------:R-:W-:Y:S01]  /*a910*/  @!P3 IMAD.MOV R238, RZ, RZ, -R238 ;  /* 0x000000ffffeeb224 */ /* 0x000fe200078e0aee */
[C---:B------:R-:W-:Y:S01]  /*a920*/  ISETP.GT.U32.AND P3, PT, R52.reuse, R70, PT ;  /* 0x000000463400720c */ /* 0x040fe20003f64070 */
[----:B------:R-:W-:Y:S01]  /*a930*/  IMAD R246, R52, R3, R246 ;  /* 0x0000000334f67224 */ /* 0x000fe200078e02f6 */
[----:B------:R-:W-:Y:S01]  /*a940*/  ISETP.GE.AND P0, PT, R6, RZ, PT ;  /* 0x000000ff0600720c */ /* 0x000fe20003f06270 */
[----:B------:R-:W-:Y:S01]  /*a950*/  @!P2 IMAD.MOV R241, RZ, RZ, -R241 ;  /* 0x000000fffff1a224 */ /* 0x000fe200078e0af1 */
[----:B------:R-:W-:Y:S01]  /*a960*/  ISETP.GT.U32.AND P2, PT, R52, R245, PT ;  /* 0x000000f53400720c */ /* 0x000fe20003f44070 */
[----:B------:R-:W-:Y:S01]  /*a970*/  VIADD R4, R0, 0xde ;  /* 0x000000de00047836 */ /* 0x000fe20000000000 */
[----:B------:R-:W-:Y:S01]  /*a980*/  ISETP.GT.U32.AND P4, PT, R52, R242, PT ;  /* 0x000000f23400720c */ /* 0x000fe20003f84070 */
[----:B------:R-:W-:Y:S01]  /*a990*/  @!P6 IMAD.IADD R244, R244, 0x1, -R52 ;  /* 0x00000001f4f4e824 */ /* 0x000fe200078e0a34 */
[----:B------:R-:W-:Y:S01]  /*a9a0*/  ISETP.GT.U32.AND P6, PT, R52, R246, PT ;  /* 0x000000f63400720c */ /* 0x000fe20003fc4070 */
[----:B------:R-:W-:Y:S01]  /*a9b0*/  @!P5 IMAD.MOV R239, RZ, RZ, -R239 ;  /* 0x000000ffffefd224 */ /* 0x000fe200078e0aef */
[----:B------:R-:W-:Y:S01]  /*a9c0*/  IABS R247, R4 ;  /* 0x0000000400f77213 */ /* 0x000fe20000000000 */
[----:B------:R-:W-:Y:S01]  /*a9d0*/  @!P1 IMAD.MOV R240, RZ, RZ, -R240 ;  /* 0x000000fffff09224 */ /* 0x000fe200078e0af0 */
[----:B------:R-:W-:Y:S01]  /*a9e0*/  ISETP.GE.AND P1, PT, R10, RZ, PT ;  /* 0x000000ff0a00720c */ /* 0x000fe20003f26270 */
[----:B------:R-:W-:Y:S01]  /*a9f0*/  @!P3 IMAD.IADD R70, R70, 0x1, -R52 ;  /* 0x000000014646b824 */ /* 0x000fe200078e0a34 */
[----:B------:R-:W-:Y:S01]  /*aa00*/  ISETP.GE.AND P3, PT, R8, RZ, PT ;  /* 0x000000ff0800720c */ /* 0x000fe20003f66270 */
[----:B------:R-:W-:-:S02]  /*aa10*/  VIADD R10, R0, 0xdf ;  /* 0x000000df000a7836 */ /* 0x000fc40000000000 */
[----:B------:R-:W-:Y:S01]  /*aa20*/  IMAD.HI.U32 R2, R49, R247, RZ ;  /* 0x000000f731027227 */ /* 0x000fe200078e00ff */
[----:B------:R-:W-:Y:S02]  /*aa30*/  @!P2 IADD3 R245, PT, PT, R245, -R52, RZ ;  /* 0x80000034f5f5a210 */ /* 0x000fe40007ffe0ff */
[----:B------:R-:W-:Y:S01]  /*aa40*/  IABS R248, R10 ;  /* 0x0000000a00f87213 */ /* 0x000fe20000000000 */
[----:B------:R-:W-:Y:S01]  /*aa50*/  @!P0 IMAD.MOV R70, RZ, RZ, -R70 ;  /* 0x000000ffff468224 */ /* 0x000fe200078e0a46 */
[----:B------:R-:W-:Y:S01]  /*aa60*/  ISETP.GT.U32.AND P0, PT, R52, R245, PT ;  /* 0x000000f53400720c */ /* 0x000fe20003f04070 */
[----:B------:R-:W-:Y:S01]  /*aa70*/  @!P6 IMAD.IADD R246, R246, 0x1, -R52 ;  /* 0x00000001f6f6e824 */ /* 0x000fe200078e0a34 */
[----:B------:R-:W-:Y:S01]  /*aa80*/  ISETP.GE.AND P2, PT, R4, RZ, PT ;  /* 0x000000ff0400720c */ /* 0x000fe20003f46270 */
[----:B------:R-:W-:Y:S02]  /*aa90*/  IMAD.MOV R2, RZ, RZ, -R2 ;  /* 0x000000ffff027224 */ /* 0x000fe400078e0a02 */
[----:B------:R-:W-:Y:S01]  /*aaa0*/  @!P4 IMAD.IADD R242, R242, 0x1, -R52 ;  /* 0x00000001f2f2c824 */ /* 0x000fe200078e0a34 */
[C---:B------:R-:W-:Y:S01]  /*aab0*/  ISETP.GT.U32.AND P6, PT, R52.reuse, R246, PT ;  /* 0x000000f63400720c */ /* 0x040fe20003fc4070 */
[C---:B------:R-:W-:Y:S01]  /*aac0*/  IMAD R247, R52.reuse, R2, R247 ;  /* 0x0000000234f77224 */ /* 0x040fe200078e02f7 */
[----:B------:R-:W-:Y:S01]  /*aad0*/  ISETP.GE.AND P4, PT, R9, RZ, PT ;  /* 0x000000ff0900720c */ /* 0x000fe20003f86270 */
[----:B------:R-:W-:Y:S01]  /*aae0*/  IMAD.HI.U32 R2, R49, R248, RZ ;  /* 0x000000f831027227 */ /* 0x000fe200078e00ff */
[----:B------:R-:W-:-:S03]  /*aaf0*/  ISETP.GT.U32.AND P5, PT, R52, R242, PT ;  /* 0x000000f23400720c */ /* 0x000fc60003fa4070 */
[----:B------:R-:W-:Y:S01]  /*ab00*/  IMAD.MOV R3, RZ, RZ, -R2 ;  /* 0x000000ffff037224 */ /* 0x000fe200078e0a02 */
[----:B------:R-:W-:Y:S01]  /*ab10*/  @!P0 IADD3 R245, PT, PT, R245, -R52, RZ ;  /* 0x80000034f5f58210 */ /* 0x000fe20007ffe0ff */
[----:B------:R-:W-:Y:S01]  /*ab20*/  VIADD R6, R0, 0xe0 ;  /* 0x000000e000067836 */ /* 0x000fe20000000000 */
[C---:B------:R-:W-:Y:S01]  /*ab30*/  ISETP.GT.U32.AND P0, PT, R52.reuse, R247, PT ;  /* 0x000000f73400720c */ /* 0x040fe20003f04070 */
[----:B------:R-:W-:Y:S02]  /*ab40*/  IMAD R248, R52, R3, R248 ;  /* 0x0000000334f87224 */ /* 0x000fe400078e02f8 */
[----:B------:R-:W-:Y:S01]  /*ab50*/  @!P6 IMAD.IADD R246, R246, 0x1, -R52 ;  /* 0x00000001f6f6e824 */ /* 0x000fe200078e0a34 */
[----:B------:R-:W-:Y:S01]  /*ab60*/  IABS R249, R6 ;  /* 0x0000000600f97213 */ /* 0x000fe20000000000 */
[----:B------:R-:W-:Y:S01]  /*ab70*/  VIADD R8, R0, 0xe1 ;  /* 0x000000e100087836 */ /* 0x000fe20000000000 */
[----:B------:R-:W-:Y:S01]  /*ab80*/  ISETP.GT.U32.AND P6, PT, R52, R248, PT ;  /* 0x000000f83400720c */ /* 0x000fe20003fc4070 */
[----:B------:R-:W-:-:S02]  /*ab90*/  VIADD R7, R0, 0xe2 ;  /* 0x000000e200077836 */ /* 0x000fc40000000000 */
[----:B------:R-:W-:Y:S01]  /*aba0*/  IMAD.HI.U32 R2, R49, R249, RZ ;  /* 0x000000f931027227 */ /* 0x000fe200078e00ff */
[----:B------:R-:W-:Y:S02]  /*abb0*/  IABS R69, R8 ;  /* 0x0000000800457213 */ /* 0x000fe40000000000 */
[----:B------:R-:W-:Y:S01]  /*abc0*/  IABS R9, R7 ;  /* 0x0000000700097213 */ /* 0x000fe20000000000 */
[----:B------:R-:W-:Y:S01]  /*abd0*/  @!P0 IMAD.IADD R247, R247, 0x1, -R52 ;  /* 0x00000001f7f78824 */ /* 0x000fe200078e0a34 */
[----:B------:R-:W-:Y:S01]  /*abe0*/  ISETP.GE.AND P0, PT, R10, RZ, PT ;  /* 0x000000ff0a00720c */ /* 0x000fe20003f06270 */
[----:B------:R-:W-:-:S04]  /*abf0*/  IMAD.HI.U32 R3, R49, R69, RZ ;  /* 0x0000004531037227 */ /* 0x000fc800078e00ff */
[--C-:B------:R-:W-:Y:S01]  /*ac00*/  @!P6 IMAD.IADD R248, R248, 0x1, -R52.reuse ;  /* 0x00000001f8f8e824 */ /* 0x100fe200078e0a34 */
[----:B------:R-:W-:Y:S01]  /*ac10*/  ISETP.GT.U32.AND P6, PT, R52, R247, PT ;  /* 0x000000f73400720c */ /* 0x000fe20003fc4070 */
[----:B------:R-:W-:Y:S01]  /*ac20*/  @!P5 IMAD.IADD R242, R242, 0x1, -R52 ;  /* 0x00000001f2f2d824 */ /* 0x000fe200078e0a34 */
[----:B------:R-:W-:Y:S01]  /*ac30*/  ISETP.GE.AND P5, PT, R5, RZ, PT ;  /* 0x000000ff0500720c */ /* 0x000fe20003fa6270 */
[----:B------:R-:W-:-:S04]  /*ac40*/  IMAD.HI.U32 R4, R49, R9, RZ ;  /* 0x0000000931047227 */ /* 0x000fc800078e00ff */
[----:B------:R-:W-:Y:S02]  /*ac50*/  VIADD R5, R0, 0xe3 ;  /* 0x000000e300057836 */ /* 0x000fe40000000000 */
[----:B------:R-:W-:Y:S02]  /*ac60*/  IMAD.MOV R2, RZ, RZ, -R2 ;  /* 0x000000ffff027224 */ /* 0x000fe400078e0a02 */
[----:B------:R-:W-:Y:S02]  /*ac70*/  IMAD.MOV R3, RZ, RZ, -R3 ;  /* 0x000000ffff037224 */ /* 0x000fe400078e0a03 */
[----:B------:R-:W-:Y:S02]  /*ac80*/  IMAD.MOV R4, RZ, RZ, -R4 ;  /* 0x000000ffff047224 */ /* 0x000fe400078e0a04 */
[C---:B------:R-:W-:Y:S01]  /*ac90*/  IMAD R249, R52.reuse, R2, R249 ;  /* 0x0000000234f97224 */ /* 0x040fe200078e02f9 */
[----:B------:R-:W-:Y:S01]  /*aca0*/  IABS R2, R5 ;  /* 0x0000000500027213 */ /* 0x000fe20000000000 */
[----:B------:R-:W-:-:S02]  /*acb0*/  IMAD R69, R52, R3, R69 ;  /* 0x0000000334457224 */ /* 0x000fc400078e0245 */
[C---:B------:R-:W-:Y:S01]  /*acc0*/  IMAD R3, R52.reuse, R4, R9 ;  /* 0x0000000434037224 */ /* 0x040fe200078e0209 */
[----:B------:R-:W-:Y:S01]  /*acd0*/  MOV R4, R2 ;  /* 0x0000000200047202 */ /* 0x000fe20000000f00 */
[----:B------:R-:W-:Y:S01]  /*ace0*/  @!P1 IMAD.MOV R244, RZ, RZ, -R244 ;  /* 0x000000fffff49224 */ /* 0x000fe200078e0af4 */
[C---:B------:R-:W-:Y:S01]  /*acf0*/  ISETP.GT.U32.AND P1, PT, R52.reuse, R249, PT ;  /* 0x000000f93400720c */ /* 0x040fe20003f24070 */
[----:B------:R-:W-:Y:S01]  /*ad00*/  @!P6 IMAD.IADD R247, R247, 0x1, -R52 ;  /* 0x00000001f7f7e824 */ /* 0x000fe200078e0a34 */
[----:B------:R-:W-:Y:S01]  /*ad10*/  ISETP.GT.U32.AND P6, PT, R52, R3, PT ;  /* 0x000000033400720c */ /* 0x000fe20003fc4070 */
[----:B------:R-:W-:Y:S01]  /*ad20*/  @!P5 IMAD.MOV R246, RZ, RZ, -R246 ;  /* 0x000000fffff6d224 */ /* 0x000fe200078e0af6 */
[----:B------:R-:W-:Y:S01]  /*ad30*/  ISETP.GE.AND P5, PT, R6, RZ, PT ;  /* 0x000000ff0600720c */ /* 0x000fe20003fa6270 */
[----:B------:R-:W-:-:S04]  /*ad40*/  IMAD.HI.U32 R2, R49, R4, RZ ;  /* 0x0000000431027227 */ /* 0x000fc800078e00ff */
[----:B------:R-:W-:Y:S01]  /*ad50*/  VIADD R6, R0, 0xe4 ;  /* 0x000000e400067836 */ /* 0x000fe20000000000 */
[----:B------:R-:W-:Y:S01]  /*ad60*/  IADD3 R9, PT, PT, -R2, RZ, RZ ;  /* 0x000000ff02097210 */ /* 0x000fe20007ffe1ff */
[----:B------:R-:W-:Y:S01]  /*ad70*/  @!P4 IMAD.MOV R242, RZ, RZ, -R242 ;  /* 0x000000fffff2c224 */ /* 0x000fe200078e0af2 */
[C---:B------:R-:W-:Y:S01]  /*ad80*/  ISETP.GT.U32.AND P4, PT, R52.reuse, R248, PT ;  /* 0x000000f83400720c */ /* 0x040fe20003f84070 */
[----:B------:R-:W-:Y:S01]  /*ad90*/  @!P1 IMAD.IADD R249, R249, 0x1, -R52 ;  /* 0x00000001f9f99824 */ /* 0x000fe200078e0a34 */
[----:B------:R-:W-:Y:S01]  /*ada0*/  IABS R2, R6 ;  /* 0x0000000600027213 */ /* 0x000fe20000000000 */
[----:B------:R-:W-:Y:S01]  /*adb0*/  @!P3 IMAD.MOV R245, RZ, RZ, -R245 ;  /* 0x000000fffff5b224 */ /* 0x000fe200078e0af5 */
[----:B------:R-:W-:Y:S01]  /*adc0*/  ISETP.GE.AND P1, PT, R7, RZ, PT ;  /* 0x000000ff0700720c */ /* 0x000fe20003f26270 */
[C---:B------:R-:W-:Y:S01]  /*add0*/  IMAD R7, R52.reuse, R9, R4 ;  /* 0x0000000934077224 */ /* 0x040fe200078e0204 */
[----:B------:R-:W-:Y:S01]  /*ade0*/  ISETP.GT.U32.AND P3, PT, R52, R69, PT ;  /* 0x000000453400720c */ /* 0x000fe20003f64070 */
[----:B------:R-:W-:Y:S01]  /*adf0*/  IMAD.MOV.U32 R9, RZ, RZ, R2 ;  /* 0x000000ffff097224 */ /* 0x000fe200078e0002 */
[----:B------:R-:W-:Y:S01]  /*ae00*/  @!P6 IADD3 R3, PT, PT, R3, -R52, RZ ;  /* 0x800000340303e210 */ /* 0x000fe20007ffe0ff */
[----:B------:R-:W-:-:S02]  /*ae10*/  @!P2 IMAD.MOV R247, RZ, RZ, -R247 ;  /* 0x000000fffff7a224 */ /* 0x000fc400078e0af7 */
[----:B------:R-:W-:Y:S01]  /*ae20*/  IMAD.HI.U32 R2, R49, R9, RZ ;  /* 0x0000000931027227 */ /* 0x000fe200078e00ff */
[----:B------:R-:W-:-:S03]  /*ae30*/  ISETP.GT.U32.AND P6, PT, R52, R3, PT ;  /* 0x000000033400720c */ /* 0x000fc60003fc4070 */
[----:B------:R-:W-:Y:S01]  /*ae40*/  @!P4 IMAD.IADD R248, R248, 0x1, -R52 ;  /* 0x00000001f8f8c824 */ /* 0x000fe200078e0a34 */
[----:B------:R-:W-:Y:S01]  /*ae50*/  ISETP.GE.AND P4, PT, R8, RZ, PT ;  /* 0x000000ff0800720c */ /* 0x000fe20003f86270 */
[----:B------:R-:W-:Y:S02]  /*ae60*/  IMAD.MOV R2, RZ, RZ, -R2 ;  /* 0x000000ffff027224 */ /* 0x000fe400078e0a02 */
[----:B------:R-:W-:Y:S01]  /*ae70*/  @!P3 IMAD.IADD R69, R69, 0x1, -R52 ;  /* 0x000000014545b824 */ /* 0x000fe200078e0a34 */
[----:B------:R-:W-:Y:S01]  /*ae80*/  ISETP.GT.U32.AND P3, PT, R52, R249, PT ;  /* 0x000000f93400720c */ /* 0x000fe20003f64070 */
[----:B------:R-:W-:Y:S02]  /*ae90*/  VIADD R8, R0, 0xe5 ;  /* 0x000000e500087836 */ /* 0x000fe40000000000 */
[----:B------:R-:W-:Y:S01]  /*aea0*/  @!P0 IMAD.MOV R248, RZ, RZ, -R248 ;  /* 0x000000fffff88224 */ /* 0x000fe200078e0af8 */
[C---:B------:R-:W-:Y:S01]  /*aeb0*/  ISETP.GT.U32.AND P0, PT, R52.reuse, R7, PT ;  /* 0x000000073400720c */ /* 0x040fe20003f04070 */
[----:B------:R-:W-:Y:S01]  /*aec0*/  IMAD R9, R52, R2, R9 ;  /* 0x0000000234097224 */ /* 0x000fe200078e0209 */
[----:B------:R-:W-:Y:S01]  /*aed0*/  @!P6 IADD3 R3, PT, PT, R3, -R52, RZ ;  /* 0x800000340303e210 */ /* 0x000fe20007ffe0ff */
[----:B------:R-:W-:Y:S01]  /*aee0*/  VIADD R4, R0, 0xe6 ;  /* 0x000000e600047836 */ /* 0x000fe20000000000 */
[----:B------:R-:W-:Y:S01]  /*aef0*/  ISETP.GT.U32.AND P2, PT, R52, R69, PT ;  /* 0x000000453400720c */ /* 0x000fe20003f44070 */
[----:B--2---:R-:W-:Y:S01]  /*af00*/  VIADD R100, R0, 0x1c0 ;  /* 0x000001c000647836 */ /* 0x004fe20000000000 */
[----:B------:R-:W-:Y:S01]  /*af10*/  IABS R19, R8 ;  /* 0x0000000800137213 */ /* 0x000fe20000000000 */
[----:B------:R-:W-:Y:S01]  /*af20*/  IMAD.MOV.U32 R12, RZ, RZ, R3 ;  /* 0x000000ffff0c7224 */ /* 0x000fe200078e0003 */
[----:B------:R-:W-:Y:S01]  /*af30*/  ISETP.GT.U32.AND P6, PT, R52, R9, PT ;  /* 0x000000093400720c */ /* 0x000fe20003fc4070 */
[----:B------:R-:W-:Y:S01]  /*af40*/  @!P3 IMAD.IADD R249, R249, 0x1, -R52 ;  /* 0x00000001f9f9b824 */ /* 0x000fe200078e0a34 */
[----:B------:R-:W-:Y:S01]  /*af50*/  IABS R17, R4 ;  /* 0x0000000400117213 */ /* 0x000fe20000000000 */
[----:B------:R-:W-:Y:S01]  /*af60*/  IMAD.HI.U32 R2, R49, R19, RZ ;  /* 0x0000001331027227 */ /* 0x000fe200078e00ff */
[----:B------:R-:W-:-:S02]  /*af70*/  ISETP.GE.AND P3, PT, R5, RZ, PT ;  /* 0x000000ff0500720c */ /* 0x000fc40003f66270 */
[----:B------:R-:W-:Y:S01]  /*af80*/  IABS R63, R100 ;  /* 0x00000064003f7213 */ /* 0x000fe20000000000 */
[----:B------:R-:W-:Y:S02]  /*af90*/  IMAD.MOV R2, RZ, RZ, -R2 ;  /* 0x000000ffff027224 */ /* 0x000fe400078e0a02 */
[--C-:B------:R-:W-:Y:S01]  /*afa0*/  @!P0 IMAD.IADD R7, R7, 0x1, -R52.reuse ;  /* 0x0000000107078824 */ /* 0x100fe200078e0a34 */
[----:B------:R-:W-:Y:S01]  /*afb0*/  ISETP.GE.AND P0, PT, R8, RZ, PT ;  /* 0x000000ff0800720c */ /* 0x000fe20003f06270 */
        /* <DEDUP_REMOVED lines=8> */
[----:B------:R-:W-:Y:S02]  /*b040*/  VIADD R8, R0, 0xe8 ;  /* 0x000000e800087836 */ /* 0x000fe40000000000 */
[----:B------:R-:W-:Y:S01]  /*b050*/  IMAD.HI.U32 R2, R49, R17, RZ ;  /* 0x0000001131027227 */ /* 0x000fe200078e00ff */
[----:B------:R-:W-:Y:S02]  /*b060*/  IABS R5, R6 ;  /* 0x0000000600057213 */ /* 0x000fe40000000000 */
[----:B------:R-:W-:Y:S01]  /*b070*/  IABS R11, R8 ;  /* 0x00000008000b7213 */ /* 0x000fe20000000000 */
[----:B------:R-:W-:Y:S01]  /*b080*/  @!P5 IMAD.MOV R249, RZ, RZ, -R249 ;  /* 0x000000fffff9d224 */ /* 0x000fe200078e0af9 */
[----:B------:R-:W-:Y:S01]  /*b090*/  ISETP.GT.U32.AND P5, PT, R52, R9, PT ;  /* 0x000000093400720c */ /* 0x000fe20003fa4070 */
[----:B------:R-:W-:Y:S01]  /*b0a0*/  @!P6 IMAD.IADD R7, R7, 0x1, -R52 ;  /* 0x000000010707e824 */ /* 0x000fe200078e0a34 */
[----:B------:R-:W-:Y:S01]  /*b0b0*/  IADD3 R10, PT, PT, -R2, RZ, RZ ;  /* 0x000000ff020a7210 */ /* 0x000fe20007ffe1ff */
[----:B------:R-:W-:-:S02]  /*b0c0*/  IMAD.MOV.U32 R2, RZ, RZ, R5 ;  /* 0x000000ffff027224 */ /* 0x000fc400078e0005 */
[----:B------:R-:W-:Y:S02]  /*b0d0*/  IMAD.MOV.U32 R5, RZ, RZ, R11 ;  /* 0x000000ffff057224 */ /* 0x000fe400078e000b */
[----:B------:R-:W-:Y:S01]  /*b0e0*/  @!P4 IMAD.IADD R19, R19, 0x1, -R52 ;  /* 0x000000011313c824 */ /* 0x000fe200078e0a34 */
[----:B------:R-:W-:Y:S01]  /*b0f0*/  ISETP.GE.AND P4, PT, R8, RZ, PT ;  /* 0x000000ff0800720c */ /* 0x000fe20003f86270 */
[----:B------:R-:W-:Y:S02]  /*b100*/  IMAD.MOV.U32 R11, RZ, RZ, R7 ;  /* 0x000000ffff0b7224 */ /* 0x000fe400078e0007 */
[----:B------:R-:W-:Y:S02]  /*b110*/  IMAD R17, R52, R10, R17 ;  /* 0x0000000a34117224 */ /* 0x000fe400078e0211 */
[----:B------:R-:W-:-:S03]  /*b120*/  IMAD.HI.U32 R3, R49, R2, RZ ;  /* 0x0000000231037227 */ /* 0x000fc600078e00ff */
[----:B------:R-:W-:Y:S01]  /*b130*/  ISETP.GT.U32.AND P6, PT, R52, R17, PT ;  /* 0x000000113400720c */ /* 0x000fe20003fc4070 */
[----:B------:R-:W-:Y:S01]  /*b140*/  @!P1 IMAD.MOV R12, RZ, RZ, -R12 ;  /* 0x000000ffff0c9224 */ /* 0x000fe200078e0a0c */
[----:B------:R-:W-:Y:S01]  /*b150*/  ISETP.GE.AND P1, PT, R4, RZ, PT ;  /* 0x000000ff0400720c */ /* 0x000fe20003f26270 */
[----:B------:R-:W-:Y:S01]  /*b160*/  @!P3 IMAD.MOV R11, RZ, RZ, -R11 ;  /* 0x000000ffff0bb224 */ /* 0x000fe200078e0a0b */
[----:B------:R-:W-:Y:S01]  /*b170*/  ISETP.GT.U32.AND P3, PT, R52, R19, PT ;  /* 0x000000133400720c */ /* 0x000fe20003f64070 */
[----:B------:R-:W-:Y:S01]  /*b180*/  IMAD.HI.U32 R4, R49, R5, RZ ;  /* 0x0000000531047227 */ /* 0x000fe200078e00ff */
[----:B------:R-:W-:Y:S01]  /*b190*/  IADD3 R3, PT, PT, -R3, RZ, RZ ;  /* 0x000000ff03037210 */ /* 0x000fe20007ffe1ff */
[----:B------:R1:W-:Y:S02]  /*b1a0*/  STL [R1+0xf4], R12 ;  /* 0x0000f40c01007387 */ /* 0x0003e40000100800 */
[----:B------:R-:W-:Y:S01]  /*b1b0*/  @!P5 IMAD.IADD R9, R9, 0x1, -R52 ;  /* 0x000000010909d824 */ /* 0x000fe200078e0a34 */
[----:B------:R-:W-:Y:S01]  /*b1c0*/  ISETP.GE.AND P5, PT, R6, RZ, PT ;  /* 0x000000ff0600720c */ /* 0x000fe20003fa6270 */
[----:B------:R-:W-:Y:S01]  /*b1d0*/  IMAD.MOV R4, RZ, RZ, -R4 ;  /* 0x000000ffff047224 */ /* 0x000fe200078e0a04 */
[----:B------:R2:W-:Y:S01]  /*b1e0*/  STL [R1+0x148], R11 ;  /* 0x0001480b01007387 */ /* 0x0005e20000100800 */
[----:B------:R-:W-:Y:S01]  /*b1f0*/  VIADD R6, R0, 0xe9 ;  /* 0x000000e900067836 */ /* 0x000fe20000000000 */
[----:B------:R-:W-:Y:S01]  /*b200*/  @!P6 IADD3 R17, PT, PT, R17, -R52, RZ ;  /* 0x800000341111e210 */ /* 0x000fe20007ffe0ff */
[----:B------:R-:W-:-:S02]  /*b210*/  IMAD R3, R52, R3, R2 ;  /* 0x0000000334037224 */ /* 0x000fc400078e0202 */
[C---:B------:R-:W-:Y:S01]  /*b220*/  IMAD R5, R52.reuse, R4, R5 ;  /* 0x0000000434057224 */ /* 0x040fe200078e0205 */
[----:B------:R-:W-:Y:S01]  /*b230*/  IABS R13, R6 ;  /* 0x00000006000d7213 */ /* 0x000fe20000000000 */
[----:B------:R-:W-:Y:S01]  /*b240*/  @!P2 IMAD.MOV R9, RZ, RZ, -R9 ;  /* 0x000000ffff09a224 */ /* 0x000fe200078e0a09 */
[C---:B------:R-:W-:Y:S01]  /*b250*/  ISETP.GT.U32.AND P2, PT, R52.reuse, R3, PT ;  /* 0x000000033400720c */ /* 0x040fe20003f44070 */
[----:B------:R-:W-:Y:S01]  /*b260*/  @!P3 IMAD.IADD R19, R19, 0x1, -R52 ;  /* 0x000000011313b824 */ /* 0x000fe200078e0a34 */
[C---:B------:R-:W-:Y:S01]  /*b270*/  ISETP.GT.U32.AND P3, PT, R52.reuse, R5, PT ;  /* 0x000000053400720c */ /* 0x040fe20003f64070 */
[----:B------:R-:W-:Y:S01]  /*b280*/  IMAD.HI.U32 R8, R49, R13, RZ ;  /* 0x0000000d31087227 */ /* 0x000fe200078e00ff */
[----:B------:R-:W-:Y:S01]  /*b290*/  ISETP.GT.U32.AND P6, PT, R52, R17, PT ;  /* 0x000000113400720c */ /* 0x000fe20003fc4070 */
[----:B------:R1:W-:Y:S02]  /*b2a0*/  STL [R1+0x5e0], R9 ;  /* 0x0005e00901007387 */ /* 0x0003e40000100800 */
[----:B------:R-:W-:-:S02]  /*b2b0*/  IMAD.MOV R8, RZ, RZ, -R8 ;  /* 0x000000ffff087224 */ /* 0x000fc400078e0a08 */
[----:B------:R-:W-:Y:S02]  /*b2c0*/  VIADD R2, R0, 0xeb ;  /* 0x000000eb00027836 */ /* 0x000fe40000000000 */
[----:B------:R-:W-:Y:S02]  /*b2d0*/  IMAD R13, R52, R8, R13 ;  /* 0x00000008340d7224 */ /* 0x000fe400078e020d */
[----:B------:R-:W-:Y:S01]  /*b2e0*/  VIADD R10, R0, 0xea ;  /* 0x000000ea000a7836 */ /* 0x000fe20000000000 */
[----:B------:R-:W-:Y:S01]  /*b2f0*/  IABS R4, R2 ;  /* 0x0000000200047213 */ /* 0x000fe20000000000 */
[--C-:B------:R-:W-:Y:S01]  /*b300*/  @!P2 IMAD.IADD R3, R3, 0x1, -R52.reuse ;  /* 0x000000010303a824 */ /* 0x100fe200078e0a34 */
[----:B------:R-:W-:Y:S01]  /*b310*/  ISETP.GT.U32.AND P2, PT, R52, R13, PT ;  /* 0x0000000d3400720c */ /* 0x000fe20003f44070 */
[----:B-1----:R-:W-:Y:S01]  /*b320*/  IMAD.MOV.U32 R12, RZ, RZ, R19 ;  /* 0x000000ffff0c7224 */ /* 0x002fe200078e0013 */
[----:B--2---:R-:W-:Y:S01]  /*b330*/  IABS R11, R10 ;  /* 0x0000000a000b7213 */ /* 0x004fe20000000000 */
[----:B------:R-:W-:Y:S01]  /*b340*/  @!P3 IMAD.IADD R5, R5, 0x1, -R52 ;  /* 0x000000010505b824 */ /* 0x000fe200078e0a34 */
[----:B------:R-:W-:Y:S01]  /*b350*/  @!P6 IADD3 R17, PT, PT, R17, -R52, RZ ;  /* 0x800000341111e210 */ /* 0x000fe20007ffe0ff */
[----:B------:R-:W-:Y:S01]  /*b360*/  VIADD R7, R0, 0xec ;  /* 0x000000ec00077836 */ /* 0x000fe20000000000 */
[----:B------:R-:W-:Y:S01]  /*b370*/  ISETP.GE.AND P6, PT, R6, RZ, PT ;  /* 0x000000ff0600720c */ /* 0x000fe20003fc6270 */
[----:B------:R-:W-:Y:S01]  /*b380*/  @!P0 IMAD.MOV R12, RZ, RZ, -R12 ;  /* 0x000000ffff0c8224 */ /* 0x000fe200078e0a0c */
[----:B------:R-:W-:Y:S01]  /*b390*/  ISETP.GT.U32.AND P0, PT, R52, R5, PT ;  /* 0x000000053400720c */ /* 0x000fe20003f04070 */
[----:B------:R-:W-:Y:S01]  /*b3a0*/  IMAD.HI.U32 R15, R49, R4, RZ ;  /* 0x00000004310f7227 */ /* 0x000fe200078e00ff */
[----:B------:R-:W-:-:S02]  /*b3b0*/  IABS R9, R7 ;  /* 0x0000000700097213 */ /* 0x000fc40000000000 */
[----:B------:R-:W-:Y:S01]  /*b3c0*/  ISETP.GT.U32.AND P3, PT, R52, R3, PT ;  /* 0x000000033400720c */ /* 0x000fe20003f64070 */
[----:B------:R-:W-:Y:S01]  /*b3d0*/  IMAD.HI.U32 R6, R49, R11, RZ ;  /* 0x0000000b31067227 */ /* 0x000fe200078e00ff */
[----:B------:R1:W-:Y:S01]  /*b3e0*/  STL [R1+0x5f4], R12 ;  /* 0x0005f40c01007387 */ /* 0x0003e20000100800 */
[----:B------:R-:W-:Y:S02]  /*b3f0*/  IADD3 R15, PT, PT, -R15, RZ, RZ ;  /* 0x000000ff0f0f7210 */ /* 0x000fe40007ffe1ff */
[----:B------:R-:W-:Y:S02]  /*b400*/  IMAD.MOV R6, RZ, RZ, -R6 ;  /* 0x000000ffff067224 */ /* 0x000fe400078e0a06 */
[----:B------:R-:W-:-:S04]  /*b410*/  IMAD.HI.U32 R8, R49, R9, RZ ;  /* 0x0000000931087227 */ /* 0x000fc800078e00ff */
[----:B------:R-:W-:Y:S02]  /*b420*/  @!P2 IMAD.IADD R13, R13, 0x1, -R52 ;  /* 0x000000010d0da824 */ /* 0x000fe400078e0a34 */
[----:B-1----:R-:W-:Y:S02]  /*b430*/  IMAD.MOV.U32 R12, RZ, RZ, R17 ;  /* 0x000000ffff0c7224 */ /* 0x002fe400078e0011 */
[C---:B------:R-:W-:Y:S01]  /*b440*/  IMAD R11, R52.reuse, R6, R11 ;  /* 0x00000006340b7224 */ /* 0x040fe200078e020b */
[----:B------:R-:W-:Y:S01]  /*b450*/  ISETP.GT.U32.AND P2, PT, R52, R13, PT ;  /* 0x0000000d3400720c */ /* 0x000fe20003f44070 */
[----:B------:R-:W-:Y:S01]  /*b460*/  @!P1 IMAD.MOV R12, RZ, RZ, -R12 ;  /* 0x000000ffff0c9224 */ /* 0x000fe200078e0a0c */
[----:B------:R-:W-:Y:S01]  /*b470*/  ISETP.GE.AND P1, PT, R10, RZ, PT ;  /* 0x000000ff0a00720c */ /* 0x000fe20003f26270 */
[----:B------:R-:W-:Y:S02]  /*b480*/  IMAD.MOV R8, RZ, RZ, -R8 ;  /* 0x000000ffff087224 */ /* 0x000fe400078e0a08 */
[----:B------:R-:W-:Y:S01]  /*b490*/  IMAD R4, R52, R15, R4 ;  /* 0x0000000f34047224 */ /* 0x000fe200078e0204 */
[----:B------:R1:W-:Y:S01]  /*b4a0*/  STL [R1+0x600], R12 ;  /* 0x0006000c01007387 */ /* 0x0003e20000100800 */
[----:B------:R-:W-:-:S02]  /*b4b0*/  VIADD R6, R0, 0xed ;  /* 0x000000ed00067836 */ /* 0x000fc40000000000 */
[--C-:B------:R-:W-:Y:S01]  /*b4c0*/  @!P0 IMAD.IADD R5, R5, 0x1, -R52.reuse ;  /* 0x0000000105058824 */ /* 0x100fe200078e0a34 */
[C---:B------:R-:W-:Y:S01]  /*b4d0*/  ISETP.GT.U32.AND P0, PT, R52.reuse, R4, PT ;  /* 0x000000043400720c */ /* 0x040fe20003f04070 */
[C---:B------:R-:W-:Y:S01]  /*b4e0*/  IMAD R9, R52.reuse, R8, R9 ;  /* 0x0000000834097224 */ /* 0x040fe200078e0209 */
[----:B------:R-:W-:Y:S01]  /*b4f0*/  IABS R8, R6 ;  /* 0x0000000600087213 */ /* 0x000fe20000000000 */
[--C-:B------:R-:W-:Y:S01]  /*b500*/  @!P3 IMAD.IADD R3, R3, 0x1, -R52.reuse ;  /* 0x000000010303b824 */ /* 0x100fe200078e0a34 */
[----:B------:R-:W-:Y:S01]  /*b510*/  ISETP.GT.U32.AND P3, PT, R52, R11, PT ;  /* 0x0000000b3400720c */ /* 0x000fe20003f64070 */
[----:B------:R-:W-:Y:S01]  /*b520*/  @!P2 IMAD.IADD R13, R13, 0x1, -R52 ;  /* 0x000000010d0da824 */ /* 0x000fe200078e0a34 */
[----:B------:R-:W-:Y:S01]  /*b530*/  ISETP.GE.AND P2, PT, R7, RZ, PT ;  /* 0x000000ff0700720c */ /* 0x000fe20003f46270 */
[----:B-1----:R-:W-:Y:S01]  /*b540*/  IMAD.MOV.U32 R12, RZ, RZ, R5 ;  /* 0x000000ffff0c7224 */ /* 0x002fe200078e0005 */
[----:B------:R-:W-:Y:S01]  /*b550*/  MOV R14, R3 ;  /* 0x00000003000e7202 */ /* 0x000fe20000000f00 */
[----:B------:R-:W-:-:S02]  /*b560*/  IMAD.MOV.U32 R3, RZ, RZ, R8 ;  /* 0x000000ffff037224 */ /* 0x000fc400078e0008 */
[----:B------:R-:W-:Y:S01]  /*b570*/  @!P4 IMAD.MOV R12, RZ, RZ, -R12 ;  /* 0x000000ffff0cc224 */ /* 0x000fe200078e0a0c */
[----:B------:R-:W-:Y:S01]  /*b580*/  ISETP.GT.U32.AND P4, PT, R52, R9, PT ;  /* 0x000000093400720c */ /* 0x000fe20003f84070 */
[----:B------:R-:W-:-:S04]  /*b590*/  IMAD.HI.U32 R5, R49, R3, RZ ;  /* 0x0000000331057227 */ /* 0x000fc800078e00ff */
[----:B------:R-:W-:Y:S01]  /*b5a0*/  @!P5 IMAD.MOV R14, RZ, RZ, -R14 ;  /* 0x000000ffff0ed224 */ /* 0x000fe200078e0a0e */
[----:B------:R-:W-:Y:S01]  /*b5b0*/  ISETP.GE.AND P5, PT, R2, RZ, PT ;  /* 0x000000ff0200720c */ /* 0x000fe20003fa6270 */
[----:B------:R-:W-:Y:S01]  /*b5c0*/  IMAD.MOV R7, RZ, RZ, -R5 ;  /* 0x000000ffff077224 */ /* 0x000fe200078e0a05 */
[----:B------:R-:W-:Y:S01]  /*b5d0*/  @!P3 IADD3 R11, PT, PT, R11, -R52, RZ ;  /* 0x800000340b0bb210 */ /* 0x000fe20007ffe0ff */
[--C-:B------:R-:W-:Y:S01]  /*b5e0*/  @!P0 IMAD.IADD R4, R4, 0x1, -R52.reuse ;  /* 0x0000000104048824 */ /* 0x100fe200078e0a34 */
[----:B------:R-:W-:Y:S01]  /*b5f0*/  STL [R1+0x60c], R14 ;  /* 0x00060c0e01007387 */ /* 0x000fe20000100800 */
[----:B------:R-:W-:Y:S01]  /*b600*/  VIADD R2, R0, 0xee ;  /* 0x000000ee00027836 */ /* 0x000fe20000000000 */
[C---:B------:R-:W-:Y:S01]  /*b610*/  ISETP.GT.U32.AND P3, PT, R52.reuse, R11, PT ;  /* 0x0000000b3400720c */ /* 0x040fe20003f64070 */
[C---:B------:R-:W-:Y:S01]  /*b620*/  IMAD R3, R52.reuse, R7, R3 ;  /* 0x0000000734037224 */ /* 0x040fe200078e0203 */
[----:B------:R-:W-:Y:S01]  /*b630*/  ISETP.GT.U32.AND P0, PT, R52, R4, PT ;  /* 0x000000043400720c */ /* 0x000fe20003f04070 */
[----:B------:R-:W-:Y:S01]  /*b640*/  IMAD.MOV.U32 R8, RZ, RZ, R13 ;  /* 0x000000ffff087224 */ /* 0x000fe200078e000d */
[----:B------:R-:W-:Y:S01]  /*b650*/  IABS R10, R2 ;  /* 0x00000002000a7213 */ /* 0x000fe20000000000 */
[----:B------:R-:W-:Y:S01]  /*b660*/  VIADD R5, R0, 0xef ;  /* 0x000000ef00057836 */ /* 0x000fe20000000000 */
[----:B------:R1:W-:Y:S01]  /*b670*/  STL [R1+0x610], R12 ;  /* 0x0006100c01007387 */ /* 0x0003e20000100800 */
[----:B------:R-:W-:-:S02]  /*b680*/  @!P4 IMAD.IADD R9, R9, 0x1, -R52 ;  /* 0x000000010909c824 */ /* 0x000fc400078e0a34 */
[----:B------:R-:W-:Y:S01]  /*b690*/  @!P6 IMAD.MOV R8, RZ, RZ, -R8 ;  /* 0x000000ffff08e224 */ /* 0x000fe200078e0a08 */
[----:B------:R-:W-:Y:S01]  /*b6a0*/  ISETP.GT.U32.AND P6, PT, R52, R3, PT ;  /* 0x000000033400720c */ /* 0x000fe20003fc4070 */
[C---:B------:R-:W-:Y:S01]  /*b6b0*/  VIADD R97, R0.reuse, 0x1c3 ;  /* 0x000001c300617836 */ /* 0x040fe20000000000 */
[----:B------:R-:W-:Y:S01]  /*b6c0*/  IABS R7, R5 ;  /* 0x0000000500077213 */ /* 0x000fe20000000000 */
[----:B------:R-:W-:Y:S01]  /*b6d0*/  VIADD R98, R0, 0x1c2 ;  /* 0x000001c200627836 */ /* 0x000fe20000000000 */
[----:B------:R-:W-:Y:S01]  /*b6e0*/  ISETP.GT.U32.AND P4, PT, R52, R9, PT ;  /* 0x000000093400720c */ /* 0x000fe20003f84070 */
[----:B------:R2:W-:Y:S01]  /*b6f0*/  STL [R1+0x614], R8 ;  /* 0x0006140801007387 */ /* 0x0005e20000100800 */
[----:B-1----:R-:W-:Y:S01]  /*b700*/  IMAD.HI.U32 R12, R49, R10, RZ ;  /* 0x0000000a310c7227 */ /* 0x002fe200078e00ff */
[----:B------:R-:W-:Y:S02]  /*b710*/  @!P3 IADD3 R11, PT, PT, R11, -R52, RZ ;  /* 0x800000340b0bb210 */ /* 0x000fe40007ffe0ff */
[----:B------:R-:W-:Y:S01]  /*b720*/  ISETP.GE.AND P3, PT, R6, RZ, PT ;  /* 0x000000ff0600720c */ /* 0x000fe20003f66270 */
[----:B------:R-:W-:Y:S01]  /*b730*/  IMAD.MOV R12, RZ, RZ, -R12 ;  /* 0x000000ffff0c7224 */ /* 0x000fe200078e0a0c */
[----:B------:R-:W-:Y:S01]  /*b740*/  IABS R66, R97 ;  /* 0x0000006100427213 */ /* 0x000fe20000000000 */
[----:B------:R-:W-:Y:S01]  /*b750*/  @!P0 IMAD.IADD R4, R4, 0x1, -R52 ;  /* 0x0000000104048824 */ /* 0x000fe200078e0a34 */
[----:B------:R-:W-:Y:S01]  /*b760*/  ISETP.GE.AND P0, PT, R2, RZ, PT ;  /* 0x000000ff0200720c */ /* 0x000fe20003f06270 */
[----:B------:R-:W-:Y:S01]  /*b770*/  IMAD R2, R52, R12, R10 ;  /* 0x0000000c34027224 */ /* 0x000fe200078e020a */
[----:B------:R-:W-:Y:S01]  /*b780*/  @!P6 IADD3 R3, PT, PT, R3, -R52, RZ ;  /* 0x800000340303e210 */ /* 0x000fe20007ffe0ff */
[----:B--2---:R-:W-:Y:S01]  /*b790*/  IMAD.HI.U32 R8, R49, R7, RZ ;  /* 0x0000000731087227 */ /* 0x004fe200078e00ff */
[----:B------:R-:W-:-:S02]  /*b7a0*/  IABS R65, R98 ;  /* 0x0000006200417213 */ /* 0x000fc40000000000 */
[----:B------:R-:W-:Y:S01]  /*b7b0*/  ISETP.GT.U32.AND P6, PT, R52, R3, PT ;  /* 0x000000033400720c */ /* 0x000fe20003fc4070 */
[----:B------:R-:W-:Y:S02]  /*b7c0*/  IMAD.MOV R8, RZ, RZ, -R8 ;  /* 0x000000ffff087224 */ /* 0x000fe400078e0a08 */
[----:B------:R-:W-:Y:S02]  /*b7d0*/  VIADD R6, R0, 0xf0 ;  /* 0x000000f000067836 */ /* 0x000fe40000000000 */
[C---:B------:R-:W-:Y:S02]  /*b7e0*/  IMAD R7, R52.reuse, R8, R7 ;  /* 0x0000000834077224 */ /* 0x040fe400078e0207 */
[----:B------:R-:W-:Y:S01]  /*b7f0*/  IMAD.MOV.U32 R12, RZ, RZ, R4 ;  /* 0x000000ffff0c7224 */ /* 0x000fe200078e0004 */
[----:B------:R-:W-:Y:S01]  /*b800*/  IABS R10, R6 ;  /* 0x00000006000a7213 */ /* 0x000fe20000000000 */
[----:B------:R-:W-:Y:S01]  /*b810*/  @!P4 IMAD.IADD R9, R9, 0x1, -R52 ;  /* 0x000000010909c824 */ /* 0x000fe200078e0a34 */
[----:B------:R-:W-:Y:S01]  /*b820*/  ISETP.GT.U32.AND P4, PT, R52, R2, PT ;  /* 0x000000023400720c */ /* 0x000fe20003f84070 */
[----:B------:R-:W-:-:S02]  /*b830*/  IMAD.MOV.U32 R13, RZ, RZ, R11 ;  /* 0x000000ffff0d7224 */ /* 0x000fc400078e000b */
[----:B------:R-:W-:Y:S01]  /*b840*/  @!P5 IMAD.MOV R12, RZ, RZ, -R12 ;  /* 0x000000ffff0cd224 */ /* 0x000fe200078e0a0c */
[----:B------:R-:W-:Y:S01]  /*b850*/  ISETP.GT.U32.AND P5, PT, R52, R7, PT ;  /* 0x000000073400720c */ /* 0x000fe20003fa4070 */
[----:B------:R-:W-:Y:S01]  /*b860*/  @!P1 IMAD.MOV R13, RZ, RZ, -R13 ;  /* 0x000000ffff0d9224 */ /* 0x000fe200078e0a0d */
[----:B------:R-:W-:Y:S01]  /*b870*/  ISETP.GE.AND P1, PT, R5, RZ, PT ;  /* 0x000000ff0500720c */ /* 0x000fe20003f26270 */
[----:B------:R-:W-:Y:S02]  /*b880*/  IMAD.MOV.U32 R5, RZ, RZ, R10 ;  /* 0x000000ffff057224 */ /* 0x000fe400078e000a */
[----:B------:R-:W-:Y:S01]  /*b890*/  VIADD R4, R0, 0xf1 ;  /* 0x000000f100047836 */ /* 0x000fe20000000000 */
[----:B------:R-:W-:Y:S01]  /*b8a0*/  STL [R1+0x620], R13 ;  /* 0x0006200d01007387 */ /* 0x000fe20000100800 */
[----:B------:R-:W-:Y:S02]  /*b8b0*/  IMAD.MOV.U32 R11, RZ, RZ, R9 ;  /* 0x000000ffff0b7224 */ /* 0x000fe400078e0009 */
[----:B------:R-:W-:Y:S01]  /*b8c0*/  IMAD.HI.U32 R8, R49, R5, RZ ;  /* 0x0000000531087227 */ /* 0x000fe200078e00ff */
[----:B------:R-:W-:Y:S01]  /*b8d0*/  IABS R9, R4 ;  /* 0x0000000400097213 */ /* 0x000fe20000000000 */
[----:B------:R-:W-:Y:S01]  /*b8e0*/  STL [R1+0x62c], R12 ;  /* 0x00062c0c01007387 */ /* 0x000fe20000100800 */
[----:B------:R-:W-:Y:S01]  /*b8f0*/  @!P4 IADD3 R2, PT, PT, R2, -R52, RZ ;  /* 0x800000340202c210 */ /* 0x000fe20007ffe0ff */
[----:B------:R-:W-:Y:S01]  /*b900*/  @!P2 IMAD.MOV R11, RZ, RZ, -R11 ;  /* 0x000000ffff0ba224 */ /* 0x000fe200078e0a0b */
[----:B------:R-:W-:Y:S01]  /*b910*/  ISETP.GE.AND P2, PT, R6, RZ, PT ;  /* 0x000000ff0600720c */ /* 0x000fe20003f46270 */
[----:B------:R-:W-:Y:S01]  /*b920*/  IMAD.MOV R6, RZ, RZ, -R8 ;  /* 0x000000ffff067224 */ /* 0x000fe200078e0a08 */
[----:B------:R-:W-:Y:S01]  /*b930*/  ISETP.GT.U32.AND P4, PT, R52, R2, PT ;  /* 0x000000023400720c */ /* 0x000fe20003f84070 */
[--C-:B------:R-:W-:Y:S01]  /*b940*/  @!P6 IMAD.IADD R3, R3, 0x1, -R52.reuse ;  /* 0x000000010303e824 */ /* 0x100fe200078e0a34 */
[----:B------:R-:W-:Y:S01]  /*b950*/  ISETP.GE.AND P6, PT, R4, RZ, PT ;  /* 0x000000ff0400720c */ /* 0x000fe20003fc6270 */
[----:B------:R-:W-:Y:S01]  /*b960*/  @!P5 IMAD.IADD R7, R7, 0x1, -R52 ;  /* 0x000000010707d824 */ /* 0x000fe200078e0a34 */
[----:B------:R1:W-:Y:S01]  /*b970*/  STL [R1+0x630], R11 ;  /* 0x0006300b01007387 */ /* 0x0003e20000100800 */
[----:B------:R-:W-:Y:S01]  /*b980*/  IMAD.MOV.U32 R8, RZ, RZ, R9 ;  /* 0x000000ffff087224 */ /* 0x000fe200078e0009 */
[----:B------:R-:W-:Y:S01]  /*b990*/  IADD3 R9, PT, PT, R0, 0xf3, RZ ;  /* 0x000000f300097810 */ /* 0x000fe20007ffe0ff */
[C---:B------:R-:W-:Y:S01]  /*b9a0*/  IMAD R4, R52.reuse, R6, R5 ;  /* 0x0000000634047224 */ /* 0x040fe200078e0205 */
[----:B------:R-:W-:Y:S01]  /*b9b0*/  ISETP.GT.U32.AND P5, PT, R52, R7, PT ;  /* 0x000000073400720c */ /* 0x000fe20003fa4070 */
[----:B------:R-:W-:Y:S01]  /*b9c0*/  IMAD.MOV.U32 R10, RZ, RZ, R3 ;  /* 0x000000ffff0a7224 */ /* 0x000fe200078e0003 */
[----:B------:R-:W-:Y:S01]  /*b9d0*/  IABS R15, R9 ;  /* 0x00000009000f7213 */ /* 0x000fe20000000000 */
[----:B------:R-:W-:-:S04]  /*b9e0*/  IMAD.HI.U32 R5, R49, R8, RZ ;  /* 0x0000000831057227 */ /* 0x000fc800078e00ff */
[----:B------:R-:W-:Y:S01]  /*b9f0*/  @!P3 IMAD.MOV R10, RZ, RZ, -R10 ;  /* 0x000000ffff0ab224 */ /* 0x000fe200078e0a0a */
[----:B------:R-:W-:Y:S01]  /*ba00*/  ISETP.GT.U32.AND P3, PT, R52, R4, PT ;  /* 0x000000043400720c */ /* 0x000fe20003f64070 */
[----:B------:R-:W-:Y:S02]  /*ba10*/  IMAD.MOV R5, RZ, RZ, -R5 ;  /* 0x000000ffff057224 */ /* 0x000fe400078e0a05 */
[----:B------:R-:W-:Y:S01]  /*ba20*/  @!P4 IMAD.IADD R2, R2, 0x1, -R52 ;  /* 0x000000010202c824 */ /* 0x000fe200078e0a34 */
[----:B------:R2:W-:Y:S01]  /*ba30*/  STL [R1+0x634], R10 ;  /* 0x0006340a01007387 */ /* 0x0005e20000100800 */
[----:B------:R-:W-:Y:S02]  /*ba40*/  IMAD R8, R52, R5, R8 ;  /* 0x0000000534087224 */ /* 0x000fe400078e0208 */
[----:B------:R-:W-:Y:S01]  /*ba50*/  VIADD R6, R0, 0xf2 ;  /* 0x000000f200067836 */ /* 0x000fe20000000000 */
[----:B-1----:R-:W-:Y:S01]  /*ba60*/  MOV R11, R2 ;  /* 0x00000002000b7202 */ /* 0x002fe20000000f00 */
[--C-:B------:R-:W-:Y:S01]  /*ba70*/  @!P5 IMAD.IADD R7, R7, 0x1, -R52.reuse ;  /* 0x000000010707d824 */ /* 0x100fe200078e0a34 */
[----:B------:R-:W-:Y:S01]  /*ba80*/  ISETP.GT.U32.AND P5, PT, R52, R8, PT ;  /* 0x000000083400720c */ /* 0x000fe20003fa4070 */
[----:B------:R-:W-:Y:S01]  /*ba90*/  VIADD R3, R0, 0xf4 ;  /* 0x000000f400037836 */ /* 0x000fe20000000000 */
[----:B------:R-:W-:Y:S01]  /*baa0*/  ISETP.GE.AND P4, PT, R6, RZ, PT ;  /* 0x000000ff0600720c */ /* 0x000fe20003f86270 */
[----:B------:R-:W-:Y:S01]  /*bab0*/  @!P3 IMAD.IADD R4, R4, 0x1, -R52 ;  /* 0x000000010404b824 */ /* 0x000fe200078e0a34 */
[----:B------:R-:W-:Y:S01]  /*bac0*/  IABS R6, R6 ;  /* 0x0000000600067213 */ /* 0x000fe20000000000 */
[----:B------:R-:W-:Y:S01]  /*bad0*/  @!P0 IMAD.MOV R11, RZ, RZ, -R11 ;  /* 0x000000ffff0b8224 */ /* 0x000fe200078e0a0b */
[----:B------:R-:W-:Y:S01]  /*bae0*/  IABS R12, R3 ;  /* 0x00000003000c7213 */ /* 0x000fe20000000000 */
[----:B------:R-:W-:Y:S01]  /*baf0*/  IMAD.HI.U32 R2, R49, R15, RZ ;  /* 0x0000000f31027227 */ /* 0x000fe200078e00ff */
[----:B------:R-:W-:-:S02]  /*bb00*/  ISETP.GT.U32.AND P0, PT, R52, R4, PT ;  /* 0x000000043400720c */ /* 0x000fc40003f04070 */
[----:B------:R-:W-:Y:S01]  /*bb10*/  @!P1 IADD3 R7, PT, PT, -R7, RZ, RZ ;  /* 0x000000ff07079210 */ /* 0x000fe20007ffe1ff */
[----:B--2---:R-:W-:Y:S01]  /*bb20*/  IMAD.HI.U32 R10, R49, R6, RZ ;  /* 0x00000006310a7227 */ /* 0x004fe200078e00ff */
[----:B------:R-:W-:Y:S01]  /*bb30*/  ISETP.GE.AND P3, PT, R9, RZ, PT ;  /* 0x000000ff0900720c */ /* 0x000fe20003f66270 */
[----:B------:R-:W-:Y:S02]  /*bb40*/  STL [R1+0x628], R11 ;  /* 0x0006280b01007387 */ /* 0x000fe40000100800 */
[----:B------:R-:W-:Y:S02]  /*bb50*/  IMAD.MOV R10, RZ, RZ, -R10 ;  /* 0x000000ffff0a7224 */ /* 0x000fe400078e0a0a */
[----:B------:R-:W-:Y:S01]  /*bb60*/  @!P5 IMAD.IADD R8, R8, 0x1, -R52 ;  /* 0x000000010808d824 */ /* 0x000fe200078e0a34 */
[----:B------:R-:W-:Y:S01]  /*bb70*/  ISETP.GE.AND P5, PT, R3, RZ, PT ;  /* 0x000000ff0300720c */ /* 0x000fe20003fa6270 */
[----:B------:R-:W-:Y:S01]  /*bb80*/  IMAD R3, R52, R10, R6 ;  /* 0x0000000a34037224 */ /* 0x000fe200078e0206 */
[----:B------:R1:W-:Y:S01]  /*bb90*/  STL [R1+0x624], R7 ;  /* 0x0006240701007387 */ /* 0x0003e20000100800 */
[----:B------:R-:W-:Y:S01]  /*bba0*/  @!P0 IMAD.IADD R4, R4, 0x1, -R52 ;  /* 0x0000000104048824 */ /* 0x000fe200078e0a34 */
[C---:B------:R-:W-:Y:S01]  /*bbb0*/  ISETP.GT.U32.AND P1, PT, R52.reuse, R8, PT ;  /* 0x000000083400720c */ /* 0x040fe20003f24070 */
[----:B------:R-:W-:Y:S01]  /*bbc0*/  IMAD.HI.U32 R5, R49, R12, RZ ;  /* 0x0000000c31057227 */ /* 0x000fe200078e00ff */
[----:B------:R-:W-:-:S03]  /*bbd0*/  ISETP.GT.U32.AND P0, PT, R52, R3, PT ;  /* 0x000000033400720c */ /* 0x000fc60003f04070 */
[----:B------:R-:W-:Y:S02]  /*bbe0*/  IMAD.MOV R2, RZ, RZ, -R2 ;  /* 0x000000ffff027224 */ /* 0x000fe400078e0a02 */
[----:B------:R-:W-:Y:S01]  /*bbf0*/  IMAD.MOV R5, RZ, RZ, -R5 ;  /* 0x000000ffff057224 */ /* 0x000fe200078e0a05 */
[----:B-1----:R-:W-:Y:S01]  /*bc00*/  IADD3 R7, PT, PT, R0, 0xf9, RZ ;  /* 0x000000f900077810 */ /* 0x002fe20007ffe0ff */
[C---:B------:R-:W-:Y:S02]  /*bc10*/  IMAD R15, R52.reuse, R2, R15 ;  /* 0x00000002340f7224 */ /* 0x040fe400078e020f */
[----:B------:R-:W-:Y:S01]  /*bc20*/  IMAD R12, R52, R5, R12 ;  /* 0x00000005340c7224 */ /* 0x000fe200078e020c */
[----:B------:R-:W-:Y:S01]  /*bc30*/  IABS R6, R7 ;  /* 0x0000000700067213 */ /* 0x000fe20000000000 */
[--C-:B------:R-:W-:Y:S02]  /*bc40*/  @!P1 IMAD.IADD R8, R8, 0x1, -R52.reuse ;  /* 0x0000000108089824 */ /* 0x100fe400078e0a34 */
[----:B------:R-:W-:-:S02]  /*bc50*/  @!P0 IMAD.IADD R3, R3, 0x1, -R52 ;  /* 0x0000000103038824 */ /* 0x000fc400078e0a34 */
[----:B------:R-:W-:Y:S02]  /*bc60*/  IMAD.MOV.U32 R16, RZ, RZ, R8 ;  /* 0x000000ffff107224 */ /* 0x000fe400078e0008 */
[----:B------:R-:W-:Y:S01]  /*bc70*/  VIADD R10, R0, 0xf5 ;  /* 0x000000f5000a7836 */ /* 0x000fe20000000000 */
[C---:B------:R-:W-:Y:S01]  /*bc80*/  ISETP.GT.U32.AND P0, PT, R52.reuse, R3, PT ;  /* 0x000000033400720c */ /* 0x040fe20003f04070 */
[----:B------:R-:W-:Y:S01]  /*bc90*/  @!P6 IMAD.MOV R16, RZ, RZ, -R16 ;  /* 0x000000ffff10e224 */ /* 0x000fe200078e0a10 */
[----:B------:R-:W-:Y:S01]  /*bca0*/  ISETP.GT.U32.AND P6, PT, R52, R15, PT ;  /* 0x0000000f3400720c */ /* 0x000fe20003fc4070 */
[----:B------:R-:W-:Y:S02]  /*bcb0*/  IMAD.MOV.U32 R9, RZ, RZ, R4 ;  /* 0x000000ffff097224 */ /* 0x000fe400078e0004 */
[----:B------:R-:W-:Y:S02]  /*bcc0*/  VIADD R11, R0, 0xf7 ;  /* 0x000000f7000b7836 */ /* 0x000fe40000000000 */
[----:B------:R-:W-:Y:S01]  /*bcd0*/  @!P2 IMAD.MOV R9, RZ, RZ, -R9 ;  /* 0x000000ffff09a224 */ /* 0x000fe200078e0a09 */
[----:B------:R-:W-:Y:S01]  /*bce0*/  ISETP.GE.AND P2, PT, R10, RZ, PT ;  /* 0x000000ff0a00720c */ /* 0x000fe20003f46270 */
[C---:B------:R-:W-:Y:S01]  /*bcf0*/  VIADD R2, R0.reuse, 0xf6 ;  /* 0x000000f600027836 */ /* 0x040fe20000000000 */
[----:B------:R-:W-:Y:S01]  /*bd00*/  IABS R10, R10 ;  /* 0x0000000a000a7213 */ /* 0x000fe20000000000 */
[----:B------:R-:W-:Y:S01]  /*bd10*/  VIADD R13, R0, 0xf8 ;  /* 0x000000f8000d7836 */ /* 0x000fe20000000000 */
[----:B------:R-:W-:Y:S01]  /*bd20*/  IABS R4, R11 ;  /* 0x0000000b00047213 */ /* 0x000fe20000000000 */
[--C-:B------:R-:W-:Y:S01]  /*bd30*/  @!P0 IMAD.IADD R3, R3, 0x1, -R52.reuse ;  /* 0x0000000103038824 */ /* 0x100fe200078e0a34 */
[----:B------:R-:W-:Y:S01]  /*bd40*/  ISETP.GT.U32.AND P0, PT, R52, R12, PT ;  /* 0x0000000c3400720c */ /* 0x000fe20003f04070 */
[----:B------:R-:W-:Y:S01]  /*bd50*/  IMAD.HI.U32 R14, R49, R10, RZ ;  /* 0x0000000a310e7227 */ /* 0x000fe200078e00ff */
[----:B------:R-:W-:Y:S01]  /*bd60*/  ISETP.GE.AND P1, PT, R2, RZ, PT ;  /* 0x000000ff0200720c */ /* 0x000fe20003f26270 */
[----:B------:R1:W-:Y:S01]  /*bd70*/  STL [R1+0x61c], R9 ;  /* 0x00061c0901007387 */ /* 0x0003e20000100800 */
[----:B------:R-:W-:Y:S01]  /*bd80*/  IABS R2, R2 ;  /* 0x0000000200027213 */ /* 0x000fe20000000000 */
[----:B------:R-:W-:Y:S01]  /*bd90*/  @!P6 IMAD.IADD R15, R15, 0x1, -R52 ;  /* 0x000000010f0fe824 */ /* 0x000fe200078e0a34 */
[----:B------:R-:W-:Y:S01]  /*bda0*/  IABS R5, R13 ;  /* 0x0000000d00057213 */ /* 0x000fe20000000000 */
[----:B------:R-:W-:Y:S01]  /*bdb0*/  IMAD.MOV R14, RZ, RZ, -R14 ;  /* 0x000000ffff0e7224 */ /* 0x000fe200078e0a0e */
[----:B------:R2:W-:Y:S01]  /*bdc0*/  STL [R1+0x618], R16 ;  /* 0x0006181001007387 */ /* 0x0005e20000100800 */
[----:B------:R-:W-:-:S02]  /*bdd0*/  IMAD.MOV.U32 R18, RZ, RZ, R3 ;  /* 0x000000ffff127224 */ /* 0x000fc400078e0003 */
[----:B------:R-:W-:Y:S02]  /*bde0*/  IMAD R10, R52, R14, R10 ;  /* 0x0000000e340a7224 */ /* 0x000fe400078e020a */
[----:B------:R-:W-:Y:S01]  /*bdf0*/  @!P0 IADD3 R12, PT, PT, R12, -R52, RZ ;  /* 0x800000340c0c8210 */ /* 0x000fe20007ffe0ff */
[C---:B------:R-:W-:Y:S01]  /*be00*/  IMAD.HI.U32 R8, R49.reuse, R4, RZ ;  /* 0x0000000431087227 */ /* 0x040fe200078e00ff */
[C---:B------:R-:W-:Y:S02]  /*be10*/  ISETP.GT.U32.AND P0, PT, R52.reuse, R15, PT ;  /* 0x0000000f3400720c */ /* 0x040fe40003f04070 */
[----:B------:R-:W-:Y:S01]  /*be20*/  ISETP.GT.U32.AND P6, PT, R52, R10, PT ;  /* 0x0000000a3400720c */ /* 0x000fe20003fc4070 */
[----:B-1----:R-:W-:-:S04]  /*be30*/  IMAD.HI.U32 R9, R49, R2, RZ ;  /* 0x0000000231097227 */ /* 0x002fc800078e00ff */
[----:B------:R-:W-:Y:S01]  /*be40*/  @!P4 IMAD.MOV R18, RZ, RZ, -R18 ;  /* 0x000000ffff12c224 */ /* 0x000fe200078e0a12 */
[C---:B------:R-:W-:Y:S01]  /*be50*/  ISETP.GT.U32.AND P4, PT, R52.reuse, R12, PT ;  /* 0x0000000c3400720c */ /* 0x040fe20003f84070 */
[----:B------:R-:W-:Y:S01]  /*be60*/  IMAD.MOV R8, RZ, RZ, -R8 ;  /* 0x000000ffff087224 */ /* 0x000fe200078e0a08 */
[----:B------:R-:W-:Y:S01]  /*be70*/  IADD3 R9, PT, PT, -R9, RZ, RZ ;  /* 0x000000ff09097210 */ /* 0x000fe20007ffe1ff */
[----:B--2---:R-:W-:Y:S01]  /*be80*/  IMAD.HI.U32 R16, R49, R5, RZ ;  /* 0x0000000531107227 */ /* 0x004fe200078e00ff */
[----:B------:R1:W-:Y:S03]  /*be90*/  STL [R1+0x608], R18 ;  /* 0x0006081201007387 */ /* 0x0003e60000100800 */
[----:B------:R-:W-:Y:S02]  /*bea0*/  @!P0 IMAD.IADD R15, R15, 0x1, -R52 ;  /* 0x000000010f0f8824 */ /* 0x000fe400078e0a34 */
[----:B------:R-:W-:-:S02]  /*beb0*/  IMAD R4, R52, R8, R4 ;  /* 0x0000000834047224 */ /* 0x000fc400078e0204 */
[----:B------:R-:W-:Y:S01]  /*bec0*/  IMAD.MOV R16, RZ, RZ, -R16 ;  /* 0x000000ffff107224 */ /* 0x000fe200078e0a10 */
[----:B------:R-:W-:Y:S01]  /*bed0*/  MOV R19, R15 ;  /* 0x0000000f00137202 */ /* 0x000fe20000000f00 */
[----:B------:R-:W-:Y:S02]  /*bee0*/  @!P6 IMAD.IADD R10, R10, 0x1, -R52 ;  /* 0x000000010a0ae824 */ /* 0x000fe400078e0a34 */
[C---:B------:R-:W-:Y:S02]  /*bef0*/  IMAD R2, R52.reuse, R9, R2 ;  /* 0x0000000934027224 */ /* 0x040fe400078e0202 */
[C---:B------:R-:W-:Y:S01]  /*bf00*/  IMAD R5, R52.reuse, R16, R5 ;  /* 0x0000001034057224 */ /* 0x040fe200078e0205 */
[C---:B------:R-:W-:Y:S01]  /*bf10*/  ISETP.GT.U32.AND P6, PT, R52.reuse, R10, PT ;  /* 0x0000000a3400720c */ /* 0x040fe20003fc4070 */
[----:B------:R-:W-:Y:S01]  /*bf20*/  @!P3 IMAD.MOV R19, RZ, RZ, -R19 ;  /* 0x000000ffff13b224 */ /* 0x000fe200078e0a13 */
[C---:B------:R-:W-:Y:S01]  /*bf30*/  ISETP.GT.U32.AND P3, PT, R52.reuse, R4, PT ;  /* 0x000000043400720c */ /* 0x040fe20003f64070 */
[----:B------:R-:W-:Y:S01]  /*bf40*/  IMAD.HI.U32 R14, R49, R6, RZ ;  /* 0x00000006310e7227 */ /* 0x000fe200078e00ff */
[----:B------:R-:W-:-:S02]  /*bf50*/  ISETP.GT.U32.AND P0, PT, R52, R2, PT ;  /* 0x000000023400720c */ /* 0x000fc40003f04070 */
[----:B------:R2:W-:Y:S01]  /*bf60*/  STL [R1+0x604], R19 ;  /* 0x0006041301007387 */ /* 0x0005e20000100800 */
[----:B------:R-:W-:Y:S01]  /*bf70*/  @!P4 IMAD.IADD R12, R12, 0x1, -R52 ;  /* 0x000000010c0cc824 */ /* 0x000fe200078e0a34 */
[----:B------:R-:W-:Y:S01]  /*bf80*/  ISETP.GT.U32.AND P4, PT, R52, R5, PT ;  /* 0x000000053400720c */ /* 0x000fe20003f84070 */
[----:B------:R-:W-:Y:S02]  /*bf90*/  IMAD.MOV R14, RZ, RZ, -R14 ;  /* 0x000000ffff0e7224 */ /* 0x000fe400078e0a0e */
[C---:B------:R-:W-:Y:S02]  /*bfa0*/  VIADD R8, R0.reuse, 0xfa ;  /* 0x000000fa00087836 */ /* 0x040fe40000000000 */
[----:B------:R-:W-:Y:S02]  /*bfb0*/  VIADD R9, R0, 0xfb ;  /* 0x000000fb00097836 */ /* 0x000fe40000000000 */
[----:B------:R-:W-:Y:S01]  /*bfc0*/  IMAD R6, R52, R14, R6 ;  /* 0x0000000e34067224 */ /* 0x000fe200078e0206 */
[----:B------:R-:W-:Y:S01]  /*bfd0*/  IABS R17, R8 ;  /* 0x0000000800117213 */ /* 0x000fe20000000000 */
[--C-:B------:R-:W-:Y:S01]  /*bfe0*/  @!P3 IMAD.IADD R4, R4, 0x1, -R52.reuse ;  /* 0x000000010404b824 */ /* 0x100fe200078e0a34 */
[----:B------:R-:W-:Y:S01]  /*bff0*/  IABS R14, R9 ;  /* 0x00000009000e7213 */ /* 0x000fe20000000000 */
[----:B------:R-:W-:Y:S01]  /*c000*/  @!P6 IMAD.IADD R10, R10, 0x1, -R52 ;  /* 0x000000010a0ae824 */ /* 0x000fe200078e0a34 */
[----:B------:R-:W-:Y:S01]  /*c010*/  ISETP.GT.U32.AND P6, PT, R52, R6, PT ;  /* 0x000000063400720c */ /* 0x000fe20003fc4070 */
[----:B------:R-:W-:-:S02]  /*c020*/  VIADD R3, R0, 0xfc ;  /* 0x000000fc00037836 */ /* 0x000fc40000000000 */
[----:B-1----:R-:W-:-:S03]  /*c030*/  IMAD.HI.U32 R18, R49, R17, RZ ;  /* 0x0000001131127227 */ /* 0x002fc600078e00ff */
[----:B------:R-:W-:Y:S01]  /*c040*/  IABS R15, R3 ;  /* 0x00000003000f7213 */ /* 0x000fe20000000000 */
[----:B------:R-:W-:Y:S01]  /*c050*/  @!P0 IMAD.IADD R2, R2, 0x1, -R52 ;  /* 0x0000000102028824 */ /* 0x000fe200078e0a34 */
[----:B------:R-:W-:Y:S01]  /*c060*/  ISETP.GE.AND P0, PT, R11, RZ, PT ;  /* 0x000000ff0b00720c */ /* 0x000fe20003f06270 */
[----:B--2---:R-:W-:Y:S02]  /*c070*/  IMAD.MOV.U32 R19, RZ, RZ, R12 ;  /* 0x000000ffff137224 */ /* 0x004fe400078e000c */
[----:B------:R-:W-:Y:S01]  /*c080*/  @!P4 IMAD.IADD R5, R5, 0x1, -R52 ;  /* 0x000000010505c824 */ /* 0x000fe200078e0a34 */
[C---:B------:R-:W-:Y:S01]  /*c090*/  ISETP.GT.U32.AND P4, PT, R52.reuse, R4, PT ;  /* 0x000000043400720c */ /* 0x040fe20003f84070 */
[----:B------:R-:W-:Y:S01]  /*c0a0*/  IMAD.HI.U32 R16, R49, R14, RZ ;  /* 0x0000000e31107227 */ /* 0x000fe200078e00ff */
[----:B------:R-:W-:-:S03]  /*c0b0*/  ISETP.GT.U32.AND P3, PT, R52, R2, PT ;  /* 0x000000023400720c */ /* 0x000fc60003f64070 */
[----:B------:R-:W-:Y:S02]  /*c0c0*/  IMAD.MOV R18, RZ, RZ, -R18 ;  /* 0x000000ffff127224 */ /* 0x000fe400078e0a12 */
[----:B------:R-:W-:Y:S01]  /*c0d0*/  @!P5 IMAD.MOV R19, RZ, RZ, -R19 ;  /* 0x000000ffff13d224 */ /* 0x000fe200078e0a13 */
[C---:B------:R-:W-:Y:S01]  /*c0e0*/  ISETP.GT.U32.AND P5, PT, R52.reuse, R5, PT ;  /* 0x000000053400720c */ /* 0x040fe20003fa4070 */
[----:B------:R-:W-:Y:S02]  /*c0f0*/  IMAD.MOV R16, RZ, RZ, -R16 ;  /* 0x000000ffff107224 */ /* 0x000fe400078e0a10 */
[----:B------:R-:W-:Y:S01]  /*c100*/  IMAD R11, R52, R18, R17 ;  /* 0x00000012340b7224 */ /* 0x000fe200078e0211 */
[----:B------:R1:W-:Y:S01]  /*c110*/  STL [R1+0x5fc], R19 ;  /* 0x0005fc1301007387 */ /* 0x0003e20000100800 */
[----:B------:R-:W-:-:S04]  /*c120*/  IMAD.HI.U32 R17, R49, R15, RZ ;  /* 0x0000000f31117227 */ /* 0x000fc800078e00ff */
[----:B------:R-:W-:Y:S01]  /*c130*/  IMAD.MOV.U32 R12, RZ, RZ, R10 ;  /* 0x000000ffff0c7224 */ /* 0x000fe200078e000a */
[----:B------:R-:W-:Y:S01]  /*c140*/  IADD3 R17, PT, PT, -R17, RZ, RZ ;  /* 0x000000ff11117210 */ /* 0x000fe20007ffe1ff */
[----:B------:R-:W-:Y:S01]  /*c150*/  IMAD R14, R52, R16, R14 ;  /* 0x00000010340e7224 */ /* 0x000fe200078e020e */
[----:B------:R-:W-:Y:S01]  /*c160*/  IADD3 R16, PT, PT, R0, 0xfd, RZ ;  /* 0x000000fd00107810 */ /* 0x000fe20007ffe0ff */
[----:B------:R-:W-:Y:S02]  /*c170*/  @!P6 IMAD.IADD R6, R6, 0x1, -R52 ;  /* 0x000000010606e824 */ /* 0x000fe400078e0a34 */
[----:B------:R-:W-:Y:S01]  /*c180*/  @!P2 IMAD.MOV R12, RZ, RZ, -R12 ;  /* 0x000000ffff0ca224 */ /* 0x000fe200078e0a0c */
[----:B------:R-:W-:Y:S01]  /*c190*/  ISETP.GT.U32.AND P2, PT, R52, R11, PT ;  /* 0x0000000b3400720c */ /* 0x000fe20003f44070 */
[--C-:B------:R-:W-:Y:S01]  /*c1a0*/  @!P4 IMAD.IADD R4, R4, 0x1, -R52.reuse ;  /* 0x000000010404c824 */ /* 0x100fe200078e0a34 */
[----:B------:R-:W-:Y:S01]  /*c1b0*/  IABS R10, R16 ;  /* 0x00000010000a7213 */ /* 0x000fe20000000000 */
[--C-:B------:R-:W-:Y:S01]  /*c1c0*/  @!P3 IMAD.IADD R2, R2, 0x1, -R52.reuse ;  /* 0x000000010202b824 */ /* 0x100fe200078e0a34 */
[C---:B------:R-:W-:Y:S01]  /*c1d0*/  ISETP.GT.U32.AND P4, PT, R52.reuse, R14, PT ;  /* 0x0000000e3400720c */ /* 0x040fe20003f84070 */
[----:B------:R2:W-:Y:S01]  /*c1e0*/  STL [R1+0x5f8], R12 ;  /* 0x0005f80c01007387 */ /* 0x0005e20000100800 */
[----:B------:R-:W-:Y:S01]  /*c1f0*/  ISETP.GT.U32.AND P6, PT, R52, R6, PT ;  /* 0x000000063400720c */ /* 0x000fe20003fc4070 */
[----:B------:R-:W-:Y:S01]  /*c200*/  @!P5 IMAD.IADD R5, R5, 0x1, -R52 ;  /* 0x000000010505d824 */ /* 0x000fe200078e0a34 */
[----:B------:R-:W-:Y:S01]  /*c210*/  ISETP.GE.AND P3, PT, R13, RZ, PT ;  /* 0x000000ff0d00720c */ /* 0x000fe20003f66270 */
[----:B-1----:R-:W-:Y:S01]  /*c220*/  IMAD.MOV.U32 R19, RZ, RZ, R2 ;  /* 0x000000ffff137224 */ /* 0x002fe200078e0002 */
[----:B------:R-:W-:Y:S01]  /*c230*/  ISETP.GE.AND P5, PT, R7, RZ, PT ;  /* 0x000000ff0700720c */ /* 0x000fe20003fa6270 */
[----:B------:R-:W-:-:S02]  /*c240*/  VIADD R7, R0, 0xfe ;  /* 0x000000fe00077836 */ /* 0x000fc40000000000 */
[----:B------:R-:W-:Y:S01]  /*c250*/  @!P2 IADD3 R11, PT, PT, R11, -R52, RZ ;  /* 0x800000340b0ba210 */ /* 0x000fe20007ffe0ff */
[----:B------:R-:W-:Y:S01]  /*c260*/  @!P1 IMAD.MOV R19, RZ, RZ, -R19 ;  /* 0x000000ffff139224 */ /* 0x000fe200078e0a13 */
[----:B------:R-:W-:Y:S01]  /*c270*/  ISETP.GE.AND P2, PT, R8, RZ, PT ;  /* 0x000000ff0800720c */ /* 0x000fe20003f46270 */
[C---:B--2---:R-:W-:Y:S01]  /*c280*/  IMAD R12, R52.reuse, R17, R15 ;  /* 0x00000011340c7224 */ /* 0x044fe200078e020f */
[----:B------:R-:W-:Y:S01]  /*c290*/  IABS R15, R7 ;  /* 0x00000007000f7213 */ /* 0x000fe20000000000 */
[----:B------:R-:W-:Y:S01]  /*c2a0*/  IMAD.HI.U32 R17, R49, R10, RZ ;  /* 0x0000000a31117227 */ /* 0x000fe200078e00ff */
[----:B------:R-:W-:Y:S01]  /*c2b0*/  ISETP.GT.U32.AND P1, PT, R52, R11, PT ;  /* 0x0000000b3400720c */ /* 0x000fe20003f24070 */
[----:B------:R-:W-:Y:S02]  /*c2c0*/  STL [R1+0x5f0], R19 ;  /* 0x0005f01301007387 */ /* 0x000fe40000100800 */
[----:B------:R-:W-:Y:S02]  /*c2d0*/  IMAD.MOV R17, RZ, RZ, -R17 ;  /* 0x000000ffff117224 */ /* 0x000fe400078e0a11 */
[----:B------:R-:W-:Y:S01]  /*c2e0*/  @!P4 IMAD.IADD R14, R14, 0x1, -R52 ;  /* 0x000000010e0ec824 */ /* 0x000fe200078e0a34 */
[----:B------:R-:W-:Y:S01]  /*c2f0*/  ISETP.GE.AND P4, PT, R9, RZ, PT ;  /* 0x000000ff0900720c */ /* 0x000fe20003f86270 */
[----:B------:R-:W-:-:S02]  /*c300*/  IMAD R10, R52, R17, R10 ;  /* 0x00000011340a7224 */ /* 0x000fc400078e020a */
[----:B------:R-:W-:Y:S01]  /*c310*/  @!P6 IMAD.IADD R6, R6, 0x1, -R52 ;  /* 0x000000010606e824 */ /* 0x000fe200078e0a34 */
[C---:B------:R-:W-:Y:S01]  /*c320*/  ISETP.GT.U32.AND P6, PT, R52.reuse, R12, PT ;  /* 0x0000000c3400720c */ /* 0x040fe20003fc4070 */
[----:B------:R-:W-:Y:S02]  /*c330*/  IMAD.MOV.U32 R9, RZ, RZ, R15 ;  /* 0x000000ffff097224 */ /* 0x000fe400078e000f */
[----:B------:R-:W-:Y:S01]  /*c340*/  @!P3 IMAD.MOV R5, RZ, RZ, -R5 ;  /* 0x000000ffff05b224 */ /* 0x000fe200078e0a05 */
[----:B------:R-:W-:Y:S01]  /*c350*/  ISETP.GT.U32.AND P3, PT, R52, R10, PT ;  /* 0x0000000a3400720c */ /* 0x000fe20003f64070 */
[----:B------:R-:W-:Y:S01]  /*c360*/  IMAD.MOV.U32 R18, RZ, RZ, R4 ;  /* 0x000000ffff127224 */ /* 0x000fe200078e0004 */
[----:B------:R-:W-:Y:S01]  /*c370*/  @!P1 IADD3 R11, PT, PT, R11, -R52, RZ ;  /* 0x800000340b0b9210 */ /* 0x000fe20007ffe0ff */
[----:B------:R-:W-:Y:S01]  /*c380*/  IMAD.HI.U32 R2, R49, R9, RZ ;  /* 0x0000000931027227 */ /* 0x000fe200078e00ff */
[----:B------:R-:W-:-:S03]  /*c390*/  ISETP.GE.AND P1, PT, R16, RZ, PT ;  /* 0x000000ff1000720c */ /* 0x000fc60003f26270 */
[----:B------:R-:W-:Y:S02]  /*c3a0*/  VIADD R8, R0, 0xff ;  /* 0x000000ff00087836 */ /* 0x000fe40000000000 */
[----:B------:R-:W-:Y:S01]  /*c3b0*/  @!P0 IMAD.MOV R18, RZ, RZ, -R18 ;  /* 0x000000ffff128224 */ /* 0x000fe200078e0a12 */
[----:B------:R-:W-:Y:S01]  /*c3c0*/  ISETP.GT.U32.AND P0, PT, R52, R14, PT ;  /* 0x0000000e3400720c */ /* 0x000fe20003f04070 */
[----:B------:R-:W-:Y:S01]  /*c3d0*/  IMAD.MOV R2, RZ, RZ, -R2 ;  /* 0x000000ffff027224 */ /* 0x000fe200078e0a02 */
[----:B------:R-:W-:Y:S01]  /*c3e0*/  IABS R13, R8 ;  /* 0x00000008000d7213 */ /* 0x000fe20000000000 */
[----:B------:R-:W-:Y:S01]  /*c3f0*/  IMAD.MOV.U32 R4, RZ, RZ, R6 ;  /* 0x000000ffff047224 */ /* 0x000fe200078e0006 */
[----:B------:R-:W-:Y:S01]  /*c400*/  @!P6 IADD3 R12, PT, PT, R12, -R52, RZ ;  /* 0x800000340c0ce210 */ /* 0x000fe20007ffe0ff */
[C---:B------:R-:W-:Y:S01]  /*c410*/  IMAD R9, R52.reuse, R2, R9 ;  /* 0x0000000234097224 */ /* 0x040fe200078e0209 */
[----:B------:R-:W-:Y:S01]  /*c420*/  STL [R1+0x5ec], R18 ;  /* 0x0005ec1201007387 */ /* 0x000fe20000100800 */
[----:B------:R-:W-:Y:S01]  /*c430*/  @!P5 IMAD.MOV R4, RZ, RZ, -R4 ;  /* 0x000000ffff04d224 */ /* 0x000fe200078e0a04 */
[----:B------:R-:W-:Y:S01]  /*c440*/  ISETP.GE.AND P5, PT, R3, RZ, PT ;  /* 0x000000ff0300720c */ /* 0x000fe20003fa6270 */
[----:B------:R-:W-:Y:S01]  /*c450*/  IMAD.HI.U32 R3, R49, R13, RZ ;  /* 0x0000000d31037227 */ /* 0x000fe200078e00ff */
[----:B------:R-:W-:Y:S01]  /*c460*/  ISETP.GT.U32.AND P6, PT, R52, R12, PT ;  /* 0x0000000c3400720c */ /* 0x000fe20003fc4070 */
[----:B------:R-:W-:Y:S02]  /*c470*/  STL [R1+0x5e8], R5 ;  /* 0x0005e80501007387 */ /* 0x000fe40000100800 */
[----:B------:R-:W-:Y:S01]  /*c480*/  @!P3 IMAD.IADD R10, R10, 0x1, -R52 ;  /* 0x000000010a0ab824 */ /* 0x000fe200078e0a34 */
[----:B------:R-:W-:Y:S01]  /*c490*/  ISETP.GT.U32.AND P3, PT, R52, R9, PT ;  /* 0x000000093400720c */ /* 0x000fe20003f64070 */
[----:B------:R-:W-:Y:S01]  /*c4a0*/  VIADD R6, R0, 0x101 ;  /* 0x0000010100067836 */ /* 0x000fe20000000000 */
[----:B------:R-:W-:Y:S01]  /*c4b0*/  STL [R1+0x5e4], R4 ;  /* 0x0005e40401007387 */ /* 0x000fe20000100800 */
[----:B------:R-:W-:-:S02]  /*c4c0*/  IMAD.MOV.U32 R17, RZ, RZ, R11 ;  /* 0x000000ffff117224 */ /* 0x000fc400078e000b */
[----:B------:R-:W-:Y:S01]  /*c4d0*/  IMAD.MOV R3, RZ, RZ, -R3 ;  /* 0x000000ffff037224 */ /* 0x000fe200078e0a03 */
[----:B------:R-:W-:Y:S01]  /*c4e0*/  IABS R15, R6 ;  /* 0x00000006000f7213 */ /* 0x000fe20000000000 */
[----:B------:R-:W-:Y:S02]  /*c4f0*/  VIADD R2, R0, 0x100 ;  /* 0x0000010000027836 */ /* 0x000fe40000000000 */
[--C-:B------:R-:W-:Y:S01]  /*c500*/  @!P0 IMAD.IADD R14, R14, 0x1, -R52.reuse ;  /* 0x000000010e0e8824 */ /* 0x100fe200078e0a34 */
[----:B------:R-:W-:Y:S01]  /*c510*/  ISETP.GE.AND P0, PT, R7, RZ, PT ;  /* 0x000000ff0700720c */ /* 0x000fe20003f06270 */
[----:B------:R-:W-:Y:S02]  /*c520*/  @!P2 IMAD.MOV R17, RZ, RZ, -R17 ;  /* 0x000000ffff11a224 */ /* 0x000fe400078e0a11 */
[----:B------:R-:W-:Y:S01]  /*c530*/  IMAD R7, R52, R3, R13 ;  /* 0x0000000334077224 */ /* 0x000fe200078e020d */
[----:B------:R-:W-:Y:S01]  /*c540*/  IABS R13, R2 ;  /* 0x00000002000d7213 */ /* 0x000fe20000000000 */
[----:B------:R-:W-:Y:S01]  /*c550*/  IMAD.MOV.U32 R11, RZ, RZ, R15 ;  /* 0x000000ffff0b7224 */ /* 0x000fe200078e000f */
[----:B------:R1:W-:Y:S01]  /*c560*/  STL [R1+0x1cc], R17 ;  /* 0x0001cc1101007387 */ /* 0x0003e20000100800 */
[----:B------:R-:W-:Y:S01]  /*c570*/  @!P6 IMAD.IADD R12, R12, 0x1, -R52 ;  /* 0x000000010c0ce824 */ /* 0x000fe200078e0a34 */
[----:B------:R-:W-:Y:S01]  /*c580*/  IADD3 R3, PT, PT, R0, 0x102, RZ ;  /* 0x0000010200037810 */ /* 0x000fe20007ffe0ff */
[----:B------:R-:W-:Y:S01]  /*c590*/  IMAD.HI.U32 R15, R49, R13, RZ ;  /* 0x0000000d310f7227 */ /* 0x000fe200078e00ff */
[----:B------:R-:W-:-:S02]  /*c5a0*/  ISETP.GE.AND P6, PT, R8, RZ, PT ;  /* 0x000000ff0800720c */ /* 0x000fc40003fc6270 */
[----:B------:R-:W-:Y:S01]  /*c5b0*/  IABS R8, R3 ;  /* 0x0000000300087213 */ /* 0x000fe20000000000 */
[----:B------:R-:W-:Y:S01]  /*c5c0*/  @!P3 IMAD.IADD R9, R9, 0x1, -R52 ;  /* 0x000000010909b824 */ /* 0x000fe200078e0a34 */
[----:B------:R-:W-:Y:S01]  /*c5d0*/  ISETP.GT.U32.AND P3, PT, R52, R10, PT ;  /* 0x0000000a3400720c */ /* 0x000fe20003f64070 */
[----:B------:R-:W-:Y:S02]  /*c5e0*/  IMAD.MOV.U32 R16, RZ, RZ, R12 ;  /* 0x000000ffff107224 */ /* 0x000fe400078e000c */
[----:B-1----:R-:W-:Y:S01]  /*c5f0*/  IMAD.MOV.U32 R17, RZ, RZ, R14 ;  /* 0x000000ffff117224 */ /* 0x002fe200078e000e */
[----:B------:R-:W-:Y:S01]  /*c600*/  IADD3 R14, PT, PT, -R15, RZ, RZ ;  /* 0x000000ff0f0e7210 */ /* 0x000fe20007ffe1ff */
[----:B------:R-:W-:Y:S01]  /*c610*/  @!P5 IMAD.MOV R16, RZ, RZ, -R16 ;  /* 0x000000ffff10d224 */ /* 0x000fe200078e0a10 */
[----:B------:R-:W-:Y:S01]  /*c620*/  ISETP.GE.AND P5, PT, R2, RZ, PT ;  /* 0x000000ff0200720c */ /* 0x000fe20003fa6270 */
[----:B------:R-:W-:Y:S01]  /*c630*/  @!P4 IMAD.MOV R17, RZ, RZ, -R17 ;  /* 0x000000ffff11c224 */ /* 0x000fe200078e0a11 */
[C---:B------:R-:W-:Y:S01]  /*c640*/  ISETP.GT.U32.AND P4, PT, R52.reuse, R7, PT ;  /* 0x000000073400720c */ /* 0x040fe20003f84070 */
[C---:B------:R-:W-:Y:S01]  /*c650*/  IMAD R2, R52.reuse, R14, R13 ;  /* 0x0000000e34027224 */ /* 0x040fe200078e020d */
[----:B------:R-:W-:Y:S01]  /*c660*/  ISETP.GT.U32.AND P2, PT, R52, R9, PT ;  /* 0x000000093400720c */ /* 0x000fe20003f44070 */
[C---:B------:R-:W-:Y:S01]  /*c670*/  IMAD.HI.U32 R12, R49.reuse, R11, RZ ;  /* 0x0000000b310c7227 */ /* 0x040fe200078e00ff */
[----:B------:R-:W-:Y:S03]  /*c680*/  STL [R1+0x544], R17 ;  /* 0x0005441101007387 */ /* 0x000fe60000100800 */
[----:B------:R-:W-:Y:S01]  /*c690*/  @!P3 IMAD.IADD R10, R10, 0x1, -R52 ;  /* 0x000000010a0ab824 */ /* 0x000fe200078e0a34 */
[----:B------:R-:W-:Y:S01]  /*c6a0*/  ISETP.GT.U32.AND P3, PT, R52, R2, PT ;  /* 0x000000023400720c */ /* 0x000fe20003f64070 */
[----:B------:R-:W-:Y:S01]  /*c6b0*/  IMAD.MOV R13, RZ, RZ, -R12 ;  /* 0x000000ffff0d7224 */ /* 0x000fe200078e0a0c */
[----:B------:R1:W-:Y:S01]  /*c6c0*/  STL [R1+0x590], R16 ;  /* 0x0005901001007387 */ /* 0x0003e20000100800 */
[----:B------:R-:W-:-:S02]  /*c6d0*/  IMAD.HI.U32 R12, R49, R8, RZ ;  /* 0x00000008310c7227 */ /* 0x000fc400078e00ff */
[----:B------:R-:W-:Y:S02]  /*c6e0*/  @!P4 IADD3 R7, PT, PT, R7, -R52, RZ ;  /* 0x800000340707c210 */ /* 0x000fe40007ffe0ff */
[----:B------:R-:W-:Y:S02]  /*c6f0*/  IMAD.MOV R12, RZ, RZ, -R12 ;  /* 0x000000ffff0c7224 */ /* 0x000fe400078e0a0c */
[----:B------:R-:W-:Y:S01]  /*c700*/  ISETP.GT.U32.AND P4, PT, R52, R7, PT ;  /* 0x000000073400720c */ /* 0x000fe20003f84070 */
[--C-:B------:R-:W-:Y:S01]  /*c710*/  @!P2 IMAD.IADD R9, R9, 0x1, -R52.reuse ;  /* 0x000000010909a824 */ /* 0x100fe200078e0a34 */
[----:B------:R-:W-:Y:S01]  /*c720*/  ISETP.GE.AND P2, PT, R6, RZ, PT ;  /* 0x000000ff0600720c */ /* 0x000fe20003f46270 */
[----:B------:R-:W-:Y:S02]  /*c730*/  IMAD R6, R52, R13, R11 ;  /* 0x0000000d34067224 */ /* 0x000fe400078e020b */
[----:B------:R-:W-:Y:S01]  /*c740*/  @!P3 IMAD.IADD R2, R2, 0x1, -R52 ;  /* 0x000000010202b824 */ /* 0x000fe200078e0a34 */
[----:B------:R-:W-:Y:S01]  /*c750*/  ISETP.GE.AND P3, PT, R3, RZ, PT ;  /* 0x000000ff0300720c */ /* 0x000fe20003f66270 */
[----:B------:R-:W-:Y:S01]  /*c760*/  IMAD R3, R52, R12, R8 ;  /* 0x0000000c34037224 */ /* 0x000fe200078e0208 */
[----:B------:R-:W-:Y:S01]  /*c770*/  IADD3 R8, PT, PT, R0, 0x104, RZ ;  /* 0x0000010400087810 */ /* 0x000fe20007ffe0ff */
[----:B-1----:R-:W-:-:S02]  /*c780*/  IMAD.MOV.U32 R16, RZ, RZ, R10 ;  /* 0x000000ffff107224 */ /* 0x002fc400078e000a */
[----:B------:R-:W-:Y:S01]  /*c790*/  VIADD R4, R0, 0x103 ;  /* 0x0000010300047836 */ /* 0x000fe20000000000 */
[----:B------:R-:W-:Y:S01]  /*c7a0*/  IABS R10, R8 ;  /* 0x00000008000a7213 */ /* 0x000fe20000000000 */
[----:B------:R-:W-:Y:S01]  /*c7b0*/  @!P4 IMAD.IADD R7, R7, 0x1, -R52 ;  /* 0x000000010707c824 */ /* 0x000fe200078e0a34 */
[C---:B------:R-:W-:Y:S01]  /*c7c0*/  ISETP.GT.U32.AND P4, PT, R52.reuse, R3, PT ;  /* 0x000000033400720c */ /* 0x040fe20003f84070 */
[----:B------:R-:W-:Y:S01]  /*c7d0*/  IMAD.MOV.U32 R15, RZ, RZ, R9 ;  /* 0x000000ffff0f7224 */ /* 0x000fe200078e0009 */
[----:B------:R-:W-:Y:S01]  /*c7e0*/  IABS R5, R4 ;  /* 0x0000000400057213 */ /* 0x000fe20000000000 */
[----:B------:R-:W-:Y:S01]  /*c7f0*/  @!P1 IMAD.MOV R16, RZ, RZ, -R16 ;  /* 0x000000ffff109224 */ /* 0x000fe200078e0a10 */
[C---:B------:R-:W-:Y:S01]  /*c800*/  ISETP.GT.U32.AND P1, PT, R52.reuse, R6, PT ;  /* 0x000000063400720c */ /* 0x040fe20003f24070 */
[----:B------:R-:W-:Y:S01]  /*c810*/  @!P0 IMAD.MOV R15, RZ, RZ, -R15 ;  /* 0x000000ffff0f8224 */ /* 0x000fe200078e0a0f */
[----:B------:R-:W-:Y:S01]  /*c820*/  ISETP.GT.U32.AND P0, PT, R52, R2, PT ;  /* 0x000000023400720c */ /* 0x000fe20003f04070 */
[----:B------:R-:W-:Y:S01]  /*c830*/  IMAD.HI.U32 R11, R49, R5, RZ ;  /* 0x00000005310b7227 */ /* 0x000fe200078e00ff */
[----:B------:R-:W-:Y:S03]  /*c840*/  STL [R1+0x5ac], R16 ;  /* 0x0005ac1001007387 */ /* 0x000fe60000100800 */
[----:B------:R-:W-:Y:S01]  /*c850*/  IMAD.MOV R11, RZ, RZ, -R11 ;  /* 0x000000ffff0b7224 */ /* 0x000fe200078e0a0b */
[----:B------:R-:W-:Y:S01]  /*c860*/  STL [R1+0x5b8], R15 ;  /* 0x0005b80f01007387 */ /* 0x000fe20000100800 */
[----:B------:R-:W-:-:S02]  /*c870*/  @!P4 IMAD.IADD R3, R3, 0x1, -R52 ;  /* 0x000000010303c824 */ /* 0x000fc400078e0a34 */
[----:B------:R-:W-:Y:S02]  /*c880*/  VIADD R9, R0, 0x105 ;  /* 0x0000010500097836 */ /* 0x000fe40000000000 */
[----:B------:R-:W-:Y:S01]  /*c890*/  @!P1 IMAD.IADD R6, R6, 0x1, -R52 ;  /* 0x0000000106069824 */ /* 0x000fe200078e0a34 */
[C---:B------:R-:W-:Y:S01]  /*c8a0*/  ISETP.GT.U32.AND P4, PT, R52.reuse, R3, PT ;  /* 0x000000033400720c */ /* 0x040fe20003f84070 */
[----:B------:R-:W-:Y:S01]  /*c8b0*/  IMAD R5, R52, R11, R5 ;  /* 0x0000000b34057224 */ /* 0x000fe200078e0205 */
[----:B------:R-:W-:Y:S01]  /*c8c0*/  IABS R11, R9 ;  /* 0x00000009000b7213 */ /* 0x000fe20000000000 */
[----:B------:R-:W-:Y:S01]  /*c8d0*/  IMAD.MOV.U32 R13, RZ, RZ, R7 ;  /* 0x000000ffff0d7224 */ /* 0x000fe200078e0007 */
[----:B------:R-:W-:Y:S01]  /*c8e0*/  @!P0 IADD3 R2, PT, PT, R2, -R52, RZ ;  /* 0x8000003402028210 */ /* 0x000fe20007ffe0ff */
[----:B------:R-:W-:Y:S01]  /*c8f0*/  VIADD R12, R0, 0x107 ;  /* 0x00000107000c7836 */ /* 0x000fe20000000000 */
[C---:B------:R-:W-:Y:S01]  /*c900*/  ISETP.GT.U32.AND P1, PT, R52.reuse, R6, PT ;  /* 0x000000063400720c */ /* 0x040fe20003f24070 */
[----:B------:R-:W-:Y:S01]  /*c910*/  @!P6 IMAD.MOV R13, RZ, RZ, -R13 ;  /* 0x000000ffff0de224 */ /* 0x000fe200078e0a0d */
[----:B------:R-:W-:Y:S01]  /*c920*/  ISETP.GT.U32.AND P0, PT, R52, R5, PT ;  /* 0x000000053400720c */ /* 0x000fe20003f04070 */
[----:B------:R-:W-:Y:S01]  /*c930*/  IMAD.MOV.U32 R7, RZ, RZ, R11 ;  /* 0x000000ffff077224 */ /* 0x000fe200078e000b */
[----:B------:R-:W-:Y:S01]  /*c940*/  ISETP.GE.AND P6, PT, R4, RZ, PT ;  /* 0x000000ff0400720c */ /* 0x000fe20003fc6270 */
[----:B------:R-:W-:Y:S01]  /*c950*/  IMAD.HI.U32 R4, R49, R10, RZ ;  /* 0x0000000a31047227 */ /* 0x000fe200078e00ff */
[----:B------:R1:W-:Y:S03]  /*c960*/  STL [R1+0x5c4], R13 ;  /* 0x0005c40d01007387 */ /* 0x0003e60000100800 */
[----:B------:R-:W-:-:S02]  /*c970*/  IMAD.MOV.U32 R11, RZ, RZ, R2 ;  /* 0x000000ffff0b7224 */ /* 0x000fc400078e0002 */
[----:B------:R-:W-:Y:S02]  /*c980*/  IMAD.HI.U32 R2, R49, R7, RZ ;  /* 0x0000000731027227 */ /* 0x000fe400078e00ff */
[----:B------:R-:W-:Y:S02]  /*c990*/  @!P1 IADD3 R6, PT, PT, R6, -R52, RZ ;  /* 0x8000003406069210 */ /* 0x000fe40007ffe0ff */
[----:B------:R-:W-:Y:S01]  /*c9a0*/  IMAD.MOV R4, RZ, RZ, -R4 ;  /* 0x000000ffff047224 */ /* 0x000fe200078e0a04 */
[----:B------:R-:W-:Y:S01]  /*c9b0*/  ISETP.GE.AND P1, PT, R9, RZ, PT ;  /* 0x000000ff0900720c */ /* 0x000fe20003f26270 */
[----:B------:R-:W-:Y:S01]  /*c9c0*/  @!P5 IMAD.MOV R11, RZ, RZ, -R11 ;  /* 0x000000ffff0bd224 */ /* 0x000fe200078e0a0b */
[----:B------:R-:W-:Y:S01]  /*c9d0*/  ISETP.GE.AND P5, PT, R8, RZ, PT ;  /* 0x000000ff0800720c */ /* 0x000fe20003fa6270 */
[----:B------:R-:W-:Y:S01]  /*c9e0*/  @!P4 IMAD.IADD R3, R3, 0x1, -R52 ;  /* 0x000000010303c824 */ /* 0x000fe200078e0a34 */
[----:B-1----:R-:W-:Y:S01]  /*c9f0*/  IABS R13, R0 ;  /* 0x00000000000d7213 */ /* 0x002fe20000000000 */
[----:B------:R-:W-:Y:S01]  /*ca00*/  IMAD.MOV R8, RZ, RZ, -R2 ;  /* 0x000000ffff087224 */ /* 0x000fe200078e0a02 */
[----:B------:R1:W-:Y:S01]  /*ca10*/  STL [R1+0x5d0], R11 ;  /* 0x0005d00b01007387 */ /* 0x0003e20000100800 */
[----:B------:R-:W-:Y:S01]  /*ca20*/  IMAD R2, R52, R4, R10 ;  /* 0x0000000434027224 */ /* 0x000fe200078e020a */
[----:B------:R-:W-:Y:S01]  /*ca30*/  MOV R14, R3 ;  /* 0x00000003000e7202 */ /* 0x000fe20000000f00 */
[----:B------:R-:W-:-:S02]  /*ca40*/  @!P0 IMAD.IADD R5, R5, 0x1, -R52 ;  /* 0x0000000105058824 */ /* 0x000fc400078e0a34 */
[C---:B------:R-:W-:Y:S01]  /*ca50*/  IMAD R9, R52.reuse, R8, R7 ;  /* 0x0000000834097224 */ /* 0x040fe200078e0207 */
[C---:B------:R-:W-:Y:S01]  /*ca60*/  ISETP.GT.U32.AND P4, PT, R52.reuse, R2, PT ;  /* 0x000000023400720c */ /* 0x040fe20003f84070 */
[----:B------:R-:W-:Y:S01]  /*ca70*/  @!P3 IMAD.MOV R14, RZ, RZ, -R14 ;  /* 0x000000ffff0eb224 */ /* 0x000fe200078e0a0e */
[C---:B------:R-:W-:Y:S01]  /*ca80*/  ISETP.GT.U32.AND P0, PT, R52.reuse, R5, PT ;  /* 0x000000053400720c */ /* 0x040fe20003f04070 */
[----:B------:R-:W-:Y:S01]  /*ca90*/  IMAD.MOV.U32 R15, RZ, RZ, R6 ;  /* 0x000000ffff0f7224 */ /* 0x000fe200078e0006 */
[----:B------:R-:W-:Y:S01]  /*caa0*/  ISETP.GT.U32.AND P3, PT, R52, R9, PT ;  /* 0x000000093400720c */ /* 0x000fe20003f64070 */
[C---:B-1----:R-:W-:Y:S02]  /*cab0*/  VIADD R11, R0.reuse, 0x106 ;  /* 0x00000106000b7836 */ /* 0x042fe40000000000 */
[----:B------:R-:W-:Y:S02]  /*cac0*/  @!P2 IMAD.MOV R15, RZ, RZ, -R15 ;  /* 0x000000ffff0fa224 */ /* 0x000fe400078e0a0f */
[----:B------:R-:W-:Y:S01]  /*cad0*/  VIADD R4, R0, 0x108 ;  /* 0x0000010800047836 */ /* 0x000fe20000000000 */
[----:B------:R-:W-:Y:S01]  /*cae0*/  ISETP.GE.AND P2, PT, R11, RZ, PT ;  /* 0x000000ff0b00720c */ /* 0x000fe20003f46270 */
[----:B------:R-:W-:Y:S01]  /*caf0*/  IMAD.HI.U32 R3, R49, R13, RZ ;  /* 0x0000000d31037227 */ /* 0x000fe200078e00ff */
[----:B------:R-:W-:Y:S01]  /*cb00*/  IABS R11, R11 ;  /* 0x0000000b000b7213 */ /* 0x000fe20000000000 */
[----:B------:R1:W-:Y:S01]  /*cb10*/  STL [R1+0x5d8], R15 ;  /* 0x0005d80f01007387 */ /* 0x0003e20000100800 */
[----:B------:R-:W-:Y:S01]  /*cb20*/  IABS R8, R4 ;  /* 0x0000000400087213 */ /* 0x000fe20000000000 */
[----:B------:R-:W-:-:S02]  /*cb30*/  @!P4 IMAD.IADD R2, R2, 0x1, -R52 ;  /* 0x000000010202c824 */ /* 0x000fc400078e0a34 */
[--C-:B------:R-:W-:Y:S01]  /*cb40*/  @!P0 IMAD.IADD R5, R5, 0x1, -R52.reuse ;  /* 0x0000000105058824 */ /* 0x100fe200078e0a34 */
[----:B------:R-:W-:Y:S01]  /*cb50*/  ISETP.GE.AND P0, PT, R12, RZ, PT ;  /* 0x000000ff0c00720c */ /* 0x000fe20003f06270 */
[----:B------:R-:W-:Y:S01]  /*cb60*/  @!P3 IMAD.IADD R9, R9, 0x1, -R52 ;  /* 0x000000010909b824 */ /* 0x000fe200078e0a34 */
[----:B------:R-:W-:Y:S01]  /*cb70*/  IABS R12, R12 ;  /* 0x0000000c000c7213 */ /* 0x000fe20000000000 */
[C---:B------:R-:W-:Y:S01]  /*cb80*/  IMAD.HI.U32 R6, R49.reuse, R11, RZ ;  /* 0x0000000b31067227 */ /* 0x040fe200078e00ff */
[C---:B------:R-:W-:Y:S01]  /*cb90*/  ISETP.GT.U32.AND P4, PT, R52.reuse, R2, PT ;  /* 0x000000023400720c */ /* 0x040fe20003f84070 */
[----:B------:R-:W-:Y:S01]  /*cba0*/  STL [R1+0x5dc], R14 ;  /* 0x0005dc0e01007387 */ /* 0x000fe20000100800 */
[----:B------:R-:W-:Y:S01]  /*cbb0*/  ISETP.GT.U32.AND P3, PT, R52, R9, PT ;  /* 0x000000093400720c */ /* 0x000fe20003f64070 */
[----:B------:R-:W-:Y:S01]  /*cbc0*/  IMAD.HI.U32 R7, R49, R12, RZ ;  /* 0x0000000c31077227 */ /* 0x000fe200078e00ff */
[----:B------:R-:W-:-:S03]  /*cbd0*/  MOV R10, R5 ;  /* 0x00000005000a7202 */ /* 0x000fc60000000f00 */
[----:B------:R-:W-:Y:S02]  /*cbe0*/  IMAD.MOV R6, RZ, RZ, -R6 ;  /* 0x000000ffff067224 */ /* 0x000fe400078e0a06 */
[----:B------:R-:W-:Y:S02]  /*cbf0*/  IMAD.MOV R7, RZ, RZ, -R7 ;  /* 0x000000ffff077224 */ /* 0x000fe400078e0a07 */
[C---:B------:R-:W-:Y:S02]  /*cc00*/  IMAD R11, R52.reuse, R6, R11 ;  /* 0x00000006340b7224 */ /* 0x040fe400078e020b */
[----:B------:R-:W-:Y:S02]  /*cc10*/  IMAD R12, R52, R7, R12 ;  /* 0x00000007340c7224 */ /* 0x000fe400078e020c */
[--C-:B------:R-:W-:Y:S01]  /*cc20*/  @!P4 IMAD.IADD R2, R2, 0x1, -R52.reuse ;  /* 0x000000010202c824 */ /* 0x100fe200078e0a34 */
[C---:B------:R-:W-:Y:S01]  /*cc30*/  ISETP.GT.U32.AND P4, PT, R52.reuse, R11, PT ;  /* 0x0000000b3400720c */ /* 0x040fe20003f84070 */
[----:B------:R-:W-:Y:S01]  /*cc40*/  @!P3 IMAD.IADD R9, R9, 0x1, -R52 ;  /* 0x000000010909b824 */ /* 0x000fe200078e0a34 */
[----:B------:R-:W-:Y:S01]  /*cc50*/  ISETP.GT.U32.AND P3, PT, R52, R12, PT ;  /* 0x0000000c3400720c */ /* 0x000fe20003f64070 */
[----:B------:R-:W-:Y:S01]  /*cc60*/  @!P6 IMAD.MOV R10, RZ, RZ, -R10 ;  /* 0x000000ffff0ae224 */ /* 0x000fe200078e0a0a */
[----:B------:R-:W-:Y:S01]  /*cc70*/  ISETP.GE.AND P6, PT, R4, RZ, PT ;  /* 0x000000ff0400720c */ /* 0x000fe20003fc6270 */
[----:B-1----:R-:W-:-:S02]  /*cc80*/  VIADD R15, R0, 0x1ff ;  /* 0x000001ff000f7836 */ /* 0x002fc40000000000 */
[----:B------:R-:W-:Y:S01]  /*cc90*/  IMAD.HI.U32 R7, R49, R8, RZ ;  /* 0x0000000831077227 */ /* 0x000fe200078e00ff */
[----:B------:R1:W-:Y:S02]  /*cca0*/  STL [R1+0x5d4], R10 ;  /* 0x0005d40a01007387 */ /* 0x0003e40000100800 */
[----:B------:R-:W-:Y:S01]  /*ccb0*/  IABS R6, R15 ;  /* 0x0000000f00067213 */ /* 0x000fe20000000000 */
[----:B------:R-:W-:Y:S01]  /*ccc0*/  VIADD R4, R0, 0x10a ;  /* 0x0000010a00047836 */ /* 0x000fe20000000000 */
[----:B------:R-:W-:Y:S01]  /*ccd0*/  IADD3 R7, PT, PT, -R7, RZ, RZ ;  /* 0x000000ff07077210 */ /* 0x000fe20007ffe1ff */
[--C-:B------:R-:W-:Y:S01]  /*cce0*/  @!P4 IMAD.IADD R11, R11, 0x1, -R52.reuse ;  /* 0x000000010b0bc824 */ /* 0x100fe200078e0a34 */
[----:B------:R-:W-:Y:S01]  /*ccf0*/  STL [R1+0x2efc], R15 ;  /* 0x002efc0f01007387 */ /* 0x000fe20000100800 */
[----:B------:R-:W-:Y:S01]  /*cd00*/  @!P3 IMAD.IADD R12, R12, 0x1, -R52 ;  /* 0x000000010c0cb824 */ /* 0x000fe200078e0a34 */
[----:B------:R-:W-:Y:S01]  /*cd10*/  IABS R5, R4 ;  /* 0x0000000400057213 */ /* 0x000fe20000000000 */
[----:B------:R-:W-:-:S02]  /*cd20*/  IMAD R8, R52, R7, R8 ;  /* 0x0000000734087224 */ /* 0x000fc400078e0208 */
[----:B-1----:R-:W-:Y:S01]  /*cd30*/  IMAD.MOV.U32 R10, RZ, RZ, R2 ;  /* 0x000000ffff0a7224 */ /* 0x002fe200078e0002 */
[----:B------:R-:W-:Y:S01]  /*cd40*/  ISETP.GT.U32.AND P3, PT, R52, R12, PT ;  /* 0x0000000c3400720c */ /* 0x000fe20003f64070 */
[----:B------:R-:W-:-:S04]  /*cd50*/  IMAD.HI.U32 R2, R49, R6, RZ ;  /* 0x0000000631027227 */ /* 0x000fc800078e00ff */
[----:B------:R-:W-:Y:S01]  /*cd60*/  @!P5 IMAD.MOV R10, RZ, RZ, -R10 ;  /* 0x000000ffff0ad224 */ /* 0x000fe200078e0a0a */
[----:B------:R-:W-:Y:S01]  /*cd70*/  ISETP.GT.U32.AND P5, PT, R52, R11, PT ;  /* 0x0000000b3400720c */ /* 0x000fe20003fa4070 */
[----:B------:R-:W-:Y:S01]  /*cd80*/  IMAD.MOV R3, RZ, RZ, -R3 ;  /* 0x000000ffff037224 */ /* 0x000fe200078e0a03 */
[----:B------:R-:W-:Y:S01]  /*cd90*/  IADD3 R2, PT, PT, -R2, RZ, RZ ;  /* 0x000000ff02027210 */ /* 0x000fe20007ffe1ff */
[----:B------:R-:W-:Y:S01]  /*cda0*/  @!P1 IMAD.MOV R9, RZ, RZ, -R9 ;  /* 0x000000ffff099224 */ /* 0x000fe200078e0a09 */
[----:B------:R1:W-:Y:S01]  /*cdb0*/  STL [R1+0x5cc], R10 ;  /* 0x0005cc0a01007387 */ /* 0x0003e20000100800 */
[C---:B------:R-:W-:Y:S01]  /*cdc0*/  ISETP.GT.U32.AND P1, PT, R52.reuse, R8, PT ;  /* 0x000000083400720c */ /* 0x040fe20003f24070 */
[----:B------:R-:W-:Y:S01]  /*cdd0*/  IMAD R13, R52, R3, R13 ;  /* 0x00000003340d7224 */ /* 0x000fe200078e020d */
[----:B------:R-:W-:Y:S01]  /*cde0*/  @!P3 IADD3 R12, PT, PT, R12, -R52, RZ ;  /* 0x800000340c0cb210 */ /* 0x000fe20007ffe0ff */
[----:B------:R-:W-:Y:S01]  /*cdf0*/  IMAD R6, R52, R2, R6 ;  /* 0x0000000234067224 */ /* 0x000fe200078e0206 */
[----:B------:R2:W-:Y:S01]  /*ce00*/  STL [R1+0x5c8], R9 ;  /* 0x0005c80901007387 */ /* 0x0005e20000100800 */
[----:B------:R-:W-:Y:S01]  /*ce10*/  VIADD R3, R0, 0x10b ;  /* 0x0000010b00037836 */ /* 0x000fe20000000000 */
[----:B------:R-:W-:Y:S01]  /*ce20*/  ISETP.GT.U32.AND P4, PT, R52, R13, PT ;  /* 0x0000000d3400720c */ /* 0x000fe20003f84070 */
[----:B------:R-:W-:Y:S01]  /*ce30*/  VIADD R95, R0, 0x1c5 ;  /* 0x000001c5005f7836 */ /* 0x000fe20000000000 */
[----:B------:R-:W-:Y:S01]  /*ce40*/  @!P0 IADD3 R12, PT, PT, -R12, RZ, RZ ;  /* 0x000000ff0c0c8210 */ /* 0x000fe20007ffe1ff */
[----:B-1----:R-:W-:Y:S01]  /*ce50*/  IMAD.HI.U32 R10, R49, R5, RZ ;  /* 0x00000005310a7227 */ /* 0x002fe200078e00ff */
[----:B------:R-:W-:-:S02]  /*ce60*/  IABS R7, R3 ;  /* 0x0000000300077213 */ /* 0x000fc40000000000 */
[----:B------:R-:W-:Y:S01]  /*ce70*/  IABS R251, R95 ;  /* 0x0000005f00fb7213 */ /* 0x000fe20000000000 */
[----:B------:R-:W-:Y:S02]  /*ce80*/  IMAD.MOV R10, RZ, RZ, -R10 ;  /* 0x000000ffff0a7224 */ /* 0x000fe400078e0a0a */
[----:B------:R-:W-:Y:S01]  /*ce90*/  @!P5 IMAD.IADD R11, R11, 0x1, -R52 ;  /* 0x000000010b0bd824 */ /* 0x000fe200078e0a34 */
[C---:B------:R-:W-:Y:S01]  /*cea0*/  ISETP.GT.U32.AND P5, PT, R52.reuse, R6, PT ;  /* 0x000000063400720c */ /* 0x040fe20003fa4070 */
[----:B------:R-:W-:Y:S02]  /*ceb0*/  IMAD R5, R52, R10, R5 ;  /* 0x0000000a34057224 */ /* 0x000fe400078e0205 */
[----:B--2---:R-:W-:Y:S02]  /*cec0*/  VIADD R9, R0, 0x10c ;  /* 0x0000010c00097836 */ /* 0x004fe40000000000 */
[----:B------:R-:W-:Y:S01]  /*ced0*/  IMAD.HI.U32 R2, R49, R7, RZ ;  /* 0x0000000731027227 */ /* 0x000fe200078e00ff */
[----:B------:R-:W-:-:S02]  /*cee0*/  ISETP.GT.U32.AND P3, PT, R52, R5, PT ;  /* 0x000000053400720c */ /* 0x000fc40003f64070 */
[----:B------:R-:W-:Y:S01]  /*cef0*/  IABS R10, R9 ;  /* 0x00000009000a7213 */ /* 0x000fe20000000000 */
[----:B------:R-:W-:Y:S01]  /*cf00*/  @!P1 IMAD.IADD R8, R8, 0x1, -R52 ;  /* 0x0000000108089824 */ /* 0x000fe200078e0a34 */
[----:B------:R-:W-:Y:S01]  /*cf10*/  ISETP.GE.AND P1, PT, R4, RZ, PT ;  /* 0x000000ff0400720c */ /* 0x000fe20003f26270 */
[----:B------:R-:W-:Y:S02]  /*cf20*/  IMAD.MOV R2, RZ, RZ, -R2 ;  /* 0x000000ffff027224 */ /* 0x000fe400078e0a02 */
[----:B------:R-:W-:Y:S02]  /*cf30*/  IMAD.MOV.U32 R4, RZ, RZ, R10 ;  /* 0x000000ffff047224 */ /* 0x000fe400078e000a */
[----:B------:R-:W-:Y:S01]  /*cf40*/  @!P5 IMAD.IADD R6, R6, 0x1, -R52 ;  /* 0x000000010606d824 */ /* 0x000fe200078e0a34 */
[C---:B------:R-:W-:Y:S01]  /*cf50*/  ISETP.GT.U32.AND P5, PT, R52.reuse, R8, PT ;  /* 0x000000083400720c */ /* 0x040fe20003fa4070 */
[----:B------:R-:W-:Y:S02]  /*cf60*/  IMAD R7, R52, R2, R7 ;  /* 0x0000000234077224 */ /* 0x000fe400078e0207 */
[----:B------:R-:W-:-:S04]  /*cf70*/  IMAD.HI.U32 R2, R49, R4, RZ ;  /* 0x0000000431027227 */ /* 0x000fc800078e00ff */
[--C-:B------:R-:W-:Y:S01]  /*cf80*/  @!P3 IMAD.IADD R5, R5, 0x1, -R52.reuse ;  /* 0x000000010505b824 */ /* 0x100fe200078e0a34 */
[----:B------:R-:W-:Y:S01]  /*cf90*/  ISETP.GT.U32.AND P3, PT, R52, R6, PT ;  /* 0x000000063400720c */ /* 0x000fe20003f64070 */
[----:B------:R-:W-:Y:S01]  /*cfa0*/  @!P4 IMAD.IADD R13, R13, 0x1, -R52 ;  /* 0x000000010d0dc824 */ /* 0x000fe200078e0a34 */
[----:B------:R-:W-:Y:S01]  /*cfb0*/  IADD3 R2, PT, PT, -R2, RZ, RZ ;  /* 0x000000ff02027210 */ /* 0x000fe20007ffe1ff */
[----:B------:R-:W-:Y:S02]  /*cfc0*/  VIADD R10, R0, 0x10d ;  /* 0x0000010d000a7836 */ /* 0x000fe40000000000 */
[----:B------:R-:W-:Y:S01]  /*cfd0*/  IMAD.MOV.U32 R14, RZ, RZ, R11 ;  /* 0x000000ffff0e7224 */ /* 0x000fe200078e000b */
[C---:B------:R-:W-:Y:S01]  /*cfe0*/  ISETP.GT.U32.AND P4, PT, R52.reuse, R13, PT ;  /* 0x0000000d3400720c */ /* 0x040fe20003f84070 */
[----:B------:R-:W-:Y:S01]  /*cff0*/  IMAD R4, R52, R2, R4 ;  /* 0x0000000234047224 */ /* 0x000fe200078e0204 */
[----:B------:R-:W-:Y:S01]  /*d000*/  IABS R11, R10 ;  /* 0x0000000a000b7213 */ /* 0x000fe20000000000 */
[----:B------:R-:W-:Y:S01]  /*d010*/  @!P5 IMAD.IADD R8, R8, 0x1, -R52 ;  /* 0x000000010808d824 */ /* 0x000fe200078e0a34 */
[C---:B------:R-:W-:Y:S01]  /*d020*/  ISETP.GT.U32.AND P5, PT, R52.reuse, R7, PT ;  /* 0x000000073400720c */ /* 0x040fe20003fa4070 */
[----:B------:R-:W-:Y:S01]  /*d030*/  @!P2 IMAD.MOV R14, RZ, RZ, -R14 ;  /* 0x000000ffff0ea224 */ /* 0x000fe200078e0a0e */
[----:B------:R-:W-:Y:S01]  /*d040*/  ISETP.GT.U32.AND P2, PT, R52, R5, PT ;  /* 0x000000053400720c */ /* 0x000fe20003f44070 */
[----:B------:R-:W-:Y:S01]  /*d050*/  @!P3 IMAD.IADD R6, R6, 0x1, -R52 ;  /* 0x000000010606b824 */ /* 0x000fe200078e0a34 */
[----:B------:R-:W-:Y:S01]  /*d060*/  ISETP.GT.U32.AND P3, PT, R52, R4, PT ;  /* 0x000000043400720c */ /* 0x000fe20003f64070 */
[----:B------:R-:W-:Y:S01]  /*d070*/  VIADD R2, R0, 0x10e ;  /* 0x0000010e00027836 */ /* 0x000fe20000000000 */
[----:B------:R1:W-:Y:S01]  /*d080*/  STL [R1+0x5c0], R14 ;  /* 0x0005c00e01007387 */ /* 0x0003e20000100800 */
[----:B------:R-:W-:-:S02]  /*d090*/  @!P6 IMAD.MOV R8, RZ, RZ, -R8 ;  /* 0x000000ffff08e224 */ /* 0x000fc400078e0a08 */
[--C-:B------:R-:W-:Y:S01]  /*d0a0*/  @!P4 IMAD.IADD R13, R13, 0x1, -R52.reuse ;  /* 0x000000010d0dc824 */ /* 0x100fe200078e0a34 */
[C---:B------:R-:W-:Y:S01]  /*d0b0*/  ISETP.GE.AND P4, PT, R0.reuse, RZ, PT ;  /* 0x000000ff0000720c */ /* 0x040fe20003f86270 */
[----:B------:R-:W-:Y:S01]  /*d0c0*/  STL [R1+0x5bc], R12 ;  /* 0x0005bc0c01007387 */ /* 0x000fe20000100800 */
[----:B------:R-:W-:Y:S02]  /*d0d0*/  VIADD R91, R0, 0x1c6 ;  /* 0x000001c6005b7836 */ /* 0x000fe40000000000 */
[--C-:B------:R-:W-:Y:S01]  /*d0e0*/  @!P5 IMAD.IADD R7, R7, 0x1, -R52.reuse ;  /* 0x000000010707d824 */ /* 0x100fe200078e0a34 */
[----:B------:R-:W-:Y:S01]  /*d0f0*/  ISETP.GE.AND P5, PT, R15, RZ, PT ;  /* 0x000000ff0f00720c */ /* 0x000fe20003fa6270 */
[----:B-1----:R-:W-:Y:S01]  /*d100*/  IMAD.HI.U32 R14, R49, R11, RZ ;  /* 0x0000000b310e7227 */ /* 0x002fe200078e00ff */
[----:B------:R1:W-:Y:S02]  /*d110*/  STL [R1+0x5b4], R8 ;  /* 0x0005b40801007387 */ /* 0x0003e40000100800 */
[----:B------:R-:W-:Y:S01]  /*d120*/  ISETP.GT.U32.AND P0, PT, R52, R7, PT ;  /* 0x000000073400720c */ /* 0x000fe20003f04070 */
[--C-:B------:R-:W-:Y:S01]  /*d130*/  @!P2 IMAD.IADD R5, R5, 0x1, -R52.reuse ;  /* 0x000000010505a824 */ /* 0x100fe200078e0a34 */
[----:B------:R-:W-:Y:S01]  /*d140*/  IADD3 R14, PT, PT, -R14, RZ, RZ ;  /* 0x000000ff0e0e7210 */ /* 0x000fe20007ffe1ff */
[----:B------:R-:W-:Y:S01]  /*d150*/  @!P3 IMAD.IADD R4, R4, 0x1, -R52 ;  /* 0x000000010404b824 */ /* 0x000fe200078e0a34 */
[----:B------:R-:W-:Y:S01]  /*d160*/  ISETP.GE.AND P2, PT, R9, RZ, PT ;  /* 0x000000ff0900720c */ /* 0x000fe20003f46270 */
[----:B------:R-:W-:Y:S01]  /*d170*/  IMAD.MOV.U32 R92, RZ, RZ, R13 ;  /* 0x000000ffff5c7224 */ /* 0x000fe200078e000d */
[----:B------:R-:W-:Y:S01]  /*d180*/  IABS R13, R2 ;  /* 0x00000002000d7213 */ /* 0x000fe20000000000 */
[C---:B------:R-:W-:Y:S01]  /*d190*/  IMAD R9, R52.reuse, R14, R11 ;  /* 0x0000000e34097224 */ /* 0x040fe200078e020b */
[C---:B------:R-:W-:Y:S01]  /*d1a0*/  ISETP.GT.U32.AND P6, PT, R52.reuse, R4, PT ;  /* 0x000000043400720c */ /* 0x040fe20003fc4070 */
[----:B------:R-:W-:Y:S01]  /*d1b0*/  @!P4 IMAD.MOV R92, RZ, RZ, -R92 ;  /* 0x000000ffff5cc224 */ /* 0x000fe200078e0a5c */
[----:B------:R-:W-:Y:S01]  /*d1c0*/  ISETP.GE.AND P4, PT, R3, RZ, PT ;  /* 0x000000ff0300720c */ /* 0x000fe20003f86270 */
[----:B-1----:R-:W-:Y:S01]  /*d1d0*/  IMAD.MOV.U32 R8, RZ, RZ, R5 ;  /* 0x000000ffff087224 */ /* 0x002fe200078e0005 */
[----:B------:R-:W-:Y:S01]  /*d1e0*/  ISETP.GT.U32.AND P3, PT, R52, R9, PT ;  /* 0x000000093400720c */ /* 0x000fe20003f64070 */
[----:B------:R-:W-:Y:S01]  /*d1f0*/  IMAD.HI.U32 R14, R49, R13, RZ ;  /* 0x0000000d310e7227 */ /* 0x000fe200078e00ff */
[----:B------:R-:W-:-:S03]  /*d200*/  @!P0 IADD3 R7, PT, PT, R7, -R52, RZ ;  /* 0x8000003407078210 */ /* 0x000fc60007ffe0ff */
[----:B------:R-:W-:Y:S02]  /*d210*/  VIADD R3, R0, 0x10f ;  /* 0x0000010f00037836 */ /* 0x000fe40000000000 */
[----:B------:R-:W-:Y:S01]  /*d220*/  @!P1 IMAD.MOV R8, RZ, RZ, -R8 ;  /* 0x000000ffff089224 */ /* 0x000fe200078e0a08 */
[----:B------:R-:W-:Y:S01]  /*d230*/  ISETP.GE.AND P1, PT, R2, RZ, PT ;  /* 0x000000ff0200720c */ /* 0x000fe20003f26270 */
[----:B------:R-:W-:Y:S01]  /*d240*/  IMAD.MOV R14, RZ, RZ, -R14 ;  /* 0x000000ffff0e7224 */ /* 0x000fe200078e0a0e */
[----:B------:R-:W-:Y:S01]  /*d250*/  IABS R11, R3 ;  /* 0x00000003000b7213 */ /* 0x000fe20000000000 */
[----:B------:R-:W-:Y:S01]  /*d260*/  @!P5 IMAD.MOV R6, RZ, RZ, -R6 ;  /* 0x000000ffff06d224 */ /* 0x000fe200078e0a06 */
[----:B------:R-:W-:Y:S01]  /*d270*/  ISETP.GE.AND P5, PT, R10, RZ, PT ;  /* 0x000000ff0a00720c */ /* 0x000fe20003fa6270 */
[----:B------:R-:W-:Y:S02]  /*d280*/  VIADD R2, R0, 0x110 ;  /* 0x0000011000027836 */ /* 0x000fe40000000000 */
[----:B------:R-:W-:Y:S01]  /*d290*/  IMAD R5, R52, R14, R13 ;  /* 0x0000000e34057224 */ /* 0x000fe200078e020d */
[----:B------:R1:W-:Y:S01]  /*d2a0*/  STL [R1+0x638], R6 ;  /* 0x0006380601007387 */ /* 0x0003e20000100800 */
[--C-:B------:R-:W-:Y:S01]  /*d2b0*/  @!P6 IMAD.IADD R4, R4, 0x1, -R52.reuse ;  /* 0x000000010404e824 */ /* 0x100fe200078e0a34 */
[----:B------:R-:W-:Y:S01]  /*d2c0*/  ISETP.GE.AND P6, PT, R3, RZ, PT ;  /* 0x000000ff0300720c */ /* 0x000fe20003fc6270 */
[----:B------:R-:W-:Y:S01]  /*d2d0*/  @!P3 IMAD.IADD R9, R9, 0x1, -R52 ;  /* 0x000000010909b824 */ /* 0x000fe200078e0a34 */
[----:B------:R-:W-:Y:S01]  /*d2e0*/  IABS R3, R2 ;  /* 0x0000000200037213 */ /* 0x000fe20000000000 */
[----:B------:R-:W-:Y:S01]  /*d2f0*/  IMAD.MOV.U32 R12, RZ, RZ, R7 ;  /* 0x000000ffff0c7224 */ /* 0x000fe200078e0007 */
[----:B------:R-:W-:Y:S01]  /*d300*/  ISETP.GT.U32.AND P0, PT, R52, R5, PT ;  /* 0x000000053400720c */ /* 0x000fe20003f04070 */
[----:B------:R2:W-:Y:S01]  /*d310*/  STL [R1+0x5b0], R8 ;  /* 0x0005b00801007387 */ /* 0x0005e20000100800 */
[----:B------:R-:W-:Y:S01]  /*d320*/  ISETP.GE.AND P3, PT, R2, RZ, PT ;  /* 0x000000ff0200720c */ /* 0x000fe20003f66270 */
[----:B------:R-:W-:Y:S01]  /*d330*/  @!P4 IMAD.MOV R12, RZ, RZ, -R12 ;  /* 0x000000ffff0cc224 */ /* 0x000fe200078e0a0c */
[----:B------:R-:W-:Y:S01]  /*d340*/  ISETP.GT.U32.AND P4, PT, R52, R9, PT ;  /* 0x000000093400720c */ /* 0x000fe20003f84070 */
[----:B-1----:R-:W-:-:S03]  /*d350*/  IMAD.HI.U32 R6, R49, R11, RZ ;  /* 0x0000000b31067227 */ /* 0x002fc600078e00ff */
[----:B------:R1:W-:Y:S01]  /*d360*/  STL [R1+0x59c], R12 ;  /* 0x00059c0c01007387 */ /* 0x0003e20000100800 */
[----:B------:R-:W-:Y:S02]  /*d370*/  IMAD.MOV R6, RZ, RZ, -R6 ;  /* 0x000000ffff067224 */ /* 0x000fe400078e0a06 */
[----:B--2---:R-:W-:Y:S02]  /*d380*/  IMAD.HI.U32 R8, R49, R3, RZ ;  /* 0x0000000331087227 */ /* 0x004fe400078e00ff */
[----:B------:R-:W-:Y:S02]  /*d390*/  @!P0 IADD3 R5, PT, PT, R5, -R52, RZ ;  /* 0x8000003405058210 */ /* 0x000fe40007ffe0ff */
[C---:B------:R-:W-:Y:S02]  /*d3a0*/  IMAD R11, R52.reuse, R6, R11 ;  /* 0x00000006340b7224 */ /* 0x040fe400078e020b */
[----:B------:R-:W-:Y:S01]  /*d3b0*/  IMAD.MOV R8, RZ, RZ, -R8 ;  /* 0x000000ffff087224 */ /* 0x000fe200078e0a08 */
[----:B------:R-:W-:Y:S01]  /*d3c0*/  ISETP.GT.U32.AND P0, PT, R52, R5, PT ;  /* 0x000000053400720c */ /* 0x000fe20003f04070 */
[----:B-1----:R-:W-:-:S02]  /*d3d0*/  IMAD.MOV.U32 R12, RZ, RZ, R4 ;  /* 0x000000ffff0c7224 */ /* 0x002fc400078e0004 */
[C---:B------:R-:W-:Y:S02]  /*d3e0*/  IMAD R3, R52.reuse, R8, R3 ;  /* 0x0000000834037224 */ /* 0x040fe400078e0203 */
[----:B------:R-:W-:Y:S01]  /*d3f0*/  @!P2 IMAD.MOV R12, RZ, RZ, -R12 ;  /* 0x000000ffff0ca224 */ /* 0x000fe200078e0a0c */
[----:B------:R-:W-:Y:S01]  /*d400*/  ISETP.GT.U32.AND P2, PT, R52, R11, PT ;  /* 0x0000000b3400720c */ /* 0x000fe20003f44070 */
[----:B------:R-:W-:Y:S02]  /*d410*/  VIADD R6, R0, 0x111 ;  /* 0x0000011100067836 */ /* 0x000fe40000000000 */
[----:B------:R-:W-:Y:S01]  /*d420*/  @!P4 IMAD.IADD R9, R9, 0x1, -R52 ;  /* 0x000000010909c824 */ /* 0x000fe200078e0a34 */
[----:B------:R-:W-:Y:S01]  /*d430*/  ISETP.GT.U32.AND P4, PT, R52, R3, PT ;  /* 0x000000033400720c */ /* 0x000fe20003f84070 */
[C---:B------:R-:W-:Y:S01]  /*d440*/  VIADD R2, R0.reuse, 0x112 ;  /* 0x0000011200027836 */ /* 0x040fe20000000000 */
[----:B------:R-:W-:Y:S01]  /*d450*/  IABS R10, R6 ;  /* 0x00000006000a7213 */ /* 0x000fe20000000000 */
[----:B------:R1:W-:Y:S01]  /*d460*/  STL [R1+0x5a8], R12 ;  /* 0x0005a80c01007387 */ /* 0x0003e20000100800 */
[----:B------:R-:W-:-:S02]  /*d470*/  VIADD R14, R0, 0x113 ;  /* 0x00000113000e7836 */ /* 0x000fc40000000000 */
[----:B------:R-:W-:Y:S01]  /*d480*/  IABS R7, R2 ;  /* 0x0000000200077213 */ /* 0x000fe20000000000 */
[----:B------:R-:W-:Y:S02]  /*d490*/  IMAD.MOV.U32 R13, RZ, RZ, R9 ;  /* 0x000000ffff0d7224 */ /* 0x000fe400078e0009 */
[----:B------:R-:W-:Y:S01]  /*d4a0*/  @!P2 IMAD.IADD R11, R11, 0x1, -R52 ;  /* 0x000000010b0ba824 */ /* 0x000fe200078e0a34 */
[----:B------:R-:W-:Y:S01]  /*d4b0*/  IABS R4, R14 ;  /* 0x0000000e00047213 */ /* 0x000fe20000000000 */
[----:B------:R-:W-:Y:S01]  /*d4c0*/  IMAD.HI.U32 R8, R49, R7, RZ ;  /* 0x0000000731087227 */ /* 0x000fe200078e00ff */
[----:B------:R-:W-:-:S03]  /*d4d0*/  ISETP.GE.AND P2, PT, R2, RZ, PT ;  /* 0x000000ff0200720c */ /* 0x000fc60003f46270 */
[----:B-1----:R-:W-:-:S04]  /*d4e0*/  IMAD.HI.U32 R12, R49, R10, RZ ;  /* 0x0000000a310c7227 */ /* 0x002fc800078e00ff */
[----:B------:R-:W-:Y:S01]  /*d4f0*/  @!P4 IMAD.IADD R3, R3, 0x1, -R52 ;  /* 0x000000010303c824 */ /* 0x000fe200078e0a34 */
[----:B------:R-:W-:Y:S01]  /*d500*/  IADD3 R12, PT, PT, -R12, RZ, RZ ;  /* 0x000000ff0c0c7210 */ /* 0x000fe20007ffe1ff */
[----:B------:R-:W-:Y:S01]  /*d510*/  @!P5 IMAD.MOV R13, RZ, RZ, -R13 ;  /* 0x000000ffff0dd224 */ /* 0x000fe200078e0a0d */
[C---:B------:R-:W-:Y:S01]  /*d520*/  ISETP.GT.U32.AND P5, PT, R52.reuse, R11, PT ;  /* 0x0000000b3400720c */ /* 0x040fe20003fa4070 */
[----:B------:R-:W-:Y:S01]  /*d530*/  IMAD.MOV R8, RZ, RZ, -R8 ;  /* 0x000000ffff087224 */ /* 0x000fe200078e0a08 */
[----:B------:R-:W-:Y:S01]  /*d540*/  ISETP.GT.U32.AND P4, PT, R52, R3, PT ;  /* 0x000000033400720c */ /* 0x000fe20003f84070 */
[----:B------:R-:W-:Y:S01]  /*d550*/  @!P0 IMAD.IADD R5, R5, 0x1, -R52 ;  /* 0x0000000105058824 */ /* 0x000fe200078e0a34 */
[----:B------:R-:W-:Y:S01]  /*d560*/  ISETP.GE.AND P0, PT, R6, RZ, PT ;  /* 0x000000ff0600720c */ /* 0x000fe20003f06270 */
[----:B------:R-:W-:Y:S01]  /*d570*/  IMAD R7, R52, R8, R7 ;  /* 0x0000000834077224 */ /* 0x000fe200078e0207 */
[----:B------:R-:W-:Y:S01]  /*d580*/  STL [R1+0x5a0], R13 ;  /* 0x0005a00d01007387 */ /* 0x000fe20000100800 */
[----:B------:R-:W-:-:S04]  /*d590*/  IMAD.HI.U32 R6, R49, R4, RZ ;  /* 0x0000000431067227 */ /* 0x000fc800078e00ff */
[C---:B------:R-:W-:Y:S02]  /*d5a0*/  IMAD R2, R52.reuse, R12, R10 ;  /* 0x0000000c34027224 */ /* 0x040fe400078e020a */
[----:B------:R-:W-:Y:S02]  /*d5b0*/  IMAD.MOV.U32 R8, RZ, RZ, R5 ;  /* 0x000000ffff087224 */ /* 0x000fe400078e0005 */
[----:B------:R-:W-:Y:S01]  /*d5c0*/  IMAD.MOV R6, RZ, RZ, -R6 ;  /* 0x000000ffff067224 */ /* 0x000fe200078e0a06 */
[----:B------:R-:W-:Y:S01]  /*d5d0*/  @!P4 IADD3 R3, PT, PT, R3, -R52, RZ ;  /* 0x800000340303c210 */ /* 0x000fe20007ffe0ff */
[----:B------:R-:W-:Y:S01]  /*d5e0*/  @!P1 IMAD.MOV R8, RZ, RZ, -R8 ;  /* 0x000000ffff089224 */ /* 0x000fe200078e0a08 */
[C---:B------:R-:W-:Y:S01]  /*d5f0*/  ISETP.GT.U32.AND P1, PT, R52.reuse, R2, PT ;  /* 0x000000023400720c */ /* 0x040fe20003f24070 */
[----:B------:R-:W-:Y:S01]  /*d600*/  IMAD R4, R52, R6, R4 ;  /* 0x0000000634047224 */ /* 0x000fe200078e0204 */
[----:B------:R-:W-:Y:S01]  /*d610*/  IADD3 R6, PT, PT, R0, 0x114, RZ ;  /* 0x0000011400067810 */ /* 0x000fe20007ffe0ff */
[--C-:B------:R-:W-:Y:S01]  /*d620*/  @!P5 IMAD.IADD R11, R11, 0x1, -R52.reuse ;  /* 0x000000010b0bd824 */ /* 0x100fe200078e0a34 */
[----:B------:R-:W-:Y:S01]  /*d630*/  ISETP.GT.U32.AND P5, PT, R52, R7, PT ;  /* 0x000000073400720c */ /* 0x000fe20003fa4070 */
[----:B------:R-:W-:Y:S01]  /*d640*/  VIADD R5, R0, 0x116 ;  /* 0x0000011600057836 */ /* 0x000fe20000000000 */
[----:B------:R-:W-:Y:S01]  /*d650*/  ISETP.GT.U32.AND P4, PT, R52, R4, PT ;  /* 0x000000043400720c */ /* 0x000fe20003f84070 */
[C---:B------:R-:W-:Y:S01]  /*d660*/  VIADD R10, R0.reuse, 0x115 ;  /* 0x00000115000a7836 */ /* 0x040fe20000000000 */
[----:B------:R1:W-:Y:S01]  /*d670*/  STL [R1+0x5a4], R8 ;  /* 0x0005a40801007387 */ /* 0x0003e20000100800 */
[----:B------:R-:W-:Y:S01]  /*d680*/  VIADD R9, R0, 0x117 ;  /* 0x0000011700097836 */ /* 0x000fe20000000000 */
[----:B------:R-:W-:Y:S01]  /*d690*/  IABS R15, R5 ;  /* 0x00000005000f7213 */ /* 0x000fe20000000000 */
[----:B------:R-:W-:Y:S01]  /*d6a0*/  IMAD.MOV.U32 R17, RZ, RZ, R3 ;  /* 0x000000ffff117224 */ /* 0x000fe200078e0003 */
[----:B------:R-:W-:Y:S01]  /*d6b0*/  IABS R12, R10 ;  /* 0x0000000a000c7213 */ /* 0x000fe20000000000 */
[--C-:B------:R-:W-:Y:S01]  /*d6c0*/  @!P1 IMAD.IADD R2, R2, 0x1, -R52.reuse ;  /* 0x0000000102029824 */ /* 0x100fe200078e0a34 */
[----:B------:R-:W-:Y:S01]  /*d6d0*/  ISETP.GE.AND P1, PT, R14, RZ, PT ;  /* 0x000000ff0e00720c */ /* 0x000fe20003f26270 */
[----:B------:R-:W-:Y:S01]  /*d6e0*/  IMAD.MOV.U32 R14, RZ, RZ, R15 ;  /* 0x000000ffff0e7224 */ /* 0x000fe200078e000f */
[----:B------:R-:W-:Y:S01]  /*d6f0*/  IABS R16, R9 ;  /* 0x0000000900107213 */ /* 0x000fe20000000000 */
[----:B------:R-:W-:Y:S01]  /*d700*/  @!P5 IMAD.IADD R7, R7, 0x1, -R52 ;  /* 0x000000010707d824 */ /* 0x000fe200078e0a34 */
[----:B-1----:R-:W-:Y:S01]  /*d710*/  IABS R8, R6 ;  /* 0x0000000600087213 */ /* 0x002fe20000000000 */
[----:B------:R-:W-:Y:S01]  /*d720*/  IMAD.HI.U32 R15, R49, R12, RZ ;  /* 0x0000000c310f7227 */ /* 0x000fe200078e00ff */
[----:B------:R-:W-:-:S02]  /*d730*/  ISETP.GT.U32.AND P5, PT, R52, R2, PT ;  /* 0x000000023400720c */ /* 0x000fc40003fa4070 */
[----:B------:R-:W-:Y:S01]  /*d740*/  @!P4 IADD3 R4, PT, PT, R4, -R52, RZ ;  /* 0x800000340404c210 */ /* 0x000fe20007ffe0ff */
[----:B------:R-:W-:Y:S01]  /*d750*/  IMAD.HI.U32 R13, R49, R8, RZ ;  /* 0x00000008310d7227 */ /* 0x000fe200078e00ff */
[----:B------:R-:W-:-:S03]  /*d760*/  ISETP.GT.U32.AND P4, PT, R52, R7, PT ;  /* 0x000000073400720c */ /* 0x000fc60003f84070 */
        /* <DEDUP_REMOVED lines=8> */
[----:B------:R-:W-:-:S02]  /*d7f0*/  IMAD.MOV.U32 R18, RZ, RZ, R11 ;  /* 0x000000ffff127224 */ /* 0x000fc400078e000b */
[----:B------:R-:W-:Y:S01]  /*d800*/  @!P3 IMAD.MOV R17, RZ, RZ, -R17 ;  /* 0x000000ffff11b224 */ /* 0x000fe200078e0a11 */
[----:B------:R-:W-:Y:S01]  /*d810*/  ISETP.GE.AND P3, PT, R6, RZ, PT ;  /* 0x000000ff0600720c */ /* 0x000fe20003f66270 */
[----:B------:R-:W-:-:S04]  /*d820*/  IMAD.HI.U32 R6, R49, R16, RZ ;  /* 0x0000001031067227 */ /* 0x000fc800078e00ff */
[----:B------:R-:W-:Y:S01]  /*d830*/  @!P6 IMAD.MOV R18, RZ, RZ, -R18 ;  /* 0x000000ffff12e224 */ /* 0x000fe200078e0a12 */
[----:B------:R-:W-:Y:S01]  /*d840*/  ISETP.GT.U32.AND P6, PT, R52, R4, PT ;  /* 0x000000043400720c */ /* 0x000fe20003fc4070 */
[--C-:B------:R-:W-:Y:S01]  /*d850*/  @!P5 IMAD.IADD R8, R8, 0x1, -R52.reuse ;  /* 0x000000010808d824 */ /* 0x100fe200078e0a34 */
[----:B------:R-:W-:Y:S01]  /*d860*/  IADD3 R6, PT, PT, -R6, RZ, RZ ;  /* 0x000000ff06067210 */ /* 0x000fe20007ffe1ff */
[----:B------:R-:W-:Y:S01]  /*d870*/  IMAD.HI.U32 R11, R49, R14, RZ ;  /* 0x0000000e310b7227 */ /* 0x000fe200078e00ff */
[----:B------:R-:W-:Y:S03]  /*d880*/  STL [R1+0x598], R18 ;  /* 0x0005981201007387 */ /* 0x000fe60000100800 */
[----:B------:R-:W-:Y:S01]  /*d890*/  @!P4 IMAD.IADD R12, R12, 0x1, -R52 ;  /* 0x000000010c0cc824 */ /* 0x000fe200078e0a34 */
[C---:B------:R-:W-:Y:S01]  /*d8a0*/  ISETP.GT.U32.AND P4, PT, R52.reuse, R8, PT ;  /* 0x000000083400720c */ /* 0x040fe20003f84070 */
[----:B------:R-:W-:Y:S01]  /*d8b0*/  IMAD.MOV R11, RZ, RZ, -R11 ;  /* 0x000000ffff0b7224 */ /* 0x000fe200078e0a0b */
[----:B------:R1:W-:Y:S01]  /*d8c0*/  STL [R1+0x594], R17 ;  /* 0x0005941101007387 */ /* 0x0003e20000100800 */
[----:B------:R-:W-:-:S02]  /*d8d0*/  IMAD R16, R52, R6, R16 ;  /* 0x0000000634107224 */ /* 0x000fc400078e0210 */
[----:B------:R-:W-:Y:S02]  /*d8e0*/  IMAD.MOV.U32 R13, RZ, RZ, R7 ;  /* 0x000000ffff0d7224 */ /* 0x000fe400078e0007 */
[----:B------:R-:W-:Y:S02]  /*d8f0*/  VIADD R3, R0, 0x118 ;  /* 0x0000011800037836 */ /* 0x000fe40000000000 */
[C---:B------:R-:W-:Y:S02]  /*d900*/  IMAD R14, R52.reuse, R11, R14 ;  /* 0x0000000b340e7224 */ /* 0x040fe400078e020e */
[----:B------:R-:W-:Y:S01]  /*d910*/  @!P2 IMAD.MOV R13, RZ, RZ, -R13 ;  /* 0x000000ffff0da224 */ /* 0x000fe200078e0a0d */
[----:B------:R-:W-:Y:S01]  /*d920*/  ISETP.GT.U32.AND P2, PT, R52, R16, PT ;  /* 0x000000103400720c */ /* 0x000fe20003f44070 */
[----:B------:R-:W-:Y:S01]  /*d930*/  @!P6 IMAD.IADD R4, R4, 0x1, -R52 ;  /* 0x000000010404e824 */ /* 0x000fe200078e0a34 */
[----:B------:R-:W-:Y:S01]  /*d940*/  ISETP.GE.AND P6, PT, R10, RZ, PT ;  /* 0x000000ff0a00720c */ /* 0x000fe20003fc6270 */
[----:B-1----:R-:W-:Y:S01]  /*d950*/  IMAD.MOV.U32 R17, RZ, RZ, R2 ;  /* 0x000000ffff117224 */ /* 0x002fe200078e0002 */
[----:B------:R-:W-:Y:S01]  /*d960*/  IABS R10, R3 ;  /* 0x00000003000a7213 */ /* 0x000fe20000000000 */
[----:B------:R-:W-:Y:S01]  /*d970*/  VIADD R6, R0, 0x119 ;  /* 0x0000011900067836 */ /* 0x000fe20000000000 */
[----:B------:R-:W-:Y:S01]  /*d980*/  ISETP.GT.U32.AND P5, PT, R52, R14, PT ;  /* 0x0000000e3400720c */ /* 0x000fe20003fa4070 */
[----:B------:R-:W-:Y:S01]  /*d990*/  @!P1 IMAD.MOV R4, RZ, RZ, -R4 ;  /* 0x000000ffff049224 */ /* 0x000fe200078e0a04 */
[----:B------:R-:W-:Y:S01]  /*d9a0*/  @!P0 IADD3 R17, PT, PT, -R17, RZ, RZ ;  /* 0x000000ff11118210 */ /* 0x000fe20007ffe1ff */
[----:B------:R-:W-:Y:S01]  /*d9b0*/  IMAD.HI.U32 R11, R49, R10, RZ ;  /* 0x0000000a310b7227 */ /* 0x000fe200078e00ff */
[----:B------:R-:W-:-:S02]  /*d9c0*/  @!P4 IADD3 R8, PT, PT, R8, -R52, RZ ;  /* 0x800000340808c210 */ /* 0x000fc40007ffe0ff */
[----:B------:R-:W-:Y:S01]  /*d9d0*/  IABS R2, R6 ;  /* 0x0000000600027213 */ /* 0x000fe20000000000 */
[----:B------:R-:W-:Y:S01]  /*d9e0*/  IMAD.MOV R7, RZ, RZ, -R11 ;  /* 0x000000ffff077224 */ /* 0x000fe200078e0a0b */
[----:B------:R-:W-:Y:S01]  /*d9f0*/  ISETP.GT.U32.AND P0, PT, R52, R12, PT ;  /* 0x0000000c3400720c */ /* 0x000fe20003f04070 */
[----:B------:R-:W-:Y:S01]  /*da00*/  STL [R1+0x58c], R17 ;  /* 0x00058c1101007387 */ /* 0x000fe20000100800 */
[----:B------:R-:W-:Y:S01]  /*da10*/  IMAD.MOV.U32 R11, RZ, RZ, R8 ;  /* 0x000000ffff0b7224 */ /* 0x000fe200078e0008 */
[----:B------:R-:W-:Y:S01]  /*da20*/  ISETP.GE.AND P1, PT, R5, RZ, PT ;  /* 0x000000ff0500720c */ /* 0x000fe20003f26270 */
[--C-:B------:R-:W-:Y:S01]  /*da30*/  @!P2 IMAD.IADD R16, R16, 0x1, -R52.reuse ;  /* 0x000000011010a824 */ /* 0x100fe200078e0a34 */
[----:B------:R-:W-:Y:S01]  /*da40*/  STL [R1+0x588], R13 ;  /* 0x0005880d01007387 */ /* 0x000fe20000100800 */
[--C-:B------:R-:W-:Y:S01]  /*da50*/  @!P5 IMAD.IADD R14, R14, 0x1, -R52.reuse ;  /* 0x000000010e0ed824 */ /* 0x100fe200078e0a34 */
[----:B------:R-:W-:Y:S01]  /*da60*/  ISETP.GE.AND P2, PT, R3, RZ, PT ;  /* 0x000000ff0300720c */ /* 0x000fe20003f46270 */
[----:B------:R-:W-:Y:S01]  /*da70*/  @!P3 IMAD.MOV R11, RZ, RZ, -R11 ;  /* 0x000000ffff0bb224 */ /* 0x000fe200078e0a0b */
[----:B------:R1:W-:Y:S01]  /*da80*/  STL [R1+0x584], R4 ;  /* 0x0005840401007387 */ /* 0x0003e20000100800 */
[----:B------:R-:W-:Y:S01]  /*da90*/  ISETP.GT.U32.AND P3, PT, R52, R16, PT ;  /* 0x000000103400720c */ /* 0x000fe20003f64070 */
[----:B------:R-:W-:Y:S01]  /*daa0*/  VIADD R8, R0, 0x11d ;  /* 0x0000011d00087836 */ /* 0x000fe20000000000 */
[----:B------:R-:W-:Y:S01]  /*dab0*/  ISETP.GT.U32.AND P5, PT, R52, R14, PT ;  /* 0x0000000e3400720c */ /* 0x000fe20003fa4070 */
[----:B------:R-:W-:Y:S01]  /*dac0*/  @!P0 IMAD.IADD R12, R12, 0x1, -R52 ;  /* 0x000000010c0c8824 */ /* 0x000fe200078e0a34 */
[----:B------:R-:W-:Y:S01]  /*dad0*/  ISETP.GE.AND P4, PT, R9, RZ, PT ;  /* 0x000000ff0900720c */ /* 0x000fe20003f86270 */
[----:B------:R2:W-:Y:S01]  /*dae0*/  STL [R1+0x56c], R11 ;  /* 0x00056c0b01007387 */ /* 0x0005e20000100800 */
[----:B------:R-:W-:-:S02]  /*daf0*/  VIADD R93, R0, 0x1c8 ;  /* 0x000001c8005d7836 */ /* 0x000fc40000000000 */
[----:B-1----:R-:W-:Y:S02]  /*db00*/  IMAD.MOV.U32 R4, RZ, RZ, R2 ;  /* 0x000000ffff047224 */ /* 0x002fe400078e0002 */
[----:B------:R-:W-:Y:S02]  /*db10*/  IMAD R2, R52, R7, R10 ;  /* 0x0000000734027224 */ /* 0x000fe400078e020a */
[----:B------:R-:W-:Y:S01]  /*db20*/  IMAD.HI.U32 R5, R49, R4, RZ ;  /* 0x0000000431057227 */ /* 0x000fe200078e00ff */
[----:B------:R-:W-:Y:S02]  /*db30*/  @!P3 IADD3 R16, PT, PT, R16, -R52, RZ ;  /* 0x800000341010b210 */ /* 0x000fe40007ffe0ff */
[----:B------:R-:W-:Y:S01]  /*db40*/  ISETP.GT.U32.AND P0, PT, R52, R2, PT ;  /* 0x000000023400720c */ /* 0x000fe20003f04070 */
[----:B------:R-:W-:Y:S02]  /*db50*/  IMAD.MOV R5, RZ, RZ, -R5 ;  /* 0x000000ffff057224 */ /* 0x000fe400078e0a05 */
[----:B------:R-:W-:Y:S01]  /*db60*/  @!P5 IMAD.IADD R14, R14, 0x1, -R52 ;  /* 0x000000010e0ed824 */ /* 0x000fe200078e0a34 */
[----:B------:R-:W-:Y:S01]  /*db70*/  ISETP.GE.AND P5, PT, R6, RZ, PT ;  /* 0x000000ff0600720c */ /* 0x000fe20003fa6270 */
[----:B------:R-:W-:Y:S01]  /*db80*/  IMAD R3, R52, R5, R4 ;  /* 0x0000000534037224 */ /* 0x000fe200078e0204 */
[----:B------:R-:W-:Y:S01]  /*db90*/  IADD3 R6, PT, PT, R0, 0x11a, RZ ;  /* 0x0000011a00067810 */ /* 0x000fe20007ffe0ff */
[----:B------:R-:W-:-:S02]  /*dba0*/  IMAD.MOV.U32 R7, RZ, RZ, R12 ;  /* 0x000000ffff077224 */ /* 0x000fc400078e000c */
[----:B------:R-:W-:Y:S01]  /*dbb0*/  IMAD.MOV.U32 R9, RZ, RZ, R14 ;  /* 0x000000ffff097224 */ /* 0x000fe200078e000e */
[----:B------:R-:W-:Y:S01]  /*dbc0*/  ISETP.GT.U32.AND P3, PT, R52, R3, PT ;  /* 0x000000033400720c */ /* 0x000fe20003f64070 */
[----:B------:R-:W-:Y:S01]  /*dbd0*/  @!P6 IMAD.MOV R7, RZ, RZ, -R7 ;  /* 0x000000ffff07e224 */ /* 0x000fe200078e0a07 */
[----:B------:R-:W-:Y:S01]  /*dbe0*/  IABS R12, R6 ;  /* 0x00000006000c7213 */ /* 0x000fe20000000000 */
[--C-:B------:R-:W-:Y:S01]  /*dbf0*/  @!P0 IMAD.IADD R2, R2, 0x1, -R52.reuse ;  /* 0x0000000102028824 */ /* 0x100fe200078e0a34 */
[----:B------:R-:W-:Y:S01]  /*dc00*/  ISETP.GE.AND P6, PT, R6, RZ, PT ;  /* 0x000000ff0600720c */ /* 0x000fe20003fc6270 */
[----:B------:R-:W-:Y:S01]  /*dc10*/  @!P1 IMAD.MOV R9, RZ, RZ, -R9 ;  /* 0x000000ffff099224 */ /* 0x000fe200078e0a09 */
[----:B------:R1:W-:Y:S01]  /*dc20*/  STL [R1+0x570], R7 ;  /* 0x0005700701007387 */ /* 0x0003e20000100800 */
[----:B------:R-:W-:Y:S01]  /*dc30*/  VIADD R4, R0, 0x11b ;  /* 0x0000011b00047836 */ /* 0x000fe20000000000 */
[----:B------:R-:W-:Y:S01]  /*dc40*/  ISETP.GT.U32.AND P0, PT, R52, R2, PT ;  /* 0x000000023400720c */ /* 0x000fe20003f04070 */
[C---:B------:R-:W-:Y:S01]  /*dc50*/  VIADD R5, R0.reuse, 0x11c ;  /* 0x0000011c00057836 */ /* 0x040fe20000000000 */
[----:B------:R3:W-:Y:S01]  /*dc60*/  STL [R1+0x574], R9 ;  /* 0x0005740901007387 */ /* 0x0007e20000100800 */
[----:B--2---:R-:W-:Y:S01]  /*dc70*/  VIADD R11, R0, 0x11f ;  /* 0x0000011f000b7836 */ /* 0x004fe20000000000 */
[----:B------:R-:W-:Y:S01]  /*dc80*/  ISETP.GE.AND P1, PT, R4, RZ, PT ;  /* 0x000000ff0400720c */ /* 0x000fe20003f26270 */
[----:B------:R-:W-:-:S02]  /*dc90*/  @!P3 IMAD.IADD R3, R3, 0x1, -R52 ;  /* 0x000000010303b824 */ /* 0x000fc400078e0a34 */
[----:B-1----:R-:W-:Y:S01]  /*dca0*/  IMAD.MOV.U32 R7, RZ, RZ, R16 ;  /* 0x000000ffff077224 */ /* 0x002fe200078e0010 */
[----:B------:R-:W-:Y:S02]  /*dcb0*/  IADD3 R16, PT, PT, R0, 0x11e, RZ ;  /* 0x0000011e00107810 */ /* 0x000fe40007ffe0ff */
[----:B------:R-:W-:Y:S01]  /*dcc0*/  ISETP.GT.U32.AND P3, PT, R52, R3, PT ;  /* 0x000000033400720c */ /* 0x000fe20003f64070 */
[----:B------:R-:W-:Y:S01]  /*dcd0*/  @!P4 IMAD.MOV R7, RZ, RZ, -R7 ;  /* 0x000000ffff07c224 */ /* 0x000fe200078e0a07 */
[----:B---3--:R-:W-:Y:S01]  /*dce0*/  IABS R9, R4 ;  /* 0x0000000400097213 */ /* 0x008fe20000000000 */
[----:B------:R-:W-:Y:S01]  /*dcf0*/  IMAD.HI.U32 R4, R49, R12, RZ ;  /* 0x0000000c31047227 */ /* 0x000fe200078e00ff */
[----:B------:R-:W-:Y:S02]  /*dd00*/  ISETP.GE.AND P4, PT, R5, RZ, PT ;  /* 0x000000ff0500720c */ /* 0x000fe40003f86270 */
[----:B------:R-:W-:Y:S01]  /*dd10*/  IABS R5, R5 ;  /* 0x0000000500057213 */ /* 0x000fe20000000000 */
[----:B------:R-:W-:Y:S01]  /*dd20*/  @!P0 IMAD.IADD R2, R2, 0x1, -R52 ;  /* 0x0000000102028824 */ /* 0x000fe200078e0a34 */
[----:B------:R-:W-:Y:S01]  /*dd30*/  IADD3 R4, PT, PT, -R4, RZ, RZ ;  /* 0x000000ff04047210 */ /* 0x000fe20007ffe1ff */
[----:B------:R1:W-:Y:S01]  /*dd40*/  STL [R1+0x578], R7 ;  /* 0x0005780701007387 */ /* 0x0003e20000100800 */
[----:B------:R-:W-:Y:S01]  /*dd50*/  ISETP.GE.AND P0, PT, R8, RZ, PT ;  /* 0x000000ff0800720c */ /* 0x000fe20003f06270 */
[----:B------:R-:W-:Y:S01]  /*dd60*/  IMAD.HI.U32 R6, R49, R5, RZ ;  /* 0x0000000531067227 */ /* 0x000fe200078e00ff */
[----:B------:R-:W-:-:S02]  /*dd70*/  IABS R8, R8 ;  /* 0x0000000800087213 */ /* 0x000fc40000000000 */
[----:B------:R-:W-:Y:S01]  /*dd80*/  IABS R14, R11 ;  /* 0x0000000b000e7213 */ /* 0x000fe20000000000 */
[----:B------:R-:W-:Y:S02]  /*dd90*/  IMAD R12, R52, R4, R12 ;  /* 0x00000004340c7224 */ /* 0x000fe400078e020c */
[----:B------:R-:W-:Y:S02]  /*dda0*/  IMAD.MOV.U32 R10, RZ, RZ, R2 ;  /* 0x000000ffff0a7224 */ /* 0x000fe400078e0002 */
[----:B-1----:R-:W-:-:S04]  /*ddb0*/  IMAD.HI.U32 R7, R49, R9, RZ ;  /* 0x0000000931077227 */ /* 0x002fc800078e00ff */
[----:B------:R-:W-:Y:S02]  /*ddc0*/  IMAD.MOV R2, RZ, RZ, -R6 ;  /* 0x000000ffff027224 */ /* 0x000fe400078e0a06 */
[----:B------:R-:W-:Y:S02]  /*ddd0*/  @!P3 IMAD.IADD R3, R3, 0x1, -R52 ;  /* 0x000000010303b824 */ /* 0x000fe400078e0a34 */
[----:B------:R-:W-:Y:S01]  /*dde0*/  @!P2 IMAD.MOV R10, RZ, RZ, -R10 ;  /* 0x000000ffff0aa224 */ /* 0x000fe200078e0a0a */
[C---:B------:R-:W-:Y:S01]  /*ddf0*/  ISETP.GT.U32.AND P2, PT, R52.reuse, R12, PT ;  /* 0x0000000c3400720c */ /* 0x040fe20003f44070 */
[----:B------:R-:W-:Y:S02]  /*de00*/  IMAD.MOV R7, RZ, RZ, -R7 ;  /* 0x000000ffff077224 */ /* 0x000fe400078e0a07 */
[C---:B------:R-:W-:Y:S01]  /*de10*/  IMAD R2, R52.reuse, R2, R5 ;  /* 0x0000000234027224 */ /* 0x040fe200078e0205 */
[----:B------:R-:W-:Y:S01]  /*de20*/  IABS R5, R16 ;  /* 0x0000001000057213 */ /* 0x000fe20000000000 */
[----:B------:R-:W-:Y:S01]  /*de30*/  IMAD.MOV.U32 R6, RZ, RZ, R3 ;  /* 0x000000ffff067224 */ /* 0x000fe200078e0003 */
[----:B------:R1:W-:Y:S01]  /*de40*/  STL [R1+0x57c], R10 ;  /* 0x00057c0a01007387 */ /* 0x0003e20000100800 */
[----:B------:R-:W-:-:S02]  /*de50*/  IMAD R9, R52, R7, R9 ;  /* 0x0000000734097224 */ /* 0x000fc400078e0209 */
[----:B------:R-:W-:Y:S01]  /*de60*/  @!P5 IMAD.MOV R6, RZ, RZ, -R6 ;  /* 0x000000ffff06d224 */ /* 0x000fe200078e0a06 */
[C---:B------:R-:W-:Y:S01]  /*de70*/  ISETP.GT.U32.AND P5, PT, R52.reuse, R2, PT ;  /* 0x000000023400720c */ /* 0x040fe20003fa4070 */
[C---:B------:R-:W-:Y:S01]  /*de80*/  IMAD.HI.U32 R4, R49.reuse, R8, RZ ;  /* 0x0000000831047227 */ /* 0x040fe200078e00ff */
[----:B------:R-:W-:Y:S02]  /*de90*/  ISETP.GT.U32.AND P3, PT, R52, R9, PT ;  /* 0x000000093400720c */ /* 0x000fe40003f64070 */
[----:B------:R2:W-:Y:S01]  /*dea0*/  STL [R1+0x580], R6 ;  /* 0x0005800601007387 */ /* 0x0005e20000100800 */
[----:B------:R-:W-:Y:S02]  /*deb0*/  @!P2 IMAD.IADD R12, R12, 0x1, -R52 ;  /* 0x000000010c0ca824 */ /* 0x000fe400078e0a34 */
[----:B------:R-:W-:Y:S02]  /*dec0*/  IMAD.MOV R4, RZ, RZ, -R4 ;  /* 0x000000ffff047224 */ /* 0x000fe400078e0a04 */
[----:B-1----:R-:W-:Y:S01]  /*ded0*/  IMAD.HI.U32 R10, R49, R5, RZ ;  /* 0x00000005310a7227 */ /* 0x002fe200078e00ff */
[----:B------:R-:W-:-:S03]  /*dee0*/  ISETP.GT.U32.AND P2, PT, R52, R12, PT ;  /* 0x0000000c3400720c */ /* 0x000fc60003f44070 */
[----:B------:R-:W-:Y:S02]  /*def0*/  @!P5 IMAD.IADD R2, R2, 0x1, -R52 ;  /* 0x000000010202d824 */ /* 0x000fe400078e0a34 */
[----:B------:R-:W-:Y:S01]  /*df00*/  @!P3 IADD3 R9, PT, PT, R9, -R52, RZ ;  /* 0x800000340909b210 */ /* 0x000fe20007ffe0ff */
[----:B--2---:R-:W-:Y:S02]  /*df10*/  IMAD.HI.U32 R6, R49, R14, RZ ;  /* 0x0000000e31067227 */ /* 0x004fe400078e00ff */
[C---:B------:R-:W-:Y:S02]  /*df20*/  ISETP.GT.U32.AND P5, PT, R52.reuse, R2, PT ;  /* 0x000000023400720c */ /* 0x040fe40003fa4070 */
[C---:B------:R-:W-:Y:S01]  /*df30*/  IMAD R8, R52.reuse, R4, R8 ;  /* 0x0000000434087224 */ /* 0x040fe200078e0208 */
[----:B------:R-:W-:Y:S01]  /*df40*/  ISETP.GT.U32.AND P3, PT, R52, R9, PT ;  /* 0x000000093400720c */ /* 0x000fe20003f64070 */
[----:B------:R-:W-:Y:S02]  /*df50*/  IMAD.MOV R6, RZ, RZ, -R6 ;  /* 0x000000ffff067224 */ /* 0x000fe400078e0a06 */
[----:B------:R-:W-:Y:S01]  /*df60*/  @!P2 IMAD.IADD R12, R12, 0x1, -R52 ;  /* 0x000000010c0ca824 */ /* 0x000fe200078e0a34 */
[----:B------:R-:W-:Y:S01]  /*df70*/  ISETP.GT.U32.AND P2, PT, R52, R8, PT ;  /* 0x000000083400720c */ /* 0x000fe20003f44070 */
[----:B------:R-:W-:-:S02]  /*df80*/  IMAD.MOV R10, RZ, RZ, -R10 ;  /* 0x000000ffff0a7224 */ /* 0x000fc400078e0a0a */
[C---:B------:R-:W-:Y:S01]  /*df90*/  IMAD R14, R52.reuse, R6, R14 ;  /* 0x00000006340e7224 */ /* 0x040fe200078e020e */
[----:B------:R-:W-:Y:S01]  /*dfa0*/  MOV R17, R12 ;  /* 0x0000000c00117202 */ /* 0x000fe20000000f00 */
[----:B------:R-:W-:Y:S02]  /*dfb0*/  IMAD R5, R52, R10, R5 ;  /* 0x0000000a34057224 */ /* 0x000fe400078e0205 */
[--C-:B------:R-:W-:Y:S01]  /*dfc0*/  @!P5 IMAD.IADD R2, R2, 0x1, -R52.reuse ;  /* 0x000000010202d824 */ /* 0x100fe200078e0a34 */
[C---:B------:R-:W-:Y:S01]  /*dfd0*/  ISETP.GT.U32.AND P5, PT, R52.reuse, R14, PT ;  /* 0x0000000e3400720c */ /* 0x040fe20003fa4070 */
[--C-:B------:R-:W-:Y:S01]  /*dfe0*/  @!P3 IMAD.IADD R9, R9, 0x1, -R52.reuse ;  /* 0x000000010909b824 */ /* 0x100fe200078e0a34 */
[----:B------:R-:W-:Y:S01]  /*dff0*/  ISETP.GT.U32.AND P3, PT, R52, R5, PT ;  /* 0x000000053400720c */ /* 0x000fe20003f64070 */
[----:B------:R-:W-:Y:S02]  /*e000*/  VIADD R7, R0, 0x120 ;  /* 0x0000012000077836 */ /* 0x000fe40000000000 */
[----:B------:R-:W-:Y:S01]  /*e010*/  @!P2 IMAD.IADD R8, R8, 0x1, -R52 ;  /* 0x000000010808a824 */ /* 0x000fe200078e0a34 */
[----:B------:R-:W-:Y:S01]  /*e020*/  ISETP.GE.AND P2, PT, R16, RZ, PT ;  /* 0x000000ff1000720c */ /* 0x000fe20003f46270 */
[----:B------:R-:W-:Y:S01]  /*e030*/  @!P6 IMAD.MOV R17, RZ, RZ, -R17 ;  /* 0x000000ffff11e224 */ /* 0x000fe200078e0a11 */
[----:B------:R-:W-:Y:S01]  /*e040*/  IABS R4, R7 ;  /* 0x0000000700047213 */ /* 0x000fe20000000000 */
[----:B------:R-:W-:Y:S01]  /*e050*/  VIADD R3, R0, 0x121 ;  /* 0x0000012100037836 */ /* 0x000fe20000000000 */
[----:B------:R-:W-:Y:S01]  /*e060*/  ISETP.GT.U32.AND P6, PT, R52, R8, PT ;  /* 0x000000083400720c */ /* 0x000fe20003fc4070 */
[----:B------:R-:W-:Y:S01]  /*e070*/  VIADD R6, R0, 0x122 ;  /* 0x0000012200067836 */ /* 0x000fe20000000000 */
[----:B------:R1:W-:Y:S01]  /*e080*/  STL [R1+0x560], R17 ;  /* 0x0005601101007387 */ /* 0x0003e20000100800 */
[----:B------:R-:W-:Y:S01]  /*e090*/  IMAD.HI.U32 R15, R49, R4, RZ ;  /* 0x00000004310f7227 */ /* 0x000fe200078e00ff */
[----:B------:R-:W-:-:S02]  /*e0a0*/  IABS R13, R3 ;  /* 0x00000003000d7213 */ /* 0x000fc40000000000 */
[----:B------:R-:W-:Y:S01]  /*e0b0*/  IABS R12, R6 ;  /* 0x00000006000c7213 */ /* 0x000fe20000000000 */
[--C-:B------:R-:W-:Y:S02]  /*e0c0*/  @!P5 IMAD.IADD R14, R14, 0x1, -R52.reuse ;  /* 0x000000010e0ed824 */ /* 0x100fe400078e0a34 */
[----:B------:R-:W-:Y:S01]  /*e0d0*/  @!P3 IMAD.IADD R5, R5, 0x1, -R52 ;  /* 0x000000010505b824 */ /* 0x000fe200078e0a34 */
[----:B------:R-:W-:Y:S01]  /*e0e0*/  ISETP.GE.AND P3, PT, R11, RZ, PT ;  /* 0x000000ff0b00720c */ /* 0x000fe20003f66270 */
[----:B------:R-:W-:Y:S01]  /*e0f0*/  IMAD.MOV R15, RZ, RZ, -R15 ;  /* 0x000000ffff0f7224 */ /* 0x000fe200078e0a0f */
[----:B-1----:R-:W-:Y:S01]  /*e100*/  MOV R17, R9 ;  /* 0x0000000900117202 */ /* 0x002fe20000000f00 */
[----:B------:R-:W-:Y:S01]  /*e110*/  IMAD.HI.U32 R10, R49, R13, RZ ;  /* 0x0000000d310a7227 */ /* 0x000fe200078e00ff */
[----:B------:R-:W-:-:S03]  /*e120*/  ISETP.GT.U32.AND P5, PT, R52, R14, PT ;  /* 0x0000000e3400720c */ /* 0x000fc60003fa4070 */
[----:B------:R-:W-:-:S04]  /*e130*/  IMAD.HI.U32 R9, R49, R12, RZ ;  /* 0x0000000c31097227 */ /* 0x000fc800078e00ff */
[----:B------:R-:W-:Y:S01]  /*e140*/  @!P1 IMAD.MOV R17, RZ, RZ, -R17 ;  /* 0x000000ffff119224 */ /* 0x000fe200078e0a11 */
[C---:B------:R-:W-:Y:S01]  /*e150*/  ISETP.GT.U32.AND P1, PT, R52.reuse, R5, PT ;  /* 0x000000053400720c */ /* 0x040fe20003f24070 */
[----:B------:R-:W-:Y:S02]  /*e160*/  IMAD R4, R52, R15, R4 ;  /* 0x0000000f34047224 */ /* 0x000fe400078e0204 */
[----:B------:R-:W-:Y:S01]  /*e170*/  IMAD.MOV R10, RZ, RZ, -R10 ;  /* 0x000000ffff0a7224 */ /* 0x000fe200078e0a0a */
[----:B------:R-:W-:Y:S01]  /*e180*/  STL [R1+0x55c], R17 ;  /* 0x00055c1101007387 */ /* 0x000fe20000100800 */
[----:B------:R-:W-:Y:S02]  /*e190*/  IMAD.MOV R9, RZ, RZ, -R9 ;  /* 0x000000ffff097224 */ /* 0x000fe400078e0a09 */
[----:B------:R-:W-:Y:S01]  /*e1a0*/  @!P6 IMAD.IADD R8, R8, 0x1, -R52 ;  /* 0x000000010808e824 */ /* 0x000fe200078e0a34 */
[C---:B------:R-:W-:Y:S01]  /*e1b0*/  ISETP.GT.U32.AND P6, PT, R52.reuse, R4, PT ;  /* 0x000000043400720c */ /* 0x040fe20003fc4070 */
[----:B------:R-:W-:-:S02]  /*e1c0*/  IMAD R13, R52, R10, R13 ;  /* 0x0000000a340d7224 */ /* 0x000fc400078e020d */
[----:B------:R-:W-:Y:S02]  /*e1d0*/  IMAD R12, R52, R9, R12 ;  /* 0x00000009340c7224 */ /* 0x000fe400078e020c */
[----:B------:R-:W-:Y:S02]  /*e1e0*/  IMAD.MOV.U32 R10, RZ, RZ, R8 ;  /* 0x000000ffff0a7224 */ /* 0x000fe400078e0008 */
[----:B------:R-:W-:Y:S01]  /*e1f0*/  @!P5 IMAD.IADD R14, R14, 0x1, -R52 ;  /* 0x000000010e0ed824 */ /* 0x000fe200078e0a34 */
[C---:B------:R-:W-:Y:S01]  /*e200*/  ISETP.GT.U32.AND P5, PT, R52.reuse, R12, PT ;  /* 0x0000000c3400720c */ /* 0x040fe20003fa4070 */
[----:B------:R-:W-:Y:S01]  /*e210*/  @!P0 IMAD.MOV R10, RZ, RZ, -R10 ;  /* 0x000000ffff0a8224 */ /* 0x000fe200078e0a0a */
[----:B------:R-:W-:Y:S01]  /*e220*/  ISETP.GT.U32.AND P0, PT, R52, R13, PT ;  /* 0x0000000d3400720c */ /* 0x000fe20003f04070 */
[----:B------:R-:W-:Y:S01]  /*e230*/  @!P4 IMAD.MOV R2, RZ, RZ, -R2 ;  /* 0x000000ffff02c224 */ /* 0x000fe200078e0a02 */
[----:B------:R-:W-:Y:S01]  /*e240*/  ISETP.GE.AND P4, PT, R7, RZ, PT ;  /* 0x000000ff0700720c */ /* 0x000fe20003f86270 */
[--C-:B------:R-:W-:Y:S01]  /*e250*/  @!P1 IMAD.IADD R5, R5, 0x1, -R52.reuse ;  /* 0x0000000105059824 */ /* 0x100fe200078e0a34 */
[----:B------:R-:W-:Y:S01]  /*e260*/  ISETP.GE.AND P1, PT, R3, RZ, PT ;  /* 0x000000ff0300720c */ /* 0x000fe20003f26270 */
[----:B------:R-:W-:Y:S01]  /*e270*/  VIADD R3, R0, 0x124 ;  /* 0x0000012400037836 */ /* 0x000fe20000000000 */
[----:B------:R1:W-:Y:S01]  /*e280*/  STL [R1+0x558], R2 ;  /* 0x0005580201007387 */ /* 0x0003e20000100800 */
[--C-:B------:R-:W-:Y:S01]  /*e290*/  @!P6 IMAD.IADD R4, R4, 0x1, -R52.reuse ;  /* 0x000000010404e824 */ /* 0x100fe200078e0a34 */
[----:B------:R-:W-:Y:S01]  /*e2a0*/  ISETP.GE.AND P6, PT, R6, RZ, PT ;  /* 0x000000ff0600720c */ /* 0x000fe20003fc6270 */
[----:B------:R-:W-:Y:S01]  /*e2b0*/  IMAD.MOV.U32 R9, RZ, RZ, R5 ;  /* 0x000000ffff097224 */ /* 0x000fe200078e0005 */
[----:B------:R-:W-:Y:S01]  /*e2c0*/  IABS R6, R3 ;  /* 0x0000000300067213 */ /* 0x000fe20000000000 */
[----:B------:R-:W-:Y:S01]  /*e2d0*/  @!P5 IMAD.IADD R12, R12, 0x1, -R52 ;  /* 0x000000010c0cd824 */ /* 0x000fe200078e0a34 */
[----:B------:R2:W-:Y:S01]  /*e2e0*/  STL [R1+0x550], R10 ;  /* 0x0005500a01007387 */ /* 0x0005e20000100800 */
[----:B------:R-:W-:Y:S01]  /*e2f0*/  @!P0 IADD3 R13, PT, PT, R13, -R52, RZ ;  /* 0x800000340d0d8210 */ /* 0x000fe20007ffe0ff */
[----:B------:R-:W-:Y:S01]  /*e300*/  @!P2 IMAD.MOV R9, RZ, RZ, -R9 ;  /* 0x000000ffff09a224 */ /* 0x000fe200078e0a09 */
[----:B------:R-:W-:Y:S01]  /*e310*/  ISETP.GT.U32.AND P0, PT, R52, R4, PT ;  /* 0x000000043400720c */ /* 0x000fe20003f04070 */
[----:B------:R-:W-:Y:S01]  /*e320*/  IMAD.MOV.U32 R5, RZ, RZ, R6 ;  /* 0x000000ffff057224 */ /* 0x000fe200078e0006 */
[----:B-1----:R-:W-:Y:S01]  /*e330*/  IADD3 R2, PT, PT, R0, 0x123, RZ ;  /* 0x0000012300027810 */ /* 0x002fe20007ffe0ff */
[----:B------:R-:W-:Y:S01]  /*e340*/  @!P3 IMAD.MOV R14, RZ, RZ, -R14 ;  /* 0x000000ffff0eb224 */ /* 0x000fe200078e0a0e */
[C---:B------:R-:W-:Y:S01]  /*e350*/  ISETP.GT.U32.AND P2, PT, R52.reuse, R12, PT ;  /* 0x0000000c3400720c */ /* 0x040fe20003f44070 */
[C---:B------:R-:W-:Y:S01]  /*e360*/  IMAD.HI.U32 R6, R49.reuse, R5, RZ ;  /* 0x0000000531067227 */ /* 0x040fe200078e00ff */
[----:B------:R-:W-:Y:S01]  /*e370*/  IABS R7, R2 ;  /* 0x0000000200077213 */ /* 0x000fe20000000000 */
[----:B------:R1:W-:Y:S01]  /*e380*/  STL [R1+0x4f4], R9 ;  /* 0x0004f40901007387 */ /* 0x0003e20000100800 */
[----:B------:R-:W-:Y:S01]  /*e390*/  ISETP.GT.U32.AND P5, PT, R52, R13, PT ;  /* 0x0000000d3400720c */ /* 0x000fe20003fa4070 */
[----:B--2---:R-:W-:Y:S01]  /*e3a0*/  VIADD R10, R0, 0x125 ;  /* 0x00000125000a7836 */ /* 0x004fe20000000000 */
[----:B------:R-:W-:Y:S01]  /*e3b0*/  IADD3 R6, PT, PT, -R6, RZ, RZ ;  /* 0x000000ff06067210 */ /* 0x000fe20007ffe1ff */
[----:B------:R-:W-:Y:S01]  /*e3c0*/  IMAD.HI.U32 R8, R49, R7, RZ ;  /* 0x0000000731087227 */ /* 0x000fe200078e00ff */
[----:B------:R2:W-:Y:S02]  /*e3d0*/  STL [R1+0x4fc], R14 ;  /* 0x0004fc0e01007387 */ /* 0x0005e40000100800 */
[----:B------:R-:W-:Y:S01]  /*e3e0*/  IABS R11, R10 ;  /* 0x0000000a000b7213 */ /* 0x000fe20000000000 */
[----:B------:R-:W-:-:S02]  /*e3f0*/  IMAD.MOV R8, RZ, RZ, -R8 ;  /* 0x000000ffff087224 */ /* 0x000fc400078e0a08 */
[C---:B------:R-:W-:Y:S02]  /*e400*/  IMAD R5, R52.reuse, R6, R5 ;  /* 0x0000000634057224 */ /* 0x040fe400078e0205 */
[----:B------:R-:W-:Y:S02]  /*e410*/  IMAD R7, R52, R8, R7 ;  /* 0x0000000834077224 */ /* 0x000fe400078e0207 */
[--C-:B------:R-:W-:Y:S02]  /*e420*/  @!P0 IMAD.IADD R4, R4, 0x1, -R52.reuse ;  /* 0x0000000104048824 */ /* 0x100fe400078e0a34 */
[----:B------:R-:W-:Y:S01]  /*e430*/  @!P2 IMAD.IADD R12, R12, 0x1, -R52 ;  /* 0x000000010c0ca824 */ /* 0x000fe200078e0a34 */
[----:B------:R-:W-:Y:S01]  /*e440*/  ISETP.GT.U32.AND P0, PT, R52, R7, PT ;  /* 0x000000073400720c */ /* 0x000fe20003f04070 */
[----:B-1----:R-:W-:Y:S01]  /*e450*/  VIADD R9, R0, 0x126 ;  /* 0x0000012600097836 */ /* 0x002fe20000000000 */
[----:B------:R-:W-:Y:S01]  /*e460*/  ISETP.GT.U32.AND P2, PT, R52, R5, PT ;  /* 0x000000053400720c */ /* 0x000fe20003f44070 */
[----:B------:R-:W-:-:S03]  /*e470*/  IMAD.HI.U32 R6, R49, R11, RZ ;  /* 0x0000000b31067227 */ /* 0x000fc600078e00ff */
[----:B------:R-:W-:Y:S01]  /*e480*/  IABS R16, R9 ;  /* 0x0000000900107213 */ /* 0x000fe20000000000 */
[----:B------:R-:W-:Y:S02]  /*e490*/  IMAD.MOV R6, RZ, RZ, -R6 ;  /* 0x000000ffff067224 */ /* 0x000fe400078e0a06 */
[----:B------:R-:W-:Y:S01]  /*e4a0*/  @!P5 IMAD.IADD R13, R13, 0x1, -R52 ;  /* 0x000000010d0dd824 */ /* 0x000fe200078e0a34 */
[----:B------:R-:W-:Y:S01]  /*e4b0*/  ISETP.GE.AND P5, PT, R2, RZ, PT ;  /* 0x000000ff0200720c */ /* 0x000fe20003fa6270 */
[----:B------:R-:W-:Y:S02]  /*e4c0*/  IMAD.HI.U32 R8, R49, R16, RZ ;  /* 0x0000001031087227 */ /* 0x000fe400078e00ff */
[----:B------:R-:W-:Y:S02]  /*e4d0*/  @!P0 IADD3 R7, PT, PT, R7, -R52, RZ ;  /* 0x8000003407078210 */ /* 0x000fe40007ffe0ff */
[----:B------:R-:W-:Y:S01]  /*e4e0*/  IMAD R11, R52, R6, R11 ;  /* 0x00000006340b7224 */ /* 0x000fe200078e020b */
[----:B------:R-:W-:Y:S01]  /*e4f0*/  ISETP.GE.AND P0, PT, R3, RZ, PT ;  /* 0x000000ff0300720c */ /* 0x000fe20003f06270 */
[----:B------:R-:W-:Y:S01]  /*e500*/  IMAD.MOV.U32 R15, RZ, RZ, R4 ;  /* 0x000000ffff0f7224 */ /* 0x000fe200078e0004 */
[----:B------:R-:W-:Y:S01]  /*e510*/  @!P1 IADD3 R13, PT, PT, -R13, RZ, RZ ;  /* 0x000000ff0d0d9210 */ /* 0x000fe20007ffe1ff */
[----:B------:R-:W-:-:S02]  /*e520*/  VIADD R2, R0, 0x127 ;  /* 0x0000012700027836 */ /* 0x000fc40000000000 */
[----:B------:R-:W-:Y:S01]  /*e530*/  @!P2 IMAD.IADD R5, R5, 0x1, -R52 ;  /* 0x000000010505a824 */ /* 0x000fe200078e0a34 */
[C---:B------:R-:W-:Y:S01]  /*e540*/  ISETP.GT.U32.AND P2, PT, R52.reuse, R7, PT ;  /* 0x000000073400720c */ /* 0x040fe20003f44070 */
[----:B------:R-:W-:Y:S01]  /*e550*/  IMAD.MOV R8, RZ, RZ, -R8 ;  /* 0x000000ffff087224 */ /* 0x000fe200078e0a08 */
[----:B------:R-:W-:Y:S01]  /*e560*/  IABS R6, R2 ;  /* 0x0000000200067213 */ /* 0x000fe20000000000 */
[----:B------:R-:W-:Y:S01]  /*e570*/  @!P4 IMAD.MOV R15, RZ, RZ, -R15 ;  /* 0x000000ffff0fc224 */ /* 0x000fe200078e0a0f */
[----:B------:R-:W-:Y:S01]  /*e580*/  ISETP.GT.U32.AND P4, PT, R52, R11, PT ;  /* 0x0000000b3400720c */ /* 0x000fe20003f84070 */
[----:B------:R-:W-:Y:S01]  /*e590*/  VIADD R3, R0, 0x128 ;  /* 0x0000012800037836 */ /* 0x000fe20000000000 */
[C---:B------:R-:W-:Y:S01]  /*e5a0*/  ISETP.GT.U32.AND P3, PT, R52.reuse, R5, PT ;  /* 0x000000053400720c */ /* 0x040fe20003f64070 */
[C---:B------:R-:W-:Y:S01]  /*e5b0*/  IMAD R16, R52.reuse, R8, R16 ;  /* 0x0000000834107224 */ /* 0x040fe200078e0210 */
[----:B------:R-:W-:Y:S01]  /*e5c0*/  STL [R1+0x540], R15 ;  /* 0x0005400f01007387 */ /* 0x000fe20000100800 */
[----:B--2---:R-:W-:Y:S01]  /*e5d0*/  IMAD.MOV.U32 R14, RZ, RZ, R12 ;  /* 0x000000ffff0e7224 */ /* 0x004fe200078e000c */
[----:B------:R-:W-:Y:S01]  /*e5e0*/  IABS R8, R3 ;  /* 0x0000000300087213 */ /* 0x000fe20000000000 */
[C---:B------:R-:W-:Y:S01]  /*e5f0*/  IMAD.HI.U32 R4, R49.reuse, R6, RZ ;  /* 0x0000000631047227 */ /* 0x040fe200078e00ff */
[----:B------:R-:W-:Y:S01]  /*e600*/  ISETP.GT.U32.AND P1, PT, R52, R16, PT ;  /* 0x000000103400720c */ /* 0x000fe20003f24070 */
[----:B------:R-:W-:Y:S02]  /*e610*/  STL [R1+0x510], R13 ;  /* 0x0005100d01007387 */ /* 0x000fe40000100800 */
[----:B------:R-:W-:Y:S01]  /*e620*/  @!P6 IMAD.MOV R14, RZ, RZ, -R14 ;  /* 0x000000ffff0ee224 */ /* 0x000fe200078e0a0e */
[----:B------:R-:W-:Y:S01]  /*e630*/  ISETP.GE.AND P6, PT, R10, RZ, PT ;  /* 0x000000ff0a00720c */ /* 0x000fe20003fc6270 */
[----:B------:R-:W-:-:S03]  /*e640*/  IMAD.HI.U32 R12, R49, R8, RZ ;  /* 0x00000008310c7227 */ /* 0x000fc600078e00ff */
[----:B------:R1:W-:Y:S01]  /*e650*/  STL [R1+0x53c], R14 ;  /* 0x00053c0e01007387 */ /* 0x0003e20000100800 */
[----:B------:R-:W-:Y:S01]  /*e660*/  @!P2 IMAD.IADD R7, R7, 0x1, -R52 ;  /* 0x000000010707a824 */ /* 0x000fe200078e0a34 */
[----:B------:R-:W-:Y:S01]  /*e670*/  ISETP.GE.AND P2, PT, R9, RZ, PT ;  /* 0x000000ff0900720c */ /* 0x000fe20003f46270 */
[----:B------:R-:W-:Y:S02]  /*e680*/  IMAD.MOV R4, RZ, RZ, -R4 ;  /* 0x000000ffff047224 */ /* 0x000fe400078e0a04 */
[----:B------:R-:W-:Y:S02]  /*e690*/  @!P4 IMAD.IADD R11, R11, 0x1, -R52 ;  /* 0x000000010b0bc824 */ /* 0x000fe400078e0a34 */
[----:B------:R-:W-:Y:S02]  /*e6a0*/  IMAD.MOV R12, RZ, RZ, -R12 ;  /* 0x000000ffff0c7224 */ /* 0x000fe400078e0a0c */
[----:B------:R-:W-:Y:S01]  /*e6b0*/  @!P3 IMAD.IADD R5, R5, 0x1, -R52 ;  /* 0x000000010505b824 */ /* 0x000fe200078e0a34 */
[C---:B------:R-:W-:Y:S01]  /*e6c0*/  ISETP.GT.U32.AND P4, PT, R52.reuse, R11, PT ;  /* 0x0000000b3400720c */ /* 0x040fe20003f84070 */
[----:B------:R-:W-:Y:S01]  /*e6d0*/  IMAD R6, R52, R4, R6 ;  /* 0x0000000434067224 */ /* 0x000fe200078e0206 */
[----:B------:R-:W-:Y:S01]  /*e6e0*/  ISETP.GE.AND P3, PT, R2, RZ, PT ;  /* 0x000000ff0200720c */ /* 0x000fe20003f66270 */
[----:B-1----:R-:W-:Y:S01]  /*e6f0*/  IMAD.MOV.U32 R14, RZ, RZ, R7 ;  /* 0x000000ffff0e7224 */ /* 0x002fe200078e0007 */
[----:B------:R-:W-:Y:S01]  /*e700*/  IADD3 R2, PT, PT, R0, 0x129, RZ ;  /* 0x0000012900027810 */ /* 0x000fe20007ffe0ff */
[----:B------:R-:W-:-:S02]  /*e710*/  IMAD R8, R52, R12, R8 ;  /* 0x0000000c34087224 */ /* 0x000fc400078e0208 */
[----:B------:R-:W-:Y:S01]  /*e720*/  IMAD.MOV.U32 R13, RZ, RZ, R5 ;  /* 0x000000ffff0d7224 */ /* 0x000fe200078e0005 */
[----:B------:R-:W-:Y:S01]  /*e730*/  IABS R10, R2 ;  /* 0x00000002000a7213 */ /* 0x000fe20000000000 */
[----:B------:R-:W-:Y:S01]  /*e740*/  @!P5 IMAD.MOV R14, RZ, RZ, -R14 ;  /* 0x000000ffff0ed224 */ /* 0x000fe200078e0a0e */
[----:B------:R-:W-:Y:S01]  /*e750*/  ISETP.GT.U32.AND P5, PT, R52, R6, PT ;  /* 0x000000063400720c */ /* 0x000fe20003fa4070 */
[--C-:B------:R-:W-:Y:S02]  /*e760*/  @!P1 IMAD.IADD R16, R16, 0x1, -R52.reuse ;  /* 0x0000000110109824 */ /* 0x100fe400078e0a34 */
[----:B------:R-:W-:Y:S01]  /*e770*/  @!P0 IMAD.MOV R13, RZ, RZ, -R13 ;  /* 0x000000ffff0d8224 */ /* 0x000fe200078e0a0d */
[----:B------:R-:W-:Y:S01]  /*e780*/  ISETP.GT.U32.AND P0, PT, R52, R8, PT ;  /* 0x000000083400720c */ /* 0x000fe20003f04070 */
[----:B------:R-:W-:Y:S01]  /*e790*/  VIADD R4, R0, 0x12a ;  /* 0x0000012a00047836 */ /* 0x000fe20000000000 */
[----:B------:R-:W-:Y:S01]  /*e7a0*/  ISETP.GT.U32.AND P1, PT, R52, R16, PT ;  /* 0x000000103400720c */ /* 0x000fe20003f24070 */
[----:B------:R-:W-:Y:S01]  /*e7b0*/  IMAD.HI.U32 R5, R49, R10, RZ ;  /* 0x0000000a31057227 */ /* 0x000fe200078e00ff */
[----:B------:R-:W-:Y:S01]  /*e7c0*/  @!P4 IADD3 R11, PT, PT, R11, -R52, RZ ;  /* 0x800000340b0bc210 */ /* 0x000fe20007ffe0ff */
[----:B------:R-:W-:Y:S01]  /*e7d0*/  STL [R1+0x514], R14 ;  /* 0x0005140e01007387 */ /* 0x000fe20000100800 */
[----:B------:R-:W-:Y:S01]  /*e7e0*/  IABS R7, R4 ;  /* 0x0000000400077213 */ /* 0x000fe20000000000 */
[----:B------:R-:W-:Y:S01]  /*e7f0*/  IMAD.MOV R5, RZ, RZ, -R5 ;  /* 0x000000ffff057224 */ /* 0x000fe200078e0a05 */
[----:B------:R-:W-:Y:S01]  /*e800*/  ISETP.GE.AND P4, PT, R3, RZ, PT ;  /* 0x000000ff0300720c */ /* 0x000fe20003f86270 */
[----:B------:R-:W-:Y:S01]  /*e810*/  @!P5 IMAD.IADD R6, R6, 0x1, -R52 ;  /* 0x000000010606d824 */ /* 0x000fe200078e0a34 */
[----:B------:R-:W-:Y:S01]  /*e820*/  STL [R1+0x530], R13 ;  /* 0x0005300d01007387 */ /* 0x000fe20000100800 */
[----:B------:R-:W-:-:S02]  /*e830*/  IMAD.MOV.U32 R12, RZ, RZ, R11 ;  /* 0x000000ffff0c7224 */ /* 0x000fc400078e000b */
[--C-:B------:R-:W-:Y:S01]  /*e840*/  @!P0 IMAD.IADD R8, R8, 0x1, -R52.reuse ;  /* 0x0000000108088824 */ /* 0x100fe200078e0a34 */
[----:B------:R-:W-:Y:S01]  /*e850*/  ISETP.GT.U32.AND P5, PT, R52, R6, PT ;  /* 0x000000063400720c */ /* 0x000fe20003fa4070 */
[----:B------:R-:W-:Y:S01]  /*e860*/  @!P1 IMAD.IADD R16, R16, 0x1, -R52 ;  /* 0x0000000110109824 */ /* 0x000fe200078e0a34 */
[----:B------:R-:W-:Y:S01]  /*e870*/  ISETP.GE.AND P1, PT, R2, RZ, PT ;  /* 0x000000ff0200720c */ /* 0x000fe20003f26270 */
[----:B------:R-:W-:Y:S01]  /*e880*/  IMAD.HI.U32 R2, R49, R7, RZ ;  /* 0x0000000731027227 */ /* 0x000fe200078e00ff */
[----:B------:R-:W-:-:S03]  /*e890*/  ISETP.GE.AND P0, PT, R4, RZ, PT ;  /* 0x000000ff0400720c */ /* 0x000fc60003f06270 */
[----:B------:R-:W-:Y:S01]  /*e8a0*/  @!P6 IMAD.MOV R12, RZ, RZ, -R12 ;  /* 0x000000ffff0ce224 */ /* 0x000fe200078e0a0c */
[C---:B------:R-:W-:Y:S01]  /*e8b0*/  ISETP.GT.U32.AND P6, PT, R52.reuse, R8, PT ;  /* 0x000000083400720c */ /* 0x040fe20003fc4070 */
[----:B------:R-:W-:Y:S01]  /*e8c0*/  IMAD R10, R52, R5, R10 ;  /* 0x00000005340a7224 */ /* 0x000fe200078e020a */
[----:B------:R-:W-:Y:S01]  /*e8d0*/  IADD3 R2, PT, PT, -R2, RZ, RZ ;  /* 0x000000ff02027210 */ /* 0x000fe20007ffe1ff */
[----:B------:R-:W-:Y:S01]  /*e8e0*/  VIADD R3, R0, 0x12b ;  /* 0x0000012b00037836 */ /* 0x000fe20000000000 */
[----:B------:R1:W-:Y:S01]  /*e8f0*/  STL [R1+0x520], R12 ;  /* 0x0005200c01007387 */ /* 0x0003e20000100800 */
[----:B------:R-:W-:Y:S01]  /*e900*/  @!P5 IMAD.IADD R6, R6, 0x1, -R52 ;  /* 0x000000010606d824 */ /* 0x000fe200078e0a34 */
[C---:B------:R-:W-:Y:S01]  /*e910*/  ISETP.GT.U32.AND P5, PT, R52.reuse, R10, PT ;  /* 0x0000000a3400720c */ /* 0x040fe20003fa4070 */
[----:B------:R-:W-:Y:S01]  /*e920*/  IMAD R7, R52, R2, R7 ;  /* 0x0000000234077224 */ /* 0x000fe200078e0207 */
[----:B------:R-:W-:Y:S01]  /*e930*/  IABS R9, R3 ;  /* 0x0000000300097213 */ /* 0x000fe20000000000 */
[----:B------:R-:W-:-:S02]  /*e940*/  VIADD R11, R0, 0x12c ;  /* 0x0000012c000b7836 */ /* 0x000fc40000000000 */
[----:B------:R-:W-:Y:S02]  /*e950*/  VIADD R2, R0, 0x12e ;  /* 0x0000012e00027836 */ /* 0x000fe40000000000 */
[----:B------:R-:W-:Y:S01]  /*e960*/  @!P6 IADD3 R8, PT, PT, R8, -R52, RZ ;  /* 0x800000340808e210 */ /* 0x000fe20007ffe0ff */
[----:B-1----:R-:W-:Y:S01]  /*e970*/  VIADD R12, R0, 0x12d ;  /* 0x0000012d000c7836 */ /* 0x002fe20000000000 */
[----:B------:R-:W-:Y:S01]  /*e980*/  ISETP.GT.U32.AND P6, PT, R52, R7, PT ;  /* 0x000000073400720c */ /* 0x000fe20003fc4070 */
[----:B------:R-:W-:Y:S01]  /*e990*/  IMAD.HI.U32 R4, R49, R9, RZ ;  /* 0x0000000931047227 */ /* 0x000fe200078e00ff */
[----:B------:R-:W-:Y:S02]  /*e9a0*/  IABS R14, R11 ;  /* 0x0000000b000e7213 */ /* 0x000fe40000000000 */
[----:B------:R-:W-:Y:S01]  /*e9b0*/  IABS R13, R12 ;  /* 0x0000000c000d7213 */ /* 0x000fe20000000000 */
[----:B------:R-:W-:Y:S01]  /*e9c0*/  @!P5 IMAD.IADD R10, R10, 0x1, -R52 ;  /* 0x000000010a0ad824 */ /* 0x000fe200078e0a34 */
[----:B------:R-:W-:Y:S01]  /*e9d0*/  IABS R5, R2 ;  /* 0x0000000200057213 */ /* 0x000fe20000000000 */
[----:B------:R-:W-:-:S02]  /*e9e0*/  IMAD.MOV R4, RZ, RZ, -R4 ;  /* 0x000000ffff047224 */ /* 0x000fc400078e0a04 */
[----:B------:R-:W-:-:S04]  /*e9f0*/  IMAD.HI.U32 R17, R49, R14, RZ ;  /* 0x0000000e31117227 */ /* 0x000fc800078e00ff */
[----:B------:R-:W-:Y:S01]  /*ea00*/  @!P6 IMAD.IADD R7, R7, 0x1, -R52 ;  /* 0x000000010707e824 */ /* 0x000fe200078e0a34 */
[C---:B------:R-:W-:Y:S01]  /*ea10*/  ISETP.GT.U32.AND P6, PT, R52.reuse, R10, PT ;  /* 0x0000000a3400720c */ /* 0x040fe20003fc4070 */
[----:B------:R-:W-:Y:S02]  /*ea20*/  IMAD R9, R52, R4, R9 ;  /* 0x0000000434097224 */ /* 0x000fe400078e0209 */
[----:B------:R-:W-:-:S03]  /*ea30*/  IMAD.HI.U32 R15, R49, R13, RZ ;  /* 0x0000000d310f7227 */ /* 0x000fc600078e00ff */
[C---:B------:R-:W-:Y:S01]  /*ea40*/  ISETP.GT.U32.AND P5, PT, R52.reuse, R9, PT ;  /* 0x000000093400720c */ /* 0x040fe20003fa4070 */
[----:B------:R-:W-:Y:S02]  /*ea50*/  IMAD.MOV R17, RZ, RZ, -R17 ;  /* 0x000000ffff117224 */ /* 0x000fe400078e0a11 */
[----:B------:R-:W-:Y:S01]  /*ea60*/  @!P2 IMAD.MOV R16, RZ, RZ, -R16 ;  /* 0x000000ffff10a224 */ /* 0x000fe200078e0a10 */
[----:B------:R-:W-:Y:S01]  /*ea70*/  ISETP.GE.AND P2, PT, R3, RZ, PT ;  /* 0x000000ff0300720c */ /* 0x000fe20003f46270 */
[----:B------:R-:W-:Y:S02]  /*ea80*/  IMAD.MOV R15, RZ, RZ, -R15 ;  /* 0x000000ffff0f7224 */ /* 0x000fe400078e0a0f */
[----:B------:R-:W-:Y:S01]  /*ea90*/  IMAD R3, R52, R17, R14 ;  /* 0x0000001134037224 */ /* 0x000fe200078e020e */
[----:B------:R1:W-:Y:S01]  /*eaa0*/  STL [R1+0x50c], R16 ;  /* 0x00050c1001007387 */ /* 0x0003e20000100800 */
[----:B------:R-:W-:Y:S02]  /*eab0*/  @!P6 IMAD.IADD R10, R10, 0x1, -R52 ;  /* 0x000000010a0ae824 */ /* 0x000fe400078e0a34 */
[----:B------:R-:W-:Y:S01]  /*eac0*/  IMAD.MOV.U32 R18, RZ, RZ, R6 ;  /* 0x000000ffff127224 */ /* 0x000fe200078e0006 */
[----:B------:R-:W-:Y:S01]  /*ead0*/  ISETP.GT.U32.AND P6, PT, R52, R3, PT ;  /* 0x000000033400720c */ /* 0x000fe20003fc4070 */
[----:B------:R-:W-:-:S02]  /*eae0*/  @!P5 IMAD.IADD R9, R9, 0x1, -R52 ;  /* 0x000000010909d824 */ /* 0x000fc400078e0a34 */
[----:B------:R-:W-:Y:S01]  /*eaf0*/  @!P3 IMAD.MOV R18, RZ, RZ, -R18 ;  /* 0x000000ffff12b224 */ /* 0x000fe200078e0a12 */
[----:B------:R-:W-:Y:S01]  /*eb00*/  ISETP.GT.U32.AND P3, PT, R52, R7, PT ;  /* 0x000000073400720c */ /* 0x000fe20003f64070 */
[----:B------:R-:W-:Y:S01]  /*eb10*/  VIADD R4, R0, 0x12f ;  /* 0x0000012f00047836 */ /* 0x000fe20000000000 */
[----:B-1----:R-:W-:Y:S01]  /*eb20*/  MOV R16, R5 ;  /* 0x0000000500107202 */ /* 0x002fe20000000f00 */
[C---:B------:R-:W-:Y:S01]  /*eb30*/  IMAD R5, R52.reuse, R15, R13 ;  /* 0x0000000f34057224 */ /* 0x040fe200078e020d */
[C---:B------:R-:W-:Y:S01]  /*eb40*/  ISETP.GT.U32.AND P5, PT, R52.reuse, R9, PT ;  /* 0x000000093400720c */ /* 0x040fe20003fa4070 */
[----:B------:R-:W-:Y:S01]  /*eb50*/  IMAD.MOV.U32 R13, RZ, RZ, R10 ;  /* 0x000000ffff0d7224 */ /* 0x000fe200078e000a */
[----:B------:R-:W-:Y:S01]  /*eb60*/  IABS R14, R4 ;  /* 0x00000004000e7213 */ /* 0x000fe20000000000 */
[----:B------:R-:W-:Y:S01]  /*eb70*/  IMAD.HI.U32 R6, R49, R16, RZ ;  /* 0x0000001031067227 */ /* 0x000fe200078e00ff */
[----:B------:R-:W-:Y:S03]  /*eb80*/  STL [R1+0x4f0], R18 ;  /* 0x0004f01201007387 */ /* 0x000fe60000100800 */
[----:B------:R-:W-:Y:S01]  /*eb90*/  @!P1 IMAD.MOV R13, RZ, RZ, -R13 ;  /* 0x000000ffff0d9224 */ /* 0x000fe200078e0a0d */
[----:B------:R-:W-:Y:S01]  /*eba0*/  ISETP.GT.U32.AND P1, PT, R52, R5, PT ;  /* 0x000000053400720c */ /* 0x000fe20003f24070 */
[----:B------:R-:W-:-:S02]  /*ebb0*/  IMAD.MOV R6, RZ, RZ, -R6 ;  /* 0x000000ffff067224 */ /* 0x000fc400078e0a06 */
[----:B------:R-:W-:Y:S02]  /*ebc0*/  IMAD.MOV.U32 R15, RZ, RZ, R8 ;  /* 0x000000ffff0f7224 */ /* 0x000fe400078e0008 */
[----:B------:R-:W-:Y:S02]  /*ebd0*/  @!P6 IMAD.IADD R3, R3, 0x1, -R52 ;  /* 0x000000010303e824 */ /* 0x000fe400078e0a34 */
[C---:B------:R-:W-:Y:S01]  /*ebe0*/  IMAD R6, R52.reuse, R6, R16 ;  /* 0x0000000634067224 */ /* 0x040fe200078e0210 */
[----:B------:R-:W-:Y:S01]  /*ebf0*/  @!P4 IADD3 R15, PT, PT, -R15, RZ, RZ ;  /* 0x000000ff0f0fc210 */ /* 0x000fe20007ffe1ff */
[----:B------:R-:W-:Y:S01]  /*ec00*/  IMAD.HI.U32 R8, R49, R14, RZ ;  /* 0x0000000e31087227 */ /* 0x000fe200078e00ff */
[----:B------:R-:W-:Y:S02]  /*ec10*/  ISETP.GE.AND P4, PT, R11, RZ, PT ;  /* 0x000000ff0b00720c */ /* 0x000fe40003f86270 */
[C---:B------:R-:W-:Y:S01]  /*ec20*/  ISETP.GT.U32.AND P6, PT, R52.reuse, R6, PT ;  /* 0x000000063400720c */ /* 0x040fe20003fc4070 */
[--C-:B------:R-:W-:Y:S01]  /*ec30*/  @!P1 IMAD.IADD R5, R5, 0x1, -R52.reuse ;  /* 0x0000000105059824 */ /* 0x100fe200078e0a34 */
[----:B------:R-:W-:Y:S01]  /*ec40*/  ISETP.GT.U32.AND P1, PT, R52, R3, PT ;  /* 0x000000033400720c */ /* 0x000fe20003f24070 */
[----:B------:R-:W-:Y:S01]  /*ec50*/  @!P3 IMAD.IADD R7, R7, 0x1, -R52 ;  /* 0x000000010707b824 */ /* 0x000fe200078e0a34 */
[----:B------:R-:W-:Y:S01]  /*ec60*/  STL [R1+0x4ec], R15 ;  /* 0x0004ec0f01007387 */ /* 0x000fe20000100800 */
[----:B------:R-:W-:Y:S01]  /*ec70*/  IMAD.MOV R8, RZ, RZ, -R8 ;  /* 0x000000ffff087224 */ /* 0x000fe200078e0a08 */
[----:B------:R-:W-:Y:S01]  /*ec80*/  IADD3 R11, PT, PT, R0, 0x130, RZ ;  /* 0x00000130000b7810 */ /* 0x000fe20007ffe0ff */
[----:B------:R-:W-:Y:S01]  /*ec90*/  @!P5 IMAD.IADD R9, R9, 0x1, -R52 ;  /* 0x000000010909d824 */ /* 0x000fe200078e0a34 */
[----:B------:R1:W-:Y:S01]  /*eca0*/  STL [R1+0x4e8], R13 ;  /* 0x0004e80d01007387 */ /* 0x0003e20000100800 */
[----:B------:R-:W-:Y:S01]  /*ecb0*/  ISETP.GE.AND P5, PT, R2, RZ, PT ;  /* 0x000000ff0200720c */ /* 0x000fe20003fa6270 */
[----:B------:R-:W-:Y:S01]  /*ecc0*/  IMAD R2, R52, R8, R14 ;  /* 0x0000000834027224 */ /* 0x000fe200078e020e */
[----:B------:R-:W-:Y:S01]  /*ecd0*/  IABS R14, R11 ;  /* 0x0000000b000e7213 */ /* 0x000fe20000000000 */
[----:B------:R-:W-:Y:S01]  /*ece0*/  VIADD R10, R0, 0x132 ;  /* 0x00000132000a7836 */ /* 0x000fe20000000000 */
[----:B------:R-:W-:Y:S01]  /*ecf0*/  @!P6 IADD3 R6, PT, PT, R6, -R52, RZ ;  /* 0x800000340606e210 */ /* 0x000fe20007ffe0ff */
[----:B------:R-:W-:Y:S01]  /*ed00*/  @!P2 IMAD.MOV R9, RZ, RZ, -R9 ;  /* 0x000000ffff09a224 */ /* 0x000fe200078e0a09 */
[----:B------:R-:W-:Y:S01]  /*ed10*/  ISETP.GE.AND P3, PT, R12, RZ, PT ;  /* 0x000000ff0c00720c */ /* 0x000fe20003f66270 */
[----:B------:R-:W-:Y:S01]  /*ed20*/  @!P1 IMAD.IADD R3, R3, 0x1, -R52 ;  /* 0x0000000103039824 */ /* 0x000fe200078e0a34 */
[C---:B------:R-:W-:Y:S01]  /*ed30*/  ISETP.GT.U32.AND P1, PT, R52.reuse, R2, PT ;  /* 0x000000023400720c */ /* 0x040fe20003f24070 */
[----:B-1----:R-:W-:Y:S01]  /*ed40*/  IMAD.MOV.U32 R13, RZ, RZ, R7 ;  /* 0x000000ffff0d7224 */ /* 0x002fe200078e0007 */
[----:B------:R-:W-:Y:S01]  /*ed50*/  ISETP.GT.U32.AND P6, PT, R52, R6, PT ;  /* 0x000000063400720c */ /* 0x000fe20003fc4070 */
[----:B------:R-:W-:Y:S01]  /*ed60*/  IMAD.HI.U32 R16, R49, R14, RZ ;  /* 0x0000000e31107227 */ /* 0x000fe200078e00ff */
[----:B------:R-:W-:-:S03]  /*ed70*/  IABS R8, R10 ;  /* 0x0000000a00087213 */ /* 0x000fc60000000000 */
[----:B------:R-:W-:Y:S01]  /*ed80*/  @!P0 IMAD.MOV R13, RZ, RZ, -R13 ;  /* 0x000000ffff0d8224 */ /* 0x000fe200078e0a0d */
[----:B------:R-:W-:Y:S01]  /*ed90*/  ISETP.GT.U32.AND P0, PT, R52, R5, PT ;  /* 0x000000053400720c */ /* 0x000fe20003f04070 */
[C---:B------:R-:W-:Y:S02]  /*eda0*/  VIADD R7, R0.reuse, 0x133 ;  /* 0x0000013300077836 */ /* 0x040fe40000000000 */
[----:B------:R-:W-:Y:S01]  /*edb0*/  VIADD R12, R0, 0x131 ;  /* 0x00000131000c7836 */ /* 0x000fe20000000000 */
[----:B------:R1:W-:Y:S01]  /*edc0*/  STL [R1+0x4dc], R13 ;  /* 0x0004dc0d01007387 */ /* 0x0003e20000100800 */
[----:B------:R-:W-:Y:S02]  /*edd0*/  IMAD.MOV R16, RZ, RZ, -R16 ;  /* 0x000000ffff107224 */ /* 0x000fe400078e0a10 */
[--C-:B------:R-:W-:Y:S01]  /*ede0*/  @!P1 IMAD.IADD R2, R2, 0x1, -R52.reuse ;  /* 0x0000000102029824 */ /* 0x100fe200078e0a34 */
[----:B------:R-:W-:Y:S01]  /*edf0*/  IABS R15, R12 ;  /* 0x0000000c000f7213 */ /* 0x000fe20000000000 */
[----:B------:R-:W-:Y:S01]  /*ee00*/  IMAD.HI.U32 R17, R49, R8, RZ ;  /* 0x0000000831117227 */ /* 0x000fe200078e00ff */
[----:B------:R-:W-:Y:S01]  /*ee10*/  ISETP.GE.AND P1, PT, R11, RZ, PT ;  /* 0x000000ff0b00720c */ /* 0x000fe20003f26270 */
[----:B------:R2:W-:Y:S01]  /*ee20*/  STL [R1+0x4d4], R9 ;  /* 0x0004d40901007387 */ /* 0x0005e20000100800 */
[----:B------:R-:W-:Y:S01]  /*ee30*/  ISETP.GT.U32.AND P2, PT, R52, R2, PT ;  /* 0x000000023400720c */ /* 0x000fe20003f44070 */
[--C-:B------:R-:W-:Y:S01]  /*ee40*/  @!P0 IMAD.IADD R5, R5, 0x1, -R52.reuse ;  /* 0x0000000105058824 */ /* 0x100fe200078e0a34 */
[----:B-1----:R-:W-:Y:S01]  /*ee50*/  IABS R13, R7 ;  /* 0x00000007000d7213 */ /* 0x002fe20000000000 */
[----:B------:R-:W-:Y:S01]  /*ee60*/  @!P6 IMAD.IADD R6, R6, 0x1, -R52 ;  /* 0x000000010606e824 */ /* 0x000fe200078e0a34 */
[----:B------:R-:W-:Y:S01]  /*ee70*/  ISETP.GE.AND P0, PT, R4, RZ, PT ;  /* 0x000000ff0400720c */ /* 0x000fe20003f06270 */
[----:B------:R-:W-:-:S02]  /*ee80*/  IMAD R4, R52, R16, R14 ;  /* 0x0000001034047224 */ /* 0x000fc400078e020e */
[----:B------:R-:W-:-:S03]  /*ee90*/  IMAD.HI.U32 R16, R49, R13, RZ ;  /* 0x0000000d31107227 */ /* 0x000fc600078e00ff */
[----:B------:R-:W-:Y:S01]  /*eea0*/  ISETP.GT.U32.AND P6, PT, R52, R4, PT ;  /* 0x000000043400720c */ /* 0x000fe20003fc4070 */
[----:B------:R-:W-:Y:S01]  /*eeb0*/  IMAD.HI.U32 R14, R49, R15, RZ ;  /* 0x0000000f310e7227 */ /* 0x000fe200078e00ff */
[----:B------:R-:W-:-:S03]  /*eec0*/  IADD3 R16, PT, PT, -R16, RZ, RZ ;  /* 0x000000ff10107210 */ /* 0x000fc60007ffe1ff */
[----:B------:R-:W-:Y:S02]  /*eed0*/  IMAD.MOV R17, RZ, RZ, -R17 ;  /* 0x000000ffff117224 */ /* 0x000fe400078e0a11 */
[----:B------:R-:W-:Y:S02]  /*eee0*/  IMAD.MOV R14, RZ, RZ, -R14 ;  /* 0x000000ffff0e7224 */ /* 0x000fe400078e0a0e */
[C---:B------:R-:W-:Y:S02]  /*eef0*/  IMAD R8, R52.reuse, R17, R8 ;  /* 0x0000001134087224 */ /* 0x040fe400078e0208 */
[----:B------:R-:W-:Y:S02]  /*ef00*/  IMAD R14, R52, R14, R15 ;  /* 0x0000000e340e7224 */ /* 0x000fe400078e020f */
[----:B------:R-:W-:Y:S02]  /*ef10*/  VIADD R11, R0, 0x134 ;  /* 0x00000134000b7836 */ /* 0x000fe40000000000 */
[----:B------:R-:W-:-:S02]  /*ef20*/  IMAD R13, R52, R16, R13 ;  /* 0x00000010340d7224 */ /* 0x000fc400078e020d */
[----:B------:R-:W-:Y:S01]  /*ef30*/  @!P3 IMAD.MOV R5, RZ, RZ, -R5 ;  /* 0x000000ffff05b224 */ /* 0x000fe200078e0a05 */
[----:B------:R-:W-:Y:S01]  /*ef40*/  ISETP.GT.U32.AND P3, PT, R52, R8, PT ;  /* 0x000000083400720c */ /* 0x000fe20003f64070 */
[--C-:B------:R-:W-:Y:S01]  /*ef50*/  @!P6 IMAD.IADD R4, R4, 0x1, -R52.reuse ;  /* 0x000000010404e824 */ /* 0x100fe200078e0a34 */
[----:B------:R-:W-:Y:S01]  /*ef60*/  IABS R16, R11 ;  /* 0x0000000b00107213 */ /* 0x000fe20000000000 */
[----:B------:R-:W-:Y:S01]  /*ef70*/  @!P2 IMAD.IADD R2, R2, 0x1, -R52 ;  /* 0x000000010202a824 */ /* 0x000fe200078e0a34 */
[C---:B------:R-:W-:Y:S01]  /*ef80*/  ISETP.GT.U32.AND P6, PT, R52.reuse, R14, PT ;  /* 0x0000000e3400720c */ /* 0x040fe20003fc4070 */
[----:B------:R-:W-:Y:S01]  /*ef90*/  IMAD.MOV.U32 R18, RZ, RZ, R3 ;  /* 0x000000ffff127224 */ /* 0x000fe200078e0003 */
[----:B------:R-:W-:Y:S01]  /*efa0*/  ISETP.GT.U32.AND P2, PT, R52, R13, PT ;  /* 0x0000000d3400720c */ /* 0x000fe20003f44070 */
[----:B------:R-:W-:Y:S01]  /*efb0*/  VIADD R15, R0, 0x135 ;  /* 0x00000135000f7836 */ /* 0x000fe20000000000 */
[----:B------:R-:W-:Y:S01]  /*efc0*/  MOV R3, R16 ;  /* 0x0000001000037202 */ /* 0x000fe20000000f00 */
[----:B------:R-:W-:Y:S01]  /*efd0*/  @!P4 IMAD.MOV R18, RZ, RZ, -R18 ;  /* 0x000000ffff12c224 */ /* 0x000fe200078e0a12 */
[----:B------:R-:W-:Y:S01]  /*efe0*/  ISETP.GT.U32.AND P4, PT, R52, R4, PT ;  /* 0x000000043400720c */ /* 0x000fe20003f84070 */
[----:B------:R-:W-:Y:S01]  /*eff0*/  IMAD.MOV.U32 R16, RZ, RZ, R6 ;  /* 0x000000ffff107224 */ /* 0x000fe200078e0006 */
[----:B--2---:R-:W-:Y:S01]  /*f000*/  IABS R9, R15 ;  /* 0x0000000f00097213 */ /* 0x004fe20000000000 */
[----:B------:R-:W-:Y:S01]  /*f010*/  IMAD.HI.U32 R6, R49, R3, RZ ;  /* 0x0000000331067227 */ /* 0x000fe200078e00ff */
[----:B------:R-:W-:Y:S03]  /*f020*/  STL [R1+0x4d0], R18 ;  /* 0x0004d01201007387 */ /* 0x000fe60000100800 */
[--C-:B------:R-:W-:Y:S01]  /*f030*/  @!P3 IMAD.IADD R8, R8, 0x1, -R52.reuse ;  /* 0x000000010808b824 */ /* 0x100fe200078e0a34 */
[----:B------:R1:W-:Y:S01]  /*f040*/  STL [R1+0x4b8], R5 ;  /* 0x0004b80501007387 */ /* 0x0003e20000100800 */
[--C-:B------:R-:W-:Y:S01]  /*f050*/  @!P6 IMAD.IADD R14, R14, 0x1, -R52.reuse ;  /* 0x000000010e0ee824 */ /* 0x100fe200078e0a34 */
[----:B------:R-:W-:Y:S01]  /*f060*/  IADD3 R6, PT, PT, -R6, RZ, RZ ;  /* 0x000000ff06067210 */ /* 0x000fe20007ffe1ff */
[----:B------:R-:W-:Y:S01]  /*f070*/  @!P2 IMAD.IADD R13, R13, 0x1, -R52 ;  /* 0x000000010d0da824 */ /* 0x000fe200078e0a34 */
[----:B------:R-:W-:Y:S01]  /*f080*/  ISETP.GE.AND P6, PT, R7, RZ, PT ;  /* 0x000000ff0700720c */ /* 0x000fe20003fc6270 */
[----:B------:R-:W-:Y:S01]  /*f090*/  @!P5 IMAD.MOV R16, RZ, RZ, -R16 ;  /* 0x000000ffff10d224 */ /* 0x000fe200078e0a10 */
[----:B------:R-:W-:Y:S01]  /*f0a0*/  ISETP.GT.U32.AND P2, PT, R52, R8, PT ;  /* 0x000000083400720c */ /* 0x000fe20003f44070 */
[----:B------:R-:W-:Y:S01]  /*f0b0*/  @!P4 IMAD.IADD R4, R4, 0x1, -R52 ;  /* 0x000000010404c824 */ /* 0x000fe200078e0a34 */
[C---:B------:R-:W-:Y:S01]  /*f0c0*/  ISETP.GT.U32.AND P3, PT, R52.reuse, R14, PT ;  /* 0x0000000e3400720c */ /* 0x040fe20003f64070 */
[----:B------:R-:W-:Y:S01]  /*f0d0*/  IMAD R3, R52, R6, R3 ;  /* 0x0000000634037224 */ /* 0x000fe200078e0203 */
[----:B------:R2:W-:Y:S01]  /*f0e0*/  STL [R1+0x4b0], R16 ;  /* 0x0004b01001007387 */ /* 0x0005e20000100800 */
[----:B-1----:R-:W-:Y:S01]  /*f0f0*/  IMAD.MOV.U32 R5, RZ, RZ, R9 ;  /* 0x000000ffff057224 */ /* 0x002fe200078e0009 */
[----:B------:R-:W-:Y:S01]  /*f100*/  ISETP.GE.AND P5, PT, R12, RZ, PT ;  /* 0x000000ff0c00720c */ /* 0x000fe20003fa6270 */
[----:B------:R-:W-:Y:S01]  /*f110*/  @!P1 IMAD.MOV R4, RZ, RZ, -R4 ;  /* 0x000000ffff049224 */ /* 0x000fe200078e0a04 */
[----:B------:R-:W-:Y:S01]  /*f120*/  ISETP.GT.U32.AND P1, PT, R52, R3, PT ;  /* 0x000000033400720c */ /* 0x000fe20003f24070 */
[----:B------:R-:W-:Y:S01]  /*f130*/  IMAD.HI.U32 R7, R49, R5, RZ ;  /* 0x0000000531077227 */ /* 0x000fe200078e00ff */
[----:B------:R-:W-:-:S03]  /*f140*/  ISETP.GE.AND P4, PT, R10, RZ, PT ;  /* 0x000000ff0a00720c */ /* 0x000fc60003f86270 */
[----:B------:R-:W-:Y:S02]  /*f150*/  IMAD.MOV R7, RZ, RZ, -R7 ;  /* 0x000000ffff077224 */ /* 0x000fe400078e0a07 */
[----:B--2---:R-:W-:Y:S02]  /*f160*/  IMAD.MOV.U32 R16, RZ, RZ, R2 ;  /* 0x000000ffff107224 */ /* 0x004fe400078e0002 */
[----:B------:R-:W-:Y:S01]  /*f170*/  IMAD R2, R52, R7, R5 ;  /* 0x0000000734027224 */ /* 0x000fe200078e0205 */
[----:B------:R-:W-:Y:S01]  /*f180*/  IADD3 R7, PT, PT, R0, 0x138, RZ ;  /* 0x0000013800077810 */ /* 0x000fe20007ffe0ff */
[--C-:B------:R-:W-:Y:S01]  /*f190*/  @!P2 IMAD.IADD R8, R8, 0x1, -R52.reuse ;  /* 0x000000010808a824 */ /* 0x100fe200078e0a34 */
[----:B------:R-:W-:Y:S01]  /*f1a0*/  @!P0 IADD3 R16, PT, PT, -R16, RZ, RZ ;  /* 0x000000ff10108210 */ /* 0x000fe20007ffe1ff */
[----:B------:R-:W-:Y:S01]  /*f1b0*/  VIADD R6, R0, 0x137 ;  /* 0x0000013700067836 */ /* 0x000fe20000000000 */
[C---:B------:R-:W-:Y:S01]  /*f1c0*/  ISETP.GT.U32.AND P2, PT, R52.reuse, R2, PT ;  /* 0x000000023400720c */ /* 0x040fe20003f44070 */
[--C-:B------:R-:W-:Y:S01]  /*f1d0*/  @!P1 IMAD.IADD R3, R3, 0x1, -R52.reuse ;  /* 0x0000000103039824 */ /* 0x100fe200078e0a34 */
[----:B------:R-:W-:Y:S01]  /*f1e0*/  ISETP.GT.U32.AND P0, PT, R52, R13, PT ;  /* 0x0000000d3400720c */ /* 0x000fe20003f04070 */
[----:B------:R1:W-:Y:S01]  /*f1f0*/  STL [R1+0x4ac], R16 ;  /* 0x0004ac1001007387 */ /* 0x0003e20000100800 */
[----:B------:R-:W-:Y:S01]  /*f200*/  VIADD R9, R0, 0x136 ;  /* 0x0000013600097836 */ /* 0x000fe20000000000 */
[----:B------:R-:W-:Y:S01]  /*f210*/  IABS R10, R7 ;  /* 0x00000007000a7213 */ /* 0x000fe20000000000 */
[----:B------:R-:W-:Y:S01]  /*f220*/  @!P3 IMAD.IADD R14, R14, 0x1, -R52 ;  /* 0x000000010e0eb824 */ /* 0x000fe200078e0a34 */
[----:B------:R2:W-:Y:S01]  /*f230*/  STL [R1+0x44c], R4 ;  /* 0x00044c0401007387 */ /* 0x0005e20000100800 */
[----:B------:R-:W-:-:S02]  /*f240*/  ISETP.GE.AND P3, PT, R11, RZ, PT ;  /* 0x000000ff0b00720c */ /* 0x000fc40003f66270 */
[----:B------:R-:W-:Y:S02]  /*f250*/  IABS R5, R9 ;  /* 0x0000000900057213 */ /* 0x000fe40000000000 */
[----:B------:R-:W-:Y:S01]  /*f260*/  ISETP.GE.AND P1, PT, R9, RZ, PT ;  /* 0x000000ff0900720c */ /* 0x000fe20003f26270 */
[--C-:B------:R-:W-:Y:S01]  /*f270*/  @!P2 IMAD.IADD R2, R2, 0x1, -R52.reuse ;  /* 0x000000010202a824 */ /* 0x100fe200078e0a34 */
[----:B------:R-:W-:Y:S01]  /*f280*/  ISETP.GT.U32.AND P2, PT, R52, R3, PT ;  /* 0x000000033400720c */ /* 0x000fe20003f44070 */
[----:B------:R-:W-:Y:S01]  /*f290*/  @!P0 IMAD.IADD R13, R13, 0x1, -R52 ;  /* 0x000000010d0d8824 */ /* 0x000fe200078e0a34 */
[----:B------:R-:W-:Y:S01]  /*f2a0*/  ISETP.GE.AND P0, PT, R15, RZ, PT ;  /* 0x000000ff0f00720c */ /* 0x000fe20003f06270 */
[----:B-1----:R-:W-:Y:S01]  /*f2b0*/  IMAD.MOV.U32 R16, RZ, RZ, R14 ;  /* 0x000000ffff107224 */ /* 0x002fe200078e000e */
[----:B--2---:R-:W-:Y:S01]  /*f2c0*/  IABS R4, R6 ;  /* 0x0000000600047213 */ /* 0x004fe20000000000 */
[----:B------:R-:W-:Y:S01]  /*f2d0*/  IMAD.HI.U32 R12, R49, R5, RZ ;  /* 0x00000005310c7227 */ /* 0x000fe200078e00ff */
[----:B------:R-:W-:-:S03]  /*f2e0*/  MOV R14, R8 ;  /* 0x00000008000e7202 */ /* 0x000fc60000000f00 */
[----:B------:R-:W-:-:S04]  /*f2f0*/  IMAD.HI.U32 R11, R49, R4, RZ ;  /* 0x00000004310b7227 */ /* 0x000fc800078e00ff */
[----:B------:R-:W-:Y:S02]  /*f300*/  IMAD.MOV R9, RZ, RZ, -R11 ;  /* 0x000000ffff097224 */ /* 0x000fe400078e0a0b */
[----:B------:R-:W-:Y:S02]  /*f310*/  IMAD.MOV.U32 R11, RZ, RZ, R13 ;  /* 0x000000ffff0b7224 */ /* 0x000fe400078e000d */
[----:B------:R-:W-:-:S04]  /*f320*/  IMAD.HI.U32 R8, R49, R10, RZ ;  /* 0x0000000a31087227 */ /* 0x000fc800078e00ff */
[----:B------:R-:W-:Y:S01]  /*f330*/  @!P6 IMAD.MOV R11, RZ, RZ, -R11 ;  /* 0x000000ffff0be224 */ /* 0x000fe200078e0a0b */
[----:B------:R-:W-:Y:S01]  /*f340*/  ISETP.GE.AND P6, PT, R6, RZ, PT ;  /* 0x000000ff0600720c */ /* 0x000fe20003fc6270 */
[----:B------:R-:W-:Y:S02]  /*f350*/  IMAD.MOV R12, RZ, RZ, -R12 ;  /* 0x000000ffff0c7224 */ /* 0x000fe400078e0a0c */
[----:B------:R-:W-:Y:S02]  /*f360*/  IMAD.MOV R6, RZ, RZ, -R8 ;  /* 0x000000ffff067224 */ /* 0x000fe400078e0a08 */
[----:B------:R-:W-:Y:S02]  /*f370*/  @!P2 IMAD.IADD R3, R3, 0x1, -R52 ;  /* 0x000000010303a824 */ /* 0x000fe400078e0a34 */
[----:B------:R-:W-:Y:S01]  /*f380*/  @!P5 IMAD.MOV R16, RZ, RZ, -R16 ;  /* 0x000000ffff10d224 */ /* 0x000fe200078e0a10 */
[C---:B------:R-:W-:Y:S01]  /*f390*/  ISETP.GT.U32.AND P5, PT, R52.reuse, R2, PT ;  /* 0x000000023400720c */ /* 0x040fe20003fa4070 */
[----:B------:R-:W-:-:S02]  /*f3a0*/  IMAD R5, R52, R12, R5 ;  /* 0x0000000c34057224 */ /* 0x000fc400078e0205 */
[C---:B------:R-:W-:Y:S01]  /*f3b0*/  IMAD R6, R52.reuse, R6, R10 ;  /* 0x0000000634067224 */ /* 0x040fe200078e020a */
[----:B------:R-:W-:Y:S01]  /*f3c0*/  STL [R1+0x3dc], R16 ;  /* 0x0003dc1001007387 */ /* 0x000fe20000100800 */
[----:B------:R-:W-:Y:S02]  /*f3d0*/  IMAD.MOV.U32 R12, RZ, RZ, R3 ;  /* 0x000000ffff0c7224 */ /* 0x000fe400078e0003 */
[C---:B------:R-:W-:Y:S02]  /*f3e0*/  IMAD R4, R52.reuse, R9, R4 ;  /* 0x0000000934047224 */ /* 0x040fe400078e0204 */
[----:B------:R-:W-:Y:S01]  /*f3f0*/  @!P4 IMAD.MOV R14, RZ, RZ, -R14 ;  /* 0x000000ffff0ec224 */ /* 0x000fe200078e0a0e */
[C---:B------:R-:W-:Y:S01]  /*f400*/  ISETP.GT.U32.AND P4, PT, R52.reuse, R5, PT ;  /* 0x000000053400720c */ /* 0x040fe20003f84070 */
[----:B------:R-:W-:Y:S01]  /*f410*/  @!P3 IMAD.MOV R12, RZ, RZ, -R12 ;  /* 0x000000ffff0cb224 */ /* 0x000fe200078e0a0c */
[----:B------:R-:W-:Y:S01]  /*f420*/  ISETP.GT.U32.AND P3, PT, R52, R6, PT ;  /* 0x000000063400720c */ /* 0x000fe20003f64070 */
[----:B------:R-:W-:Y:S01]  /*f430*/  @!P5 IMAD.IADD R2, R2, 0x1, -R52 ;  /* 0x000000010202d824 */ /* 0x000fe200078e0a34 */
[----:B------:R-:W-:Y:S01]  /*f440*/  ISETP.GT.U32.AND P2, PT, R52, R4, PT ;  /* 0x000000043400720c */ /* 0x000fe20003f44070 */
[C---:B------:R-:W-:Y:S01]  /*f450*/  VIADD R9, R0.reuse, 0x13a ;  /* 0x0000013a00097836 */ /* 0x040fe20000000000 */
[----:B------:R-:W-:Y:S01]  /*f460*/  STL [R1+0x410], R14 ;  /* 0x0004100e01007387 */ /* 0x000fe20000100800 */
[----:B------:R-:W-:Y:S01]  /*f470*/  ISETP.GE.AND P5, PT, R7, RZ, PT ;  /* 0x000000ff0700720c */ /* 0x000fe20003fa6270 */
[C---:B------:R-:W-:Y:S01]  /*f480*/  VIADD R8, R0.reuse, 0x13b ;  /* 0x0000013b00087836 */ /* 0x040fe20000000000 */
[----:B------:R-:W-:Y:S01]  /*f490*/  IADD3 R7, PT, PT, R0, 0x139, RZ ;  /* 0x0000013900077810 */ /* 0x000fe20007ffe0ff */
[----:B------:R1:W-:Y:S01]  /*f4a0*/  STL [R1+0x428], R11 ;  /* 0x0004280b01007387 */ /* 0x0003e20000100800 */
[----:B------:R-:W-:-:S02]  /*f4b0*/  IABS R18, R9 ;  /* 0x0000000900127213 */ /* 0x000fc40000000000 */
[--C-:B------:R-:W-:Y:S01]  /*f4c0*/  @!P4 IMAD.IADD R5, R5, 0x1, -R52.reuse ;  /* 0x000000010505c824 */ /* 0x100fe200078e0a34 */
[----:B------:R-:W-:Y:S01]  /*f4d0*/  IABS R17, R7 ;  /* 0x0000000700117213 */ /* 0x000fe20000000000 */
[--C-:B------:R-:W-:Y:S01]  /*f4e0*/  @!P3 IMAD.IADD R6, R6, 0x1, -R52.reuse ;  /* 0x000000010606b824 */ /* 0x100fe200078e0a34 */
[----:B------:R-:W-:Y:S01]  /*f4f0*/  IABS R10, R8 ;  /* 0x00000008000a7213 */ /* 0x000fe20000000000 */
[----:B------:R-:W-:Y:S01]  /*f500*/  @!P2 IMAD.IADD R4, R4, 0x1, -R52 ;  /* 0x000000010404a824 */ /* 0x000fe200078e0a34 */
[C---:B------:R-:W-:Y:S01]  /*f510*/  ISETP.GT.U32.AND P4, PT, R52.reuse, R5, PT ;  /* 0x000000053400720c */ /* 0x040fe20003f84070 */
[----:B------:R2:W-:Y:S01]  /*f520*/  STL [R1+0x568], R12 ;  /* 0x0005680c01007387 */ /* 0x0005e20000100800 */
[----:B-1----:R-:W-:Y:S01]  /*f530*/  MOV R11, R2 ;  /* 0x00000002000b7202 */ /* 0x002fe20000000f00 */
[----:B------:R-:W-:Y:S01]  /*f540*/  IMAD.MOV.U32 R3, RZ, RZ, R10 ;  /* 0x000000ffff037224 */ /* 0x000fe200078e000a */
[C---:B------:R-:W-:Y:S01]  /*f550*/  ISETP.GT.U32.AND P3, PT, R52.reuse, R6, PT ;  /* 0x000000063400720c */ /* 0x040fe20003f64070 */
[----:B------:R-:W-:Y:S01]  /*f560*/  IMAD.HI.U32 R10, R49, R17, RZ ;  /* 0x00000011310a7227 */ /* 0x000fe200078e00ff */
[----:B------:R-:W-:-:S02]  /*f570*/  ISETP.GT.U32.AND P2, PT, R52, R4, PT ;  /* 0x000000043400720c */ /* 0x000fc40003f44070 */
[----:B------:R-:W-:Y:S01]  /*f580*/  IADD3 R14, PT, PT, R0, 0x13e, RZ ;  /* 0x0000013e000e7810 */ /* 0x000fe20007ffe0ff */
[----:B------:R-:W-:Y:S01]  /*f590*/  @!P0 IMAD.MOV R11, RZ, RZ, -R11 ;  /* 0x000000ffff0b8224 */ /* 0x000fe200078e0a0b */
[----:B------:R-:W-:Y:S01]  /*f5a0*/  ISETP.GE.AND P0, PT, R7, RZ, PT ;  /* 0x000000ff0700720c */ /* 0x000fe20003f06270 */
[----:B------:R-:W-:-:S03]  /*f5b0*/  IMAD.HI.U32 R7, R49, R18, RZ ;  /* 0x0000001231077227 */ /* 0x000fc600078e00ff */
[----:B------:R1:W-:Y:S01]  /*f5c0*/  STL [R1+0x564], R11 ;  /* 0x0005640b01007387 */ /* 0x0003e20000100800 */
[----:B------:R-:W-:Y:S02]  /*f5d0*/  IMAD.MOV R7, RZ, RZ, -R7 ;  /* 0x000000ffff077224 */ /* 0x000fe400078e0a07 */
[----:B------:R-:W-:Y:S01]  /*f5e0*/  @!P4 IMAD.IADD R5, R5, 0x1, -R52 ;  /* 0x000000010505c824 */ /* 0x000fe200078e0a34 */
[----:B------:R-:W-:Y:S01]  /*f5f0*/  ISETP.GE.AND P4, PT, R9, RZ, PT ;  /* 0x000000ff0900720c */ /* 0x000fe20003f86270 */
[----:B------:R-:W-:Y:S01]  /*f600*/  IMAD R18, R52, R7, R18 ;  /* 0x0000000734127224 */ /* 0x000fe200078e0212 */
[----:B------:R-:W-:Y:S01]  /*f610*/  @!P2 IADD3 R4, PT, PT, R4, -R52, RZ ;  /* 0x800000340404a210 */ /* 0x000fe20007ffe0ff */
[----:B------:R-:W-:Y:S01]  /*f620*/  @!P3 IMAD.IADD R6, R6, 0x1, -R52 ;  /* 0x000000010606b824 */ /* 0x000fe200078e0a34 */
[----:B------:R-:W-:Y:S01]  /*f630*/  ISETP.GE.AND P2, PT, R8, RZ, PT ;  /* 0x000000ff0800720c */ /* 0x000fe20003f46270 */
[----:B------:R-:W-:Y:S01]  /*f640*/  IMAD.MOV R9, RZ, RZ, -R10 ;  /* 0x000000ffff097224 */ /* 0x000fe200078e0a0a */
[C---:B------:R-:W-:Y:S01]  /*f650*/  ISETP.GT.U32.AND P3, PT, R52.reuse, R18, PT ;  /* 0x000000123400720c */ /* 0x040fe20003f64070 */
[----:B--2---:R-:W-:Y:S01]  /*f660*/  IMAD.MOV.U32 R12, RZ, RZ, R5 ;  /* 0x000000ffff0c7224 */ /* 0x004fe200078e0005 */
[----:B------:R-:W-:Y:S01]  /*f670*/  IABS R5, R14 ;  /* 0x0000000e00057213 */ /* 0x000fe20000000000 */
[----:B------:R-:W-:-:S02]  /*f680*/  IMAD R17, R52, R9, R17 ;  /* 0x0000000934117224 */ /* 0x000fc400078e0211 */
[----:B------:R-:W-:Y:S02]  /*f690*/  VIADD R10, R0, 0x13c ;  /* 0x0000013c000a7836 */ /* 0x000fe40000000000 */
[----:B-1----:R-:W-:Y:S02]  /*f6a0*/  IMAD.MOV.U32 R11, RZ, RZ, R4 ;  /* 0x000000ffff0b7224 */ /* 0x002fe400078e0004 */
[----:B------:R-:W-:Y:S01]  /*f6b0*/  @!P1 IMAD.MOV R12, RZ, RZ, -R12 ;  /* 0x000000ffff0c9224 */ /* 0x000fe200078e0a0c */
[----:B------:R-:W-:Y:S01]  /*f6c0*/  ISETP.GT.U32.AND P1, PT, R52, R17, PT ;  /* 0x000000113400720c */ /* 0x000fe20003f24070 */
[----:B------:R-:W-:-:S03]  /*f6d0*/  IMAD.HI.U32 R2, R49, R3, RZ ;  /* 0x0000000331027227 */ /* 0x000fc600078e00ff */
[----:B------:R1:W-:Y:S01]  /*f6e0*/  STL [R1+0x54c], R12 ;  /* 0x00054c0c01007387 */ /* 0x0003e20000100800 */
[----:B------:R-:W-:Y:S01]  /*f6f0*/  @!P6 IMAD.MOV R11, RZ, RZ, -R11 ;  /* 0x000000ffff0be224 */ /* 0x000fe200078e0a0b */
[----:B------:R-:W-:Y:S01]  /*f700*/  ISETP.GE.AND P6, PT, R10, RZ, PT ;  /* 0x000000ff0a00720c */ /* 0x000fe20003fc6270 */
[----:B------:R-:W-:Y:S01]  /*f710*/  VIADD R8, R0, 0x13d ;  /* 0x0000013d00087836 */ /* 0x000fe20000000000 */
[----:B------:R-:W-:Y:S01]  /*f720*/  IABS R10, R10 ;  /* 0x0000000a000a7213 */ /* 0x000fe20000000000 */
[----:B------:R-:W-:Y:S01]  /*f730*/  @!P3 IMAD.IADD R18, R18, 0x1, -R52 ;  /* 0x000000011212b824 */ /* 0x000fe200078e0a34 */
[----:B------:R2:W-:Y:S01]  /*f740*/  STL [R1+0x554], R11 ;  /* 0x0005540b01007387 */ /* 0x0005e20000100800 */
[----:B------:R-:W-:Y:S01]  /*f750*/  IMAD.MOV R2, RZ, RZ, -R2 ;  /* 0x000000ffff027224 */ /* 0x000fe200078e0a02 */
[----:B------:R-:W-:Y:S01]  /*f760*/  IABS R4, R8 ;  /* 0x0000000800047213 */ /* 0x000fe20000000000 */
[----:B------:R-:W-:Y:S01]  /*f770*/  IMAD.HI.U32 R9, R49, R10, RZ ;  /* 0x0000000a31097227 */ /* 0x000fe200078e00ff */
[----:B------:R-:W-:-:S03]  /*f780*/  ISETP.GT.U32.AND P3, PT, R52, R18, PT ;  /* 0x000000123400720c */ /* 0x000fc60003f64070 */
[----:B------:R-:W-:Y:S02]  /*f790*/  IMAD R2, R52, R2, R3 ;  /* 0x0000000234027224 */ /* 0x000fe400078e0203 */
[----:B------:R-:W-:Y:S02]  /*f7a0*/  IMAD.MOV.U32 R15, RZ, RZ, R6 ;  /* 0x000000ffff0f7224 */ /* 0x000fe400078e0006 */
[----:B------:R-:W-:Y:S02]  /*f7b0*/  @!P1 IMAD.IADD R17, R17, 0x1, -R52 ;  /* 0x0000000111119824 */ /* 0x000fe400078e0a34 */
[----:B------:R-:W-:-:S03]  /*f7c0*/  IMAD.HI.U32 R7, R49, R4, RZ ;  /* 0x0000000431077227 */ /* 0x000fc600078e00ff */
[C---:B------:R-:W-:Y:S01]  /*f7d0*/  ISETP.GT.U32.AND P1, PT, R52.reuse, R17, PT ;  /* 0x000000113400720c */ /* 0x040fe20003f24070 */
[----:B------:R-:W-:Y:S01]  /*f7e0*/  IMAD.MOV R9, RZ, RZ, -R9 ;  /* 0x000000ffff097224 */ /* 0x000fe200078e0a09 */
[----:B------:R-:W-:Y:S01]  /*f7f0*/  IADD3 R7, PT, PT, -R7, RZ, RZ ;  /* 0x000000ff07077210 */ /* 0x000fe20007ffe1ff */
[----:B------:R-:W-:Y:S01]  /*f800*/  @!P5 IMAD.MOV R15, RZ, RZ, -R15 ;  /* 0x000000ffff0fd224 */ /* 0x000fe200078e0a0f */
[C---:B------:R-:W-:Y:S01]  /*f810*/  ISETP.GT.U32.AND P5, PT, R52.reuse, R2, PT ;  /* 0x000000023400720c */ /* 0x040fe20003fa4070 */
[----:B------:R-:W-:Y:S02]  /*f820*/  IMAD R10, R52, R9, R10 ;  /* 0x00000009340a7224 */ /* 0x000fe400078e020a */
[----:B------:R-:W-:Y:S01]  /*f830*/  @!P3 IMAD.IADD R18, R18, 0x1, -R52 ;  /* 0x000000011212b824 */ /* 0x000fe200078e0a34 */
[----:B------:R3:W-:Y:S01]  /*f840*/  STL [R1+0x548], R15 ;  /* 0x0005480f01007387 */ /* 0x0007e20000100800 */
[C---:B------:R-:W-:Y:S01]  /*f850*/  IMAD R4, R52.reuse, R7, R4 ;  /* 0x0000000734047224 */ /* 0x040fe200078e0204 */
[----:B------:R-:W-:Y:S01]  /*f860*/  ISETP.GT.U32.AND P3, PT, R52, R10, PT ;  /* 0x0000000a3400720c */ /* 0x000fe20003f64070 */
[----:B-1----:R-:W-:-:S02]  /*f870*/  VIADD R12, R0, 0x13f ;  /* 0x0000013f000c7836 */ /* 0x002fc40000000000 */
[----:B--2---:R-:W-:-:S03]  /*f880*/  IMAD.HI.U32 R11, R49, R5, RZ ;  /* 0x00000005310b7227 */ /* 0x004fc600078e00ff */
[----:B------:R-:W-:Y:S01]  /*f890*/  IABS R13, R12 ;  /* 0x0000000c000d7213 */ /* 0x000fe20000000000 */
[--C-:B------:R-:W-:Y:S01]  /*f8a0*/  @!P5 IMAD.IADD R2, R2, 0x1, -R52.reuse ;  /* 0x000000010202d824 */ /* 0x100fe200078e0a34 */
[----:B------:R-:W-:Y:S01]  /*f8b0*/  ISETP.GT.U32.AND P5, PT, R52, R4, PT ;  /* 0x000000043400720c */ /* 0x000fe20003fa4070 */
[--C-:B------:R-:W-:Y:S01]  /*f8c0*/  @!P1 IMAD.IADD R17, R17, 0x1, -R52.reuse ;  /* 0x0000000111119824 */ /* 0x100fe200078e0a34 */
[----:B------:R-:W-:Y:S01]  /*f8d0*/  ISETP.GE.AND P1, PT, R8, RZ, PT ;  /* 0x000000ff0800720c */ /* 0x000fe20003f26270 */
[----:B------:R-:W-:Y:S02]  /*f8e0*/  IMAD.MOV R6, RZ, RZ, -R11 ;  /* 0x000000ffff067224 */ /* 0x000fe400078e0a0b */
[----:B------:R-:W-:Y:S02]  /*f8f0*/  VIADD R8, R0, 0x140 ;  /* 0x0000014000087836 */ /* 0x000fe40000000000 */
[----:B------:R-:W-:Y:S01]  /*f900*/  @!P3 IMAD.IADD R10, R10, 0x1, -R52 ;  /* 0x000000010a0ab824 */ /* 0x000fe200078e0a34 */
[C---:B------:R-:W-:Y:S01]  /*f910*/  ISETP.GT.U32.AND P3, PT, R52.reuse, R2, PT ;  /* 0x000000023400720c */ /* 0x040fe20003f64070 */
[----:B------:R-:W-:Y:S01]  /*f920*/  IMAD R5, R52, R6, R5 ;  /* 0x0000000634057224 */ /* 0x000fe200078e0205 */
[----:B------:R-:W-:Y:S01]  /*f930*/  IADD3 R6, PT, PT, R0, 0x141, RZ ;  /* 0x0000014100067810 */ /* 0x000fe20007ffe0ff */
[----:B------:R-:W-:Y:S01]  /*f940*/  IMAD.HI.U32 R3, R49, R13, RZ ;  /* 0x0000000d31037227 */ /* 0x000fe200078e00ff */
[----:B------:R-:W-:-:S02]  /*f950*/  IABS R11, R8 ;  /* 0x00000008000b7213 */ /* 0x000fc40000000000 */
[----:B---3--:R-:W-:Y:S01]  /*f960*/  IABS R15, R6 ;  /* 0x00000006000f7213 */ /* 0x008fe20000000000 */
[----:B------:R-:W-:Y:S01]  /*f970*/  IMAD.MOV.U32 R20, RZ, RZ, R17 ;  /* 0x000000ffff147224 */ /* 0x000fe200078e0011 */
[----:B------:R-:W-:Y:S01]  /*f980*/  @!P5 IADD3 R4, PT, PT, R4, -R52, RZ ;  /* 0x800000340404d210 */ /* 0x000fe20007ffe0ff */
[----:B------:R-:W-:Y:S02]  /*f990*/  IMAD.MOV R3, RZ, RZ, -R3 ;  /* 0x000000ffff037224 */ /* 0x000fe400078e0a03 */
[----:B------:R-:W-:Y:S01]  /*f9a0*/  @!P0 IMAD.MOV R20, RZ, RZ, -R20 ;  /* 0x000000ffff148224 */ /* 0x000fe200078e0a14 */
[C---:B------:R-:W-:Y:S01]  /*f9b0*/  ISETP.GT.U32.AND P0, PT, R52.reuse, R10, PT ;  /* 0x0000000a3400720c */ /* 0x040fe20003f04070 */
[----:B------:R-:W-:Y:S01]  /*f9c0*/  IMAD.HI.U32 R19, R49, R11, RZ ;  /* 0x0000000b31137227 */ /* 0x000fe200078e00ff */
[C---:B------:R-:W-:Y:S02]  /*f9d0*/  ISETP.GT.U32.AND P5, PT, R52.reuse, R4, PT ;  /* 0x000000043400720c */ /* 0x040fe40003fa4070 */
[----:B------:R-:W-:Y:S01]  /*f9e0*/  STL [R1+0x538], R20 ;  /* 0x0005381401007387 */ /* 0x000fe20000100800 */
[----:B------:R-:W-:-:S02]  /*f9f0*/  IMAD R13, R52, R3, R13 ;  /* 0x00000003340d7224 */ /* 0x000fc400078e020d */
[----:B------:R-:W-:-:S04]  /*fa00*/  IMAD.HI.U32 R17, R49, R15, RZ ;  /* 0x0000000f31117227 */ /* 0x000fc800078e00ff */
[----:B------:R-:W-:Y:S02]  /*fa10*/  IMAD.MOV R19, RZ, RZ, -R19 ;  /* 0x000000ffff137224 */ /* 0x000fe400078e0a13 */
[----:B------:R-:W-:Y:S01]  /*fa20*/  @!P3 IMAD.IADD R2, R2, 0x1, -R52 ;  /* 0x000000010202b824 */ /* 0x000fe200078e0a34 */
[C---:B------:R-:W-:Y:S01]  /*fa30*/  ISETP.GT.U32.AND P3, PT, R52.reuse, R13, PT ;  /* 0x0000000d3400720c */ /* 0x040fe20003f64070 */
[----:B------:R-:W-:Y:S02]  /*fa40*/  IMAD.MOV R17, RZ, RZ, -R17 ;  /* 0x000000ffff117224 */ /* 0x000fe400078e0a11 */
[----:B------:R-:W-:Y:S02]  /*fa50*/  IMAD R11, R52, R19, R11 ;  /* 0x00000013340b7224 */ /* 0x000fe400078e020b */
[----:B------:R-:W-:Y:S02]  /*fa60*/  VIADD R7, R0, 0x142 ;  /* 0x0000014200077836 */ /* 0x000fe40000000000 */
[----:B------:R-:W-:Y:S01]  /*fa70*/  @!P4 IMAD.MOV R18, RZ, RZ, -R18 ;  /* 0x000000ffff12c224 */ /* 0x000fe200078e0a12 */
[C---:B------:R-:W-:Y:S01]  /*fa80*/  ISETP.GT.U32.AND P4, PT, R52.reuse, R5, PT ;  /* 0x000000053400720c */ /* 0x040fe20003f84070 */
[----:B------:R-:W-:Y:S01]  /*fa90*/  IMAD R15, R52, R17, R15 ;  /* 0x00000011340f7224 */ /* 0x000fe200078e020f */
[----:B------:R-:W-:Y:S01]  /*faa0*/  IABS R16, R7 ;  /* 0x0000000700107213 */ /* 0x000fe20000000000 */
[--C-:B------:R-:W-:Y:S01]  /*fab0*/  @!P0 IMAD.IADD R10, R10, 0x1, -R52.reuse ;  /* 0x000000010a0a8824 */ /* 0x100fe200078e0a34 */
[----:B------:R-:W-:Y:S01]  /*fac0*/  ISETP.GT.U32.AND P0, PT, R52, R11, PT ;  /* 0x0000000b3400720c */ /* 0x000fe20003f04070 */
[--C-:B------:R-:W-:Y:S01]  /*fad0*/  @!P5 IMAD.IADD R4, R4, 0x1, -R52.reuse ;  /* 0x000000010404d824 */ /* 0x100fe200078e0a34 */
[----:B------:R-:W-:Y:S01]  /*fae0*/  ISETP.GT.U32.AND P5, PT, R52, R15, PT ;  /* 0x0000000f3400720c */ /* 0x000fe20003fa4070 */
[----:B------:R-:W-:Y:S01]  /*faf0*/  VIADD R3, R0, 0x143 ;  /* 0x0000014300037836 */ /* 0x000fe20000000000 */
[----:B------:R1:W-:Y:S01]  /*fb00*/  STL [R1+0x534], R18 ;  /* 0x0005341201007387 */ /* 0x0003e20000100800 */
[----:B------:R-:W-:Y:S01]  /*fb10*/  @!P3 IMAD.IADD R13, R13, 0x1, -R52 ;  /* 0x000000010d0db824 */ /* 0x000fe200078e0a34 */
[----:B------:R-:W-:Y:S01]  /*fb20*/  ISETP.GE.AND P3, PT, R12, RZ, PT ;  /* 0x000000ff0c00720c */ /* 0x000fe20003f66270 */
[----:B------:R-:W-:Y:S01]  /*fb30*/  IMAD.MOV.U32 R21, RZ, RZ, R2 ;  /* 0x000000ffff157224 */ /* 0x000fe200078e0002 */
[----:B------:R-:W-:Y:S01]  /*fb40*/  IABS R9, R3 ;  /* 0x0000000300097213 */ /* 0x000fe20000000000 */
[----:B------:R-:W-:Y:S01]  /*fb50*/  @!P4 IMAD.IADD R5, R5, 0x1, -R52 ;  /* 0x000000010505c824 */ /* 0x000fe200078e0a34 */
[----:B------:R-:W-:Y:S01]  /*fb60*/  ISETP.GE.AND P4, PT, R14, RZ, PT ;  /* 0x000000ff0e00720c */ /* 0x000fe20003f86270 */
[----:B------:R-:W-:Y:S01]  /*fb70*/  @!P2 IMAD.MOV R21, RZ, RZ, -R21 ;  /* 0x000000ffff15a224 */ /* 0x000fe200078e0a15 */
[----:B------:R-:W-:Y:S01]  /*fb80*/  ISETP.GT.U32.AND P2, PT, R52, R13, PT ;  /* 0x0000000d3400720c */ /* 0x000fe20003f44070 */
[----:B------:R-:W-:Y:S01]  /*fb90*/  IMAD.HI.U32 R19, R49, R9, RZ ;  /* 0x0000000931137227 */ /* 0x000fe200078e00ff */
[----:B------:R-:W-:-:S02]  /*fba0*/  @!P0 IADD3 R11, PT, PT, R11, -R52, RZ ;  /* 0x800000340b0b8210 */ /* 0x000fc40007ffe0ff */
[----:B------:R-:W-:Y:S01]  /*fbb0*/  ISETP.GT.U32.AND P0, PT, R52, R5, PT ;  /* 0x000000053400720c */ /* 0x000fe20003f04070 */
[----:B-1----:R-:W-:Y:S01]  /*fbc0*/  IMAD.HI.U32 R18, R49, R16, RZ ;  /* 0x0000001031127227 */ /* 0x002fe200078e00ff */
[----:B------:R-:W-:Y:S03]  /*fbd0*/  STL [R1+0x528], R21 ;  /* 0x0005281501007387 */ /* 0x000fe60000100800 */
[----:B------:R-:W-:Y:S01]  /*fbe0*/  IMAD.MOV.U32 R20, RZ, RZ, R10 ;  /* 0x000000ffff147224 */ /* 0x000fe200078e000a */
[----:B------:R-:W-:Y:S01]  /*fbf0*/  IADD3 R18, PT, PT, -R18, RZ, RZ ;  /* 0x000000ff12127210 */ /* 0x000fe20007ffe1ff */
[----:B------:R-:W-:Y:S01]  /*fc00*/  @!P5 IMAD.IADD R15, R15, 0x1, -R52 ;  /* 0x000000010f0fd824 */ /* 0x000fe200078e0a34 */
[----:B------:R-:W-:Y:S01]  /*fc10*/  ISETP.GT.U32.AND P5, PT, R52, R11, PT ;  /* 0x0000000b3400720c */ /* 0x000fe20003fa4070 */
[----:B------:R-:W-:Y:S02]  /*fc20*/  IMAD.MOV R19, RZ, RZ, -R19 ;  /* 0x000000ffff137224 */ /* 0x000fe400078e0a13 */
[----:B------:R-:W-:-:S02]  /*fc30*/  IMAD.MOV.U32 R10, RZ, RZ, R4 ;  /* 0x000000ffff0a7224 */ /* 0x000fc400078e0004 */
[C---:B------:R-:W-:Y:S02]  /*fc40*/  IMAD R16, R52.reuse, R18, R16 ;  /* 0x0000001234107224 */ /* 0x040fe400078e0210 */
[----:B------:R-:W-:Y:S01]  /*fc50*/  IMAD R9, R52, R19, R9 ;  /* 0x0000001334097224 */ /* 0x000fe200078e0209 */
[----:B------:R-:W-:Y:S01]  /*fc60*/  @!P1 IADD3 R10, PT, PT, -R10, RZ, RZ ;  /* 0x000000ff0a0a9210 */ /* 0x000fe20007ffe1ff */
[----:B------:R-:W-:Y:S01]  /*fc70*/  VIADD R12, R0, 0x144 ;  /* 0x00000144000c7836 */ /* 0x000fe20000000000 */
[C---:B------:R-:W-:Y:S01]  /*fc80*/  ISETP.GT.U32.AND P1, PT, R52.reuse, R16, PT ;  /* 0x000000103400720c */ /* 0x040fe20003f24070 */
[----:B------:R-:W-:Y:S01]  /*fc90*/  @!P6 IMAD.MOV R20, RZ, RZ, -R20 ;  /* 0x000000ffff14e224 */ /* 0x000fe200078e0a14 */
[C---:B------:R-:W-:Y:S01]  /*fca0*/  ISETP.GT.U32.AND P6, PT, R52.reuse, R15, PT ;  /* 0x0000000f3400720c */ /* 0x040fe20003fc4070 */
[--C-:B------:R-:W-:Y:S01]  /*fcb0*/  @!P2 IMAD.IADD R13, R13, 0x1, -R52.reuse ;  /* 0x000000010d0da824 */ /* 0x100fe200078e0a34 */
[----:B------:R-:W-:Y:S01]  /*fcc0*/  ISETP.GT.U32.AND P2, PT, R52, R9, PT ;  /* 0x000000093400720c */ /* 0x000fe20003f44070 */
[--C-:B------:R-:W-:Y:S01]  /*fcd0*/  @!P0 IMAD.IADD R5, R5, 0x1, -R52.reuse ;  /* 0x0000000105058824 */ /* 0x100fe200078e0a34 */
[----:B------:R-:W-:Y:S01]  /*fce0*/  IABS R2, R12 ;  /* 0x0000000c00027213 */ /* 0x000fe20000000000 */
[----:B------:R-:W-:Y:S01]  /*fcf0*/  @!P5 IMAD.IADD R11, R11, 0x1, -R52 ;  /* 0x000000010b0bd824 */ /* 0x000fe200078e0a34 */
[----:B------:R-:W-:Y:S01]  /*fd00*/  ISETP.GE.AND P0, PT, R8, RZ, PT ;  /* 0x000000ff0800720c */ /* 0x000fe20003f06270 */
[----:B------:R-:W-:Y:S01]  /*fd10*/  VIADD R14, R0, 0x145 ;  /* 0x00000145000e7836 */ /* 0x000fe20000000000 */
[----:B------:R-:W-:Y:S01]  /*fd20*/  ISETP.GE.AND P5, PT, R6, RZ, PT ;  /* 0x000000ff0600720c */ /* 0x000fe20003fa6270 */
[----:B------:R-:W-:Y:S01]  /*fd30*/  IMAD.HI.U32 R6, R49, R2, RZ ;  /* 0x0000000231067227 */ /* 0x000fe200078e00ff */
[----:B------:R-:W-:Y:S01]  /*fd40*/  STL [R1+0x524], R20 ;  /* 0x0005241401007387 */ /* 0x000fe20000100800 */
[----:B------:R-:W-:-:S02]  /*fd50*/  MOV R17, R5 ;  /* 0x0000000500117202 */ /* 0x000fc40000000f00 */
[----:B------:R-:W-:Y:S01]  /*fd60*/  IABS R4, R14 ;  /* 0x0000000e00047213 */ /* 0x000fe20000000000 */
[----:B------:R-:W-:Y:S01]  /*fd70*/  @!P1 IMAD.IADD R16, R16, 0x1, -R52 ;  /* 0x0000000110109824 */ /* 0x000fe200078e0a34 */
[----:B------:R1:W-:Y:S01]  /*fd80*/  STL [R1+0x52c], R10 ;  /* 0x00052c0a01007387 */ /* 0x0003e20000100800 */
[----:B------:R-:W-:Y:S01]  /*fd90*/  IMAD.MOV R6, RZ, RZ, -R6 ;  /* 0x000000ffff067224 */ /* 0x000fe200078e0a06 */
[----:B------:R-:W-:Y:S01]  /*fda0*/  ISETP.GE.AND P1, PT, R3, RZ, PT ;  /* 0x000000ff0300720c */ /* 0x000fe20003f26270 */
[--C-:B------:R-:W-:Y:S01]  /*fdb0*/  @!P6 IMAD.IADD R15, R15, 0x1, -R52.reuse ;  /* 0x000000010f0fe824 */ /* 0x100fe200078e0a34 */
[----:B------:R-:W-:Y:S01]  /*fdc0*/  ISETP.GE.AND P6, PT, R7, RZ, PT ;  /* 0x000000ff0700720c */ /* 0x000fe20003fc6270 */
[----:B------:R-:W-:Y:S01]  /*fdd0*/  @!P2 IMAD.IADD R9, R9, 0x1, -R52 ;  /* 0x000000010909a824 */ /* 0x000fe200078e0a34 */
[C---:B------:R-:W-:Y:S01]  /*fde0*/  ISETP.GT.U32.AND P2, PT, R52.reuse, R16, PT ;  /* 0x000000103400720c */ /* 0x040fe20003f44070 */
[----:B------:R-:W-:Y:S01]  /*fdf0*/  IMAD R2, R52, R6, R2 ;  /* 0x0000000634027224 */ /* 0x000fe200078e0202 */
[----:B------:R-:W-:Y:S01]  /*fe00*/  MOV R5, R15 ;  /* 0x0000000f00057202 */ /* 0x000fe20000000f00 */
[----:B------:R-:W-:-:S02]  /*fe10*/  IMAD.MOV.U32 R3, RZ, RZ, R11 ;  /* 0x000000ffff037224 */ /* 0x000fc400078e000b */
[----:B-1----:R-:W-:Y:S02]  /*fe20*/  IMAD.MOV.U32 R10, RZ, RZ, R13 ;  /* 0x000000ffff0a7224 */ /* 0x002fe400078e000d */
[----:B------:R-:W-:-:S04]  /*fe30*/  IMAD.HI.U32 R7, R49, R4, RZ ;  /* 0x0000000431077227 */ /* 0x000fc800078e00ff */
[----:B------:R-:W-:Y:S01]  /*fe40*/  @!P3 IMAD.MOV R10, RZ, RZ, -R10 ;  /* 0x000000ffff0ab224 */ /* 0x000fe200078e0a0a */
[C---:B------:R-:W-:Y:S01]  /*fe50*/  ISETP.GT.U32.AND P3, PT, R52.reuse, R9, PT ;  /* 0x000000093400720c */ /* 0x040fe20003f64070 */
[----:B------:R-:W-:Y:S01]  /*fe60*/  @!P0 IMAD.MOV R3, RZ, RZ, -R3 ;  /* 0x000000ffff038224 */ /* 0x000fe200078e0a03 */
[----:B------:R-:W-:Y:S01]  /*fe70*/  ISETP.GT.U32.AND P0, PT, R52, R2, PT ;  /* 0x000000023400720c */ /* 0x000fe20003f04070 */
[----:B------:R-:W-:Y:S02]  /*fe80*/  IMAD.MOV R7, RZ, RZ, -R7 ;  /* 0x000000ffff077224 */ /* 0x000fe400078e0a07 */
[----:B------:R-:W-:Y:S01]  /*fe90*/  @!P4 IMAD.MOV R17, RZ, RZ, -R17 ;  /* 0x000000ffff11c224 */ /* 0x000fe200078e0a11 */
[----:B------:R-:W-:Y:S01]  /*fea0*/  ISETP.GE.AND P4, PT, R12, RZ, PT ;  /* 0x000000ff0c00720c */ /* 0x000fe20003f86270 */
[----:B------:R-:W-:Y:S02]  /*feb0*/  IMAD R7, R52, R7, R4 ;  /* 0x0000000734077224 */ /* 0x000fe400078e0204 */
[----:B------:R-:W-:Y:S01]  /*fec0*/  @!P5 IMAD.MOV R5, RZ, RZ, -R5 ;  /* 0x000000ffff05d224 */ /* 0x000fe200078e0a05 */
[----:B------:R-:W-:Y:S01]  /*fed0*/  STL [R1+0x51c], R17 ;  /* 0x00051c1101007387 */ /* 0x000fe20000100800 */
[----:B------:R-:W-:Y:S01]  /*fee0*/  VIADD R4, R0, 0x146 ;  /* 0x0000014600047836 */ /* 0x000fe20000000000 */
[----:B------:R-:W-:Y:S01]  /*fef0*/  ISETP.GT.U32.AND P5, PT, R52, R7, PT ;  /* 0x000000073400720c */ /* 0x000fe20003fa4070 */
[--C-:B------:R-:W-:Y:S01]  /*ff00*/  @!P2 IMAD.IADD R16, R16, 0x1, -R52.reuse ;  /* 0x000000011010a824 */ /* 0x100fe200078e0a34 */
[----:B------:R1:W-:Y:S01]  /*ff10*/  STL [R1+0x518], R10 ;  /* 0x0005180a01007387 */ /* 0x0003e20000100800 */
[--C-:B------:R-:W-:Y:S01]  /*ff20*/  @!P3 IMAD.IADD R9, R9, 0x1, -R52.reuse ;  /* 0x000000010909b824 */ /* 0x100fe200078e0a34 */
[----:B------:R-:W-:Y:S01]  /*ff30*/  ISETP.GE.AND P3, PT, R4, RZ, PT ;  /* 0x000000ff0400720c */ /* 0x000fe20003f66270 */
[----:B------:R-:W-:Y:S01]  /*ff40*/  @!P0 IMAD.IADD R2, R2, 0x1, -R52 ;  /* 0x0000000102028824 */ /* 0x000fe200078e0a34 */
[----:B------:R2:W-:Y:S01]  /*ff50*/  STL [R1+0x508], R3 ;  /* 0x0005080301007387 */ /* 0x0005e20000100800 */
[----:B------:R-:W-:Y:S01]  /*ff60*/  @!P1 IMAD.MOV R9, RZ, RZ, -R9 ;  /* 0x000000ffff099224 */ /* 0x000fe200078e0a09 */
[----:B------:R-:W-:Y:S01]  /*ff70*/  ISETP.GE.AND P2, PT, R14, RZ, PT ;  /* 0x000000ff0e00720c */ /* 0x000fe20003f46270 */
[C---:B------:R-:W-:Y:S01]  /*ff80*/  VIADD R13, R0.reuse, 0x14d ;  /* 0x0000014d000d7836 */ /* 0x040fe20000000000 */
[----:B------:R3:W-:Y:S01]  /*ff90*/  STL [R1+0x504], R5 ;  /* 0x0005040501007387 */ /* 0x0007e20000100800 */
[----:B------:R-:W-:Y:S01]  /*ffa0*/  IADD3 R14, PT, PT, R0, 0x14c, RZ ;  /* 0x0000014c000e7810 */ /* 0x000fe20007ffe0ff */
[----:B-1----:R-:W-:-:S02]  /*ffb0*/  IMAD.MOV.U32 R10, RZ, RZ, R16 ;  /* 0x000000ffff0a7224 */ /* 0x002fc400078e0010 */
[----:B------:R-:W-:Y:S02]  /*ffc0*/  @!P5 IMAD.IADD R7, R7, 0x1, -R52 ;  /* 0x000000010707d824 */ /* 0x000fe400078e0a34 */
[----:B--2---:R-:W-:Y:S02]  /*ffd0*/  VIADD R3, R0, 0x147 ;  /* 0x0000014700037836 */ /* 0x004fe40000000000 */
[----:B------:R-:W-:Y:S01]  /*ffe0*/  @!P6 IMAD.MOV R10, RZ, RZ, -R10 ;  /* 0x000000ffff0ae224 */ /* 0x000fe200078e0a0a */
[----:B------:R-:W-:Y:S02]  /*fff0*/  ISETP.GT.U32.AND P6, PT, R52, R2, PT ;  /* 0x000000023400720c */ /* 0x000fe40003fc4070 */
[----:B---3--:R-:W-:Y:S02]  /*10000*/  IABS R5, R4 ;  /* 0x0000000400057213 */ /* 0x008fe40000000000 */
[----:B------:R-:W-:Y:S01]  /*10010*/  IABS R6, R3 ;  /* 0x0000000300067213 */ /* 0x000fe20000000000 */
[----:B------:R1:W-:Y:S01]  /*10020*/  STL [R1+0x4f8], R10 ;  /* 0x0004f80a01007387 */ /* 0x0003e20000100800 */
[----:B------:R-:W-:Y:S01]  /*10030*/  MOV R4, R5 ;  /* 0x0000000500047202 */ /* 0x000fe20000000f00 */
[----:B------:R-:W-:Y:S01]  /*10040*/  VIADD R5, R0, 0x148 ;  /* 0x0000014800057836 */ /* 0x000fe20000000000 */
[----:B------:R-:W-:Y:S01]  /*10050*/  ISETP.GE.AND P0, PT, R3, RZ, PT ;  /* 0x000000ff0300720c */ /* 0x000fe20003f06270 */
[----:B------:R-:W-:Y:S01]  /*10060*/  IMAD.HI.U32 R8, R49, R6, RZ ;  /* 0x0000000631087227 */ /* 0x000fe200078e00ff */
[----:B------:R-:W-:Y:S01]  /*10070*/  ISETP.GT.U32.AND P5, PT, R52, R7, PT ;  /* 0x000000073400720c */ /* 0x000fe20003fa4070 */
[----:B------:R2:W-:Y:S01]  /*10080*/  STL [R1+0x500], R9 ;  /* 0x0005000901007387 */ /* 0x0005e20000100800 */
[----:B------:R-:W-:Y:S01]  /*10090*/  ISETP.GE.AND P1, PT, R5, RZ, PT ;  /* 0x000000ff0500720c */ /* 0x000fe20003f26270 */
[----:B------:R-:W-:Y:S01]  /*100a0*/  IMAD.HI.U32 R3, R49, R4, RZ ;  /* 0x0000000431037227 */ /* 0x000fe200078e00ff */
[----:B------:R-:W-:-:S02]  /*100b0*/  IADD3 R8, PT, PT, -R8, RZ, RZ ;  /* 0x000000ff08087210 */ /* 0x000fc40007ffe1ff */
[----:B------:R-:W-:Y:S01]  /*100c0*/  IABS R5, R5 ;  /* 0x0000000500057213 */ /* 0x000fe20000000000 */
[----:B------:R-:W-:Y:S02]  /*100d0*/  IMAD.MOV R3, RZ, RZ, -R3 ;  /* 0x000000ffff037224 */ /* 0x000fe400078e0a03 */
[----:B------:R-:W-:Y:S02]  /*100e0*/  @!P6 IMAD.IADD R2, R2, 0x1, -R52 ;  /* 0x000000010202e824 */ /* 0x000fe400078e0a34 */
[C---:B------:R-:W-:Y:S02]  /*100f0*/  IMAD R3, R52.reuse, R3, R4 ;  /* 0x0000000334037224 */ /* 0x040fe400078e0204 */
[----:B------:R-:W-:Y:S01]  /*10100*/  IMAD R6, R52, R8, R6 ;  /* 0x0000000834067224 */ /* 0x000fe200078e0206 */
[----:B------:R-:W-:Y:S01]  /*10110*/  MOV R12, R2 ;  /* 0x00000002000c7202 */ /* 0x000fe20000000f00 */
[----:B------:R-:W-:Y:S01]  /*10120*/  VIADD R8, R0, 0x149 ;  /* 0x0000014900087836 */ /* 0x000fe20000000000 */
[----:B------:R-:W-:Y:S01]  /*10130*/  ISETP.GT.U32.AND P6, PT, R52, R3, PT ;  /* 0x000000033400720c */ /* 0x000fe20003fc4070 */
[----:B------:R-:W-:-:S02]  /*10140*/  @!P5 IMAD.IADD R7, R7, 0x1, -R52 ;  /* 0x000000010707d824 */ /* 0x000fc400078e0a34 */
[----:B------:R-:W-:Y:S01]  /*10150*/  @!P4 IMAD.MOV R12, RZ, RZ, -R12 ;  /* 0x000000ffff0cc224 */ /* 0x000fe200078e0a0c */
[----:B------:R-:W-:Y:S01]  /*10160*/  ISETP.GT.U32.AND P4, PT, R52, R6, PT ;  /* 0x000000063400720c */ /* 0x000fe20003f84070 */
[----:B-1----:R-:W-:Y:S01]  /*10170*/  VIADD R10, R0, 0x14a ;  /* 0x0000014a000a7836 */ /* 0x002fe20000000000 */
[----:B------:R-:W-:Y:S01]  /*10180*/  ISETP.GE.AND P5, PT, R8, RZ, PT ;  /* 0x000000ff0800720c */ /* 0x000fe20003fa6270 */
[----:B--2---:R-:W-:Y:S01]  /*10190*/  IMAD.HI.U32 R9, R49, R5, RZ ;  /* 0x0000000531097227 */ /* 0x004fe200078e00ff */
[----:B------:R-:W-:Y:S01]  /*101a0*/  IABS R8, R8 ;  /* 0x0000000800087213 */ /* 0x000fe20000000000 */
[----:B------:R1:W-:Y:S02]  /*101b0*/  STL [R1+0x4e4], R12 ;  /* 0x0004e40c01007387 */ /* 0x0003e40000100800 */
[----:B------:R-:W-:Y:S01]  /*101c0*/  IMAD.MOV.U32 R11, RZ, RZ, R7 ;  /* 0x000000ffff0b7224 */ /* 0x000fe200078e0007 */
[----:B------:R-:W-:Y:S01]  /*101d0*/  IABS R7, R10 ;  /* 0x0000000a00077213 */ /* 0x000fe20000000000 */
[----:B------:R-:W-:-:S02]  /*101e0*/  @!P6 IMAD.IADD R3, R3, 0x1, -R52 ;  /* 0x000000010303e824 */ /* 0x000fc400078e0a34 */
[----:B------:R-:W-:Y:S02]  /*101f0*/  IMAD.MOV R2, RZ, RZ, -R9 ;  /* 0x000000ffff027224 */ /* 0x000fe400078e0a09 */
[----:B------:R-:W-:Y:S01]  /*10200*/  @!P4 IMAD.IADD R6, R6, 0x1, -R52 ;  /* 0x000000010606c824 */ /* 0x000fe200078e0a34 */
[C---:B------:R-:W-:Y:S01]  /*10210*/  ISETP.GT.U32.AND P6, PT, R52.reuse, R3, PT ;  /* 0x000000033400720c */ /* 0x040fe20003fc4070 */
[----:B------:R-:W-:Y:S01]  /*10220*/  IMAD.HI.U32 R9, R49, R8, RZ ;  /* 0x0000000831097227 */ /* 0x000fe200078e00ff */
[----:B-1----:R-:W-:Y:S02]  /*10230*/  IABS R12, R14 ;  /* 0x0000000e000c7213 */ /* 0x002fe40000000000 */
[----:B------:R-:W-:Y:S01]  /*10240*/  ISETP.GT.U32.AND P4, PT, R52, R6, PT ;  /* 0x000000063400720c */ /* 0x000fe20003f84070 */
[----:B------:R-:W-:Y:S01]  /*10250*/  @!P2 IMAD.MOV R11, RZ, RZ, -R11 ;  /* 0x000000ffff0ba224 */ /* 0x000fe200078e0a0b */
[----:B------:R-:W-:Y:S01]  /*10260*/  ISETP.GE.AND P2, PT, R10, RZ, PT ;  /* 0x000000ff0a00720c */ /* 0x000fe20003f46270 */
[----:B------:R-:W-:-:S02]  /*10270*/  IMAD.MOV R9, RZ, RZ, -R9 ;  /* 0x000000ffff097224 */ /* 0x000fc400078e0a09 */
[----:B------:R-:W-:Y:S01]  /*10280*/  IMAD.HI.U32 R10, R49, R7, RZ ;  /* 0x00000007310a7227 */ /* 0x000fe200078e00ff */
[----:B------:R1:W-:Y:S03]  /*10290*/  STL [R1+0x4e0], R11 ;  /* 0x0004e00b01007387 */ /* 0x0003e60000100800 */
[----:B------:R-:W-:Y:S02]  /*102a0*/  @!P6 IMAD.IADD R3, R3, 0x1, -R52 ;  /* 0x000000010303e824 */ /* 0x000fe400078e0a34 */
[----:B------:R-:W-:Y:S02]  /*102b0*/  IMAD R8, R52, R9, R8 ;  /* 0x0000000934087224 */ /* 0x000fe400078e0208 */
[----:B------:R-:W-:Y:S01]  /*102c0*/  IMAD.MOV R10, RZ, RZ, -R10 ;  /* 0x000000ffff0a7224 */ /* 0x000fe200078e0a0a */
[----:B------:R-:W-:Y:S01]  /*102d0*/  @!P4 IADD3 R6, PT, PT, R6, -R52, RZ ;  /* 0x800000340606c210 */ /* 0x000fe20007ffe0ff */
[----:B------:R-:W-:-:S02]  /*102e0*/  VIADD R4, R0, 0x14b ;  /* 0x0000014b00047836 */ /* 0x000fc40000000000 */
[----:B-1----:R-:W-:Y:S02]  /*102f0*/  IMAD.MOV.U32 R11, RZ, RZ, R3 ;  /* 0x000000ffff0b7224 */ /* 0x002fe400078e0003 */
[C---:B------:R-:W-:Y:S02]  /*10300*/  IMAD R3, R52.reuse, R10, R7 ;  /* 0x0000000a34037224 */ /* 0x040fe400078e0207 */
[----:B------:R-:W-:Y:S01]  /*10310*/  @!P3 IMAD.MOV R11, RZ, RZ, -R11 ;  /* 0x000000ffff0bb224 */ /* 0x000fe200078e0a0b */
[C---:B------:R-:W-:Y:S01]  /*10320*/  ISETP.GT.U32.AND P3, PT, R52.reuse, R8, PT ;  /* 0x000000083400720c */ /* 0x040fe20003f64070 */
[C---:B------:R-:W-:Y:S01]  /*10330*/  IMAD R5, R52.reuse, R2, R5 ;  /* 0x0000000234057224 */ /* 0x040fe200078e0205 */
[----:B------:R-:W-:Y:S01]  /*10340*/  IABS R2, R4 ;  /* 0x0000000400027213 */ /* 0x000fe20000000000 */
[----:B------:R-:W-:Y:S01]  /*10350*/  IMAD.MOV.U32 R16, RZ, RZ, R6 ;  /* 0x000000ffff107224 */ /* 0x000fe200078e0006 */
[C---:B------:R-:W-:Y:S01]  /*10360*/  ISETP.GT.U32.AND P4, PT, R52.reuse, R3, PT ;  /* 0x000000033400720c */ /* 0x040fe20003f84070 */
[----:B------:R1:W-:Y:S01]  /*10370*/  STL [R1+0x4d8], R11 ;  /* 0x0004d80b01007387 */ /* 0x0003e20000100800 */
[----:B------:R-:W-:Y:S01]  /*10380*/  ISETP.GT.U32.AND P6, PT, R52, R5, PT ;  /* 0x000000053400720c */ /* 0x000fe20003fc4070 */
[----:B------:R-:W-:-:S04]  /*10390*/  IMAD.HI.U32 R9, R49, R2, RZ ;  /* 0x0000000231097227 */ /* 0x000fc800078e00ff */
[----:B------:R-:W-:Y:S02]  /*103a0*/  IMAD.MOV R9, RZ, RZ, -R9 ;  /* 0x000000ffff097224 */ /* 0x000fe400078e0a09 */
[----:B------:R-:W-:Y:S02]  /*103b0*/  @!P3 IMAD.IADD R8, R8, 0x1, -R52 ;  /* 0x000000010808b824 */ /* 0x000fe400078e0a34 */
[C---:B------:R-:W-:Y:S01]  /*103c0*/  IMAD R2, R52.reuse, R9, R2 ;  /* 0x0000000934027224 */ /* 0x040fe200078e0202 */
[----:B-1----:R-:W-:Y:S01]  /*103d0*/  IABS R11, R13 ;  /* 0x0000000d000b7213 */ /* 0x002fe20000000000 */
[----:B------:R-:W-:Y:S01]  /*103e0*/  @!P0 IMAD.MOV R16, RZ, RZ, -R16 ;  /* 0x000000ffff108224 */ /* 0x000fe200078e0a10 */
[----:B------:R-:W-:Y:S01]  /*103f0*/  @!P4 IADD3 R3, PT, PT, R3, -R52, RZ ;  /* 0x800000340303c210 */ /* 0x000fe20007ffe0ff */
[----:B------:R-:W-:Y:S01]  /*10400*/  @!P6 IMAD.IADD R5, R5, 0x1, -R52 ;  /* 0x000000010505e824 */ /* 0x000fe200078e0a34 */
[C---:B------:R-:W-:Y:S01]  /*10410*/  ISETP.GT.U32.AND P4, PT, R52.reuse, R8, PT ;  /* 0x000000083400720c */ /* 0x040fe20003f84070 */
[C---:B------:R-:W-:Y:S01]  /*10420*/  IMAD.HI.U32 R15, R49.reuse, R11, RZ ;  /* 0x0000000b310f7227 */ /* 0x040fe200078e00ff */
[C---:B------:R-:W-:Y:S01]  /*10430*/  ISETP.GT.U32.AND P6, PT, R52.reuse, R2, PT ;  /* 0x000000023400720c */ /* 0x040fe20003fc4070 */
[----:B------:R1:W-:Y:S01]  /*10440*/  STL [R1+0x4cc], R16 ;  /* 0x0004cc1001007387 */ /* 0x0003e20000100800 */
[C---:B------:R-:W-:Y:S01]  /*10450*/  ISETP.GT.U32.AND P0, PT, R52.reuse, R3, PT ;  /* 0x000000033400720c */ /* 0x040fe20003f04070 */
[----:B------:R-:W-:Y:S01]  /*10460*/  IMAD.MOV R15, RZ, RZ, -R15 ;  /* 0x000000ffff0f7224 */ /* 0x000fe200078e0a0f */
[----:B------:R-:W-:Y:S01]  /*10470*/  ISETP.GT.U32.AND P3, PT, R52, R5, PT ;  /* 0x000000053400720c */ /* 0x000fe20003f64070 */
[----:B------:R-:W-:-:S04]  /*10480*/  IMAD.HI.U32 R7, R49, R12, RZ ;  /* 0x0000000c31077227 */ /* 0x000fc800078e00ff */
[----:B------:R-:W-:Y:S02]  /*10490*/  IMAD.MOV R7, RZ, RZ, -R7 ;  /* 0x000000ffff077224 */ /* 0x000fe400078e0a07 */
[--C-:B------:R-:W-:Y:S01]  /*104a0*/  @!P4 IMAD.IADD R8, R8, 0x1, -R52.reuse ;  /* 0x000000010808c824 */ /* 0x100fe200078e0a34 */
[----:B------:R-:W-:Y:S01]  /*104b0*/  ISETP.GE.AND P4, PT, R4, RZ, PT ;  /* 0x000000ff0400720c */ /* 0x000fe20003f86270 */
[--C-:B------:R-:W-:Y:S02]  /*104c0*/  @!P6 IMAD.IADD R2, R2, 0x1, -R52.reuse ;  /* 0x000000010202e824 */ /* 0x100fe400078e0a34 */
[----:B------:R-:W-:Y:S01]  /*104d0*/  IMAD R4, R52, R15, R11 ;  /* 0x0000000f34047224 */ /* 0x000fe200078e020b */
[----:B------:R-:W-:Y:S01]  /*104e0*/  IADD3 R11, PT, PT, R0, 0x150, RZ ;  /* 0x00000150000b7810 */ /* 0x000fe20007ffe0ff */
[----:B------:R-:W-:Y:S01]  /*104f0*/  @!P0 IMAD.IADD R3, R3, 0x1, -R52 ;  /* 0x0000000103038824 */ /* 0x000fe200078e0a34 */
[C---:B------:R-:W-:Y:S01]  /*10500*/  ISETP.GT.U32.AND P6, PT, R52.reuse, R2, PT ;  /* 0x000000023400720c */ /* 0x040fe20003fc4070 */
[C---:B------:R-:W-:Y:S01]  /*10510*/  IMAD R12, R52.reuse, R7, R12 ;  /* 0x00000007340c7224 */ /* 0x040fe200078e020c */
[----:B------:R-:W-:Y:S01]  /*10520*/  ISETP.GT.U32.AND P0, PT, R52, R4, PT ;  /* 0x000000043400720c */ /* 0x000fe20003f04070 */
[----:B------:R-:W-:-:S02]  /*10530*/  @!P3 IMAD.IADD R5, R5, 0x1, -R52 ;  /* 0x000000010505b824 */ /* 0x000fc400078e0a34 */
[----:B------:R-:W-:Y:S01]  /*10540*/  VIADD R10, R0, 0x14e ;  /* 0x0000014e000a7836 */ /* 0x000fe20000000000 */
[----:B------:R-:W-:Y:S01]  /*10550*/  ISETP.GT.U32.AND P3, PT, R52, R12, PT ;  /* 0x0000000c3400720c */ /* 0x000fe20003f64070 */
[----:B------:R-:W-:Y:S01]  /*10560*/  VIADD R9, R0, 0x14f ;  /* 0x0000014f00097836 */ /* 0x000fe20000000000 */
[----:B------:R-:W-:Y:S01]  /*10570*/  MOV R18, R5 ;  /* 0x0000000500127202 */ /* 0x000fe20000000f00 */
[----:B------:R-:W-:Y:S01]  /*10580*/  IMAD.MOV.U32 R17, RZ, RZ, R8 ;  /* 0x000000ffff117224 */ /* 0x000fe200078e0008 */
[----:B------:R-:W-:Y:S01]  /*10590*/  IABS R7, R10 ;  /* 0x0000000a00077213 */ /* 0x000fe20000000000 */
[----:B------:R-:W-:Y:S01]  /*105a0*/  @!P2 IMAD.MOV R3, RZ, RZ, -R3 ;  /* 0x000000ffff03a224 */ /* 0x000fe200078e0a03 */
[----:B------:R-:W-:Y:S01]  /*105b0*/  IABS R6, R9 ;  /* 0x0000000900067213 */ /* 0x000fe20000000000 */
[--C-:B------:R-:W-:Y:S01]  /*105c0*/  @!P6 IMAD.IADD R2, R2, 0x1, -R52.reuse ;  /* 0x000000010202e824 */ /* 0x100fe200078e0a34 */
[----:B------:R-:W-:Y:S01]  /*105d0*/  ISETP.GE.AND P6, PT, R14, RZ, PT ;  /* 0x000000ff0e00720c */ /* 0x000fe20003fc6270 */
[----:B------:R-:W-:Y:S01]  /*105e0*/  @!P0 IMAD.IADD R4, R4, 0x1, -R52 ;  /* 0x0000000104048824 */ /* 0x000fe200078e0a34 */
[----:B------:R-:W-:Y:S01]  /*105f0*/  IABS R14, R11 ;  /* 0x0000000b000e7213 */ /* 0x000fe20000000000 */
[----:B------:R-:W-:Y:S01]  /*10600*/  @!P1 IMAD.MOV R18, RZ, RZ, -R18 ;  /* 0x000000ffff129224 */ /* 0x000fe200078e0a12 */
[----:B------:R-:W-:Y:S01]  /*10610*/  @!P4 IADD3 R2, PT, PT, -R2, RZ, RZ ;  /* 0x000000ff0202c210 */ /* 0x000fe20007ffe1ff */
[----:B------:R-:W-:Y:S01]  /*10620*/  @!P3 IMAD.IADD R12, R12, 0x1, -R52 ;  /* 0x000000010c0cb824 */ /* 0x000fe200078e0a34 */
[----:B------:R-:W-:Y:S01]  /*10630*/  ISETP.GT.U32.AND P1, PT, R52, R4, PT ;  /* 0x000000043400720c */ /* 0x000fe20003f24070 */
[----:B------:R-:W-:Y:S01]  /*10640*/  IMAD.HI.U32 R5, R49, R14, RZ ;  /* 0x0000000e31057227 */ /* 0x000fe200078e00ff */
[----:B------:R-:W-:Y:S01]  /*10650*/  STL [R1+0x4c0], R18 ;  /* 0x0004c01201007387 */ /* 0x000fe20000100800 */
[----:B------:R-:W-:-:S02]  /*10660*/  ISETP.GE.AND P3, PT, R13, RZ, PT ;  /* 0x000000ff0d00720c */ /* 0x000fc40003f66270 */
[----:B------:R-:W-:Y:S01]  /*10670*/  IMAD.MOV R5, RZ, RZ, -R5 ;  /* 0x000000ffff057224 */ /* 0x000fe200078e0a05 */
[----:B------:R-:W-:Y:S01]  /*10680*/  ISETP.GT.U32.AND P0, PT, R52, R12, PT ;  /* 0x0000000c3400720c */ /* 0x000fe20003f04070 */
[----:B------:R-:W-:Y:S01]  /*10690*/  IMAD.HI.U32 R15, R49, R7, RZ ;  /* 0x00000007310f7227 */ /* 0x000fe200078e00ff */
[----:B------:R-:W-:-:S03]  /*106a0*/  ISETP.GE.AND P2, PT, R10, RZ, PT ;  /* 0x000000ff0a00720c */ /* 0x000fc60003f46270 */
[----:B------:R-:W-:Y:S02]  /*106b0*/  IMAD R14, R52, R5, R14 ;  /* 0x00000005340e7224 */ /* 0x000fe400078e020e */
[----:B------:R-:W-:Y:S02]  /*106c0*/  @!P1 IMAD.IADD R4, R4, 0x1, -R52 ;  /* 0x0000000104049824 */ /* 0x000fe400078e0a34 */
[----:B-1----:R-:W-:Y:S01]  /*106d0*/  IMAD.HI.U32 R16, R49, R6, RZ ;  /* 0x0000000631107227 */ /* 0x002fe200078e00ff */
[----:B------:R-:W-:-:S03]  /*106e0*/  ISETP.GT.U32.AND P1, PT, R52, R14, PT ;  /* 0x0000000e3400720c */ /* 0x000fc60003f24070 */
[----:B------:R-:W-:Y:S02]  /*106f0*/  @!P5 IMAD.MOV R17, RZ, RZ, -R17 ;  /* 0x000000ffff11d224 */ /* 0x000fe400078e0a11 */
[----:B------:R-:W-:Y:S02]  /*10700*/  IMAD.MOV R15, RZ, RZ, -R15 ;  /* 0x000000ffff0f7224 */ /* 0x000fe400078e0a0f */
[----:B------:R-:W-:Y:S01]  /*10710*/  IMAD.MOV R16, RZ, RZ, -R16 ;  /* 0x000000ffff107224 */ /* 0x000fe200078e0a10 */
[----:B------:R-:W-:Y:S01]  /*10720*/  STL [R1+0x4c8], R17 ;  /* 0x0004c81101007387 */ /* 0x000fe20000100800 */
[----:B------:R-:W-:Y:S01]  /*10730*/  @!P0 IMAD.IADD R12, R12, 0x1, -R52 ;  /* 0x000000010c0c8824 */ /* 0x000fe200078e0a34 */
[----:B------:R-:W-:Y:S01]  /*10740*/  ISETP.GE.AND P0, PT, R9, RZ, PT ;  /* 0x000000ff0900720c */ /* 0x000fe20003f06270 */
[C---:B------:R-:W-:Y:S01]  /*10750*/  IMAD R7, R52.reuse, R15, R7 ;  /* 0x0000000f34077224 */ /* 0x040fe200078e0207 */
[----:B------:R-:W-:Y:S01]  /*10760*/  STL [R1+0x4bc], R3 ;  /* 0x0004bc0301007387 */ /* 0x000fe20000100800 */
[----:B------:R-:W-:-:S02]  /*10770*/  IMAD R6, R52, R16, R6 ;  /* 0x0000001034067224 */ /* 0x000fc400078e0206 */
[----:B------:R-:W-:Y:S01]  /*10780*/  IMAD.MOV.U32 R8, RZ, RZ, R12 ;  /* 0x000000ffff087224 */ /* 0x000fe200078e000c */
[----:B------:R1:W-:Y:S01]  /*10790*/  STL [R1+0x4c4], R2 ;  /* 0x0004c40201007387 */ /* 0x0003e20000100800 */
[----:B------:R-:W-:Y:S01]  /*107a0*/  ISETP.GT.U32.AND P5, PT, R52, R7, PT ;  /* 0x000000073400720c */ /* 0x000fe20003fa4070 */
[----:B------:R-:W-:Y:S01]  /*107b0*/  @!P1 IMAD.IADD R14, R14, 0x1, -R52 ;  /* 0x000000010e0e9824 */ /* 0x000fe200078e0a34 */
[----:B------:R-:W-:Y:S01]  /*107c0*/  ISETP.GT.U32.AND P4, PT, R52, R6, PT ;  /* 0x000000063400720c */ /* 0x000fe20003f84070 */
[----:B------:R-:W-:Y:S02]  /*107d0*/  @!P6 IMAD.MOV R8, RZ, RZ, -R8 ;  /* 0x000000ffff08e224 */ /* 0x000fe400078e0a08 */
[----:B------:R-:W-:Y:S01]  /*107e0*/  VIADD R13, R0, 0x151 ;  /* 0x00000151000d7836 */ /* 0x000fe20000000000 */
[----:B------:R-:W-:Y:S01]  /*107f0*/  ISETP.GT.U32.AND P1, PT, R52, R14, PT ;  /* 0x0000000e3400720c */ /* 0x000fe20003f24070 */
[C---:B------:R-:W-:Y:S01]  /*10800*/  VIADD R9, R0.reuse, 0x154 ;  /* 0x0000015400097836 */ /* 0x040fe20000000000 */
[----:B------:R2:W-:Y:S01]  /*10810*/  STL [R1+0x4b4], R8 ;  /* 0x0004b40801007387 */ /* 0x0005e20000100800 */
[C---:B-1----:R-:W-:Y:S01]  /*10820*/  VIADD R2, R0.reuse, 0x152 ;  /* 0x0000015200027836 */ /* 0x042fe20000000000 */
[----:B------:R-:W-:Y:S01]  /*10830*/  IABS R5, R13 ;  /* 0x0000000d00057213 */ /* 0x000fe20000000000 */
[----:B------:R-:W-:-:S02]  /*10840*/  VIADD R3, R0, 0x153 ;  /* 0x0000015300037836 */ /* 0x000fc40000000000 */
[----:B------:R-:W-:Y:S01]  /*10850*/  @!P5 IMAD.IADD R7, R7, 0x1, -R52 ;  /* 0x000000010707d824 */ /* 0x000fe200078e0a34 */
[----:B------:R-:W-:Y:S01]  /*10860*/  IABS R12, R2 ;  /* 0x00000002000c7213 */ /* 0x000fe20000000000 */
[----:B------:R-:W-:Y:S01]  /*10870*/  IMAD.MOV.U32 R18, RZ, RZ, R4 ;  /* 0x000000ffff127224 */ /* 0x000fe200078e0004 */
[----:B------:R-:W-:Y:S01]  /*10880*/  ISETP.GE.AND P5, PT, R11, RZ, PT ;  /* 0x000000ff0b00720c */ /* 0x000fe20003fa6270 */
[C---:B------:R-:W-:Y:S01]  /*10890*/  IMAD.HI.U32 R11, R49.reuse, R5, RZ ;  /* 0x00000005310b7227 */ /* 0x040fe200078e00ff */
[----:B------:R-:W-:Y:S02]  /*108a0*/  @!P4 IADD3 R6, PT, PT, R6, -R52, RZ ;  /* 0x800000340606c210 */ /* 0x000fe40007ffe0ff */
[C---:B------:R-:W-:Y:S01]  /*108b0*/  ISETP.GT.U32.AND P6, PT, R52.reuse, R7, PT ;  /* 0x000000073400720c */ /* 0x040fe20003fc4070 */
[----:B--2---:R-:W-:Y:S01]  /*108c0*/  IMAD.HI.U32 R8, R49, R12, RZ ;  /* 0x0000000c31087227 */ /* 0x004fe200078e00ff */
[----:B------:R-:W-:Y:S02]  /*108d0*/  ISETP.GT.U32.AND P4, PT, R52, R6, PT ;  /* 0x000000063400720c */ /* 0x000fe40003f84070 */
[----:B------:R-:W-:Y:S01]  /*108e0*/  IABS R10, R3 ;  /* 0x00000003000a7213 */ /* 0x000fe20000000000 */
[----:B------:R-:W-:-:S02]  /*108f0*/  IMAD.MOV R15, RZ, RZ, -R8 ;  /* 0x000000ffff0f7224 */ /* 0x000fc400078e0a08 */
[----:B------:R-:W-:Y:S02]  /*10900*/  IMAD.MOV R11, RZ, RZ, -R11 ;  /* 0x000000ffff0b7224 */ /* 0x000fe400078e0a0b */
[----:B------:R-:W-:Y:S02]  /*10910*/  IMAD R12, R52, R15, R12 ;  /* 0x0000000f340c7224 */ /* 0x000fe400078e020c */
[--C-:B------:R-:W-:Y:S02]  /*10920*/  @!P1 IMAD.IADD R14, R14, 0x1, -R52.reuse ;  /* 0x000000010e0e9824 */ /* 0x100fe400078e0a34 */
[C---:B------:R-:W-:Y:S01]  /*10930*/  IMAD R5, R52.reuse, R11, R5 ;  /* 0x0000000b34057224 */ /* 0x040fe200078e0205 */
[----:B------:R-:W-:Y:S01]  /*10940*/  ISETP.GT.U32.AND P1, PT, R52, R12, PT ;  /* 0x0000000c3400720c */ /* 0x000fe20003f24070 */
[--C-:B------:R-:W-:Y:S01]  /*10950*/  @!P6 IMAD.IADD R7, R7, 0x1, -R52.reuse ;  /* 0x000000010707e824 */ /* 0x100fe200078e0a34 */
[----:B------:R-:W-:Y:S01]  /*10960*/  IABS R11, R9 ;  /* 0x00000009000b7213 */ /* 0x000fe20000000000 */
[----:B------:R-:W-:Y:S01]  /*10970*/  @!P4 IMAD.IADD R6, R6, 0x1, -R52 ;  /* 0x000000010606c824 */ /* 0x000fe200078e0a34 */
[----:B------:R-:W-:Y:S01]  /*10980*/  ISETP.GT.U32.AND P6, PT, R52, R5, PT ;  /* 0x000000053400720c */ /* 0x000fe20003fc4070 */
[----:B------:R-:W-:Y:S01]  /*10990*/  @!P3 IMAD.MOV R18, RZ, RZ, -R18 ;  /* 0x000000ffff12b224 */ /* 0x000fe200078e0a12 */
[----:B------:R-:W-:Y:S01]  /*109a0*/  MOV R8, R11 ;  /* 0x0000000b00087202 */ /* 0x000fe20000000f00 */
[----:B------:R-:W-:Y:S01]  /*109b0*/  VIADD R11, R0, 0x155 ;  /* 0x00000155000b7836 */ /* 0x000fe20000000000 */
[----:B------:R-:W-:Y:S01]  /*109c0*/  ISETP.GE.AND P4, PT, R13, RZ, PT ;  /* 0x000000ff0d00720c */ /* 0x000fe20003f86270 */
[----:B------:R-:W-:Y:S01]  /*109d0*/  IMAD.HI.U32 R15, R49, R10, RZ ;  /* 0x0000000a310f7227 */ /* 0x000fe200078e00ff */
[----:B------:R-:W-:Y:S02]  /*109e0*/  STL [R1+0x4a8], R18 ;  /* 0x0004a81201007387 */ /* 0x000fe40000100800 */
[----:B------:R-:W-:Y:S01]  /*109f0*/  IABS R13, R11 ;  /* 0x0000000b000d7213 */ /* 0x000fe20000000000 */
[----:B------:R-:W-:-:S02]  /*10a00*/  @!P1 IMAD.IADD R12, R12, 0x1, -R52 ;  /* 0x000000010c0c9824 */ /* 0x000fc400078e0a34 */
[----:B------:R-:W-:-:S03]  /*10a10*/  IMAD.HI.U32 R16, R49, R8, RZ ;  /* 0x0000000831107227 */ /* 0x000fc600078e00ff */
[----:B------:R-:W-:Y:S01]  /*10a20*/  ISETP.GT.U32.AND P3, PT, R52, R12, PT ;  /* 0x0000000c3400720c */ /* 0x000fe20003f64070 */
[----:B------:R-:W-:-:S04]  /*10a30*/  IMAD.HI.U32 R4, R49, R13, RZ ;  /* 0x0000000d31047227 */ /* 0x000fc800078e00ff */
[----:B------:R-:W-:Y:S02]  /*10a40*/  IMAD.MOV R4, RZ, RZ, -R4 ;  /* 0x000000ffff047224 */ /* 0x000fe400078e0a04 */
[----:B------:R-:W-:Y:S02]  /*10a50*/  IMAD.MOV R15, RZ, RZ, -R15 ;  /* 0x000000ffff0f7224 */ /* 0x000fe400078e0a0f */
[----:B------:R-:W-:Y:S01]  /*10a60*/  @!P6 IMAD.IADD R5, R5, 0x1, -R52 ;  /* 0x000000010505e824 */ /* 0x000fe200078e0a34 */
[----:B------:R-:W-:Y:S01]  /*10a70*/  ISETP.GE.AND P6, PT, R2, RZ, PT ;  /* 0x000000ff0200720c */ /* 0x000fe20003fc6270 */
[----:B------:R-:W-:Y:S01]  /*10a80*/  IMAD R4, R52, R4, R13 ;  /* 0x0000000434047224 */ /* 0x000fe200078e020d */
[----:B------:R-:W-:Y:S01]  /*10a90*/  IADD3 R2, PT, PT, R0, 0x156, RZ ;  /* 0x0000015600027810 */ /* 0x000fe20007ffe0ff */
[----:B------:R-:W-:Y:S01]  /*10aa0*/  IMAD.MOV R16, RZ, RZ, -R16 ;  /* 0x000000ffff107224 */ /* 0x000fe200078e0a10 */
[----:B------:R-:W-:Y:S01]  /*10ab0*/  ISETP.GT.U32.AND P1, PT, R52, R5, PT ;  /* 0x000000053400720c */ /* 0x000fe20003f24070 */
[----:B------:R-:W-:-:S02]  /*10ac0*/  IMAD.MOV.U32 R17, RZ, RZ, R7 ;  /* 0x000000ffff117224 */ /* 0x000fc400078e0007 */
[----:B------:R-:W-:Y:S01]  /*10ad0*/  IMAD R10, R52, R15, R10 ;  /* 0x0000000f340a7224 */ /* 0x000fe200078e020a */
[----:B------:R-:W-:Y:S01]  /*10ae0*/  IABS R15, R2 ;  /* 0x00000002000f7213 */ /* 0x000fe20000000000 */
[----:B------:R-:W-:Y:S01]  /*10af0*/  IMAD.MOV.U32 R7, RZ, RZ, R6 ;  /* 0x000000ffff077224 */ /* 0x000fe200078e0006 */
[----:B------:R-:W-:Y:S01]  /*10b00*/  @!P2 IADD3 R17, PT, PT, -R17, RZ, RZ ;  /* 0x000000ff1111a210 */ /* 0x000fe20007ffe1ff */
[----:B------:R-:W-:Y:S01]  /*10b10*/  @!P3 IMAD.IADD R12, R12, 0x1, -R52 ;  /* 0x000000010c0cb824 */ /* 0x000fe200078e0a34 */
[C---:B------:R-:W-:Y:S01]  /*10b20*/  ISETP.GT.U32.AND P3, PT, R52.reuse, R4, PT ;  /* 0x000000043400720c */ /* 0x040fe20003f64070 */
[C---:B------:R-:W-:Y:S01]  /*10b30*/  IMAD R8, R52.reuse, R16, R8 ;  /* 0x0000001034087224 */ /* 0x040fe200078e0208 */
[----:B------:R-:W-:Y:S01]  /*10b40*/  ISETP.GT.U32.AND P2, PT, R52, R10, PT ;  /* 0x0000000a3400720c */ /* 0x000fe20003f44070 */
[----:B------:R-:W-:Y:S01]  /*10b50*/  IMAD.MOV.U32 R6, RZ, RZ, R14 ;  /* 0x000000ffff067224 */ /* 0x000fe200078e000e */
[----:B------:R-:W-:Y:S01]  /*10b60*/  STL [R1+0x4a4], R17 ;  /* 0x0004a41101007387 */ /* 0x000fe20000100800 */
[----:B------:R-:W-:Y:S01]  /*10b70*/  @!P0 IMAD.MOV R7, RZ, RZ, -R7 ;  /* 0x000000ffff078224 */ /* 0x000fe200078e0a07 */
[----:B------:R-:W-:Y:S01]  /*10b80*/  @!P6 IADD3 R12, PT, PT, -R12, RZ, RZ ;  /* 0x000000ff0c0ce210 */ /* 0x000fe20007ffe1ff */
[----:B------:R-:W-:Y:S01]  /*10b90*/  @!P5 IMAD.MOV R6, RZ, RZ, -R6 ;  /* 0x000000ffff06d224 */ /* 0x000fe200078e0a06 */
[----:B------:R-:W-:Y:S01]  /*10ba0*/  ISETP.GT.U32.AND P5, PT, R52, R8, PT ;  /* 0x000000083400720c */ /* 0x000fe20003fa4070 */
[----:B------:R-:W-:Y:S01]  /*10bb0*/  @!P1 IMAD.IADD R5, R5, 0x1, -R52 ;  /* 0x0000000105059824 */ /* 0x000fe200078e0a34 */
[----:B------:R1:W-:Y:S01]  /*10bc0*/  STL [R1+0x4a0], R7 ;  /* 0x0004a00701007387 */ /* 0x0003e20000100800 */
[----:B------:R-:W-:-:S02]  /*10bd0*/  ISETP.GE.AND P1, PT, R9, RZ, PT ;  /* 0x000000ff0900720c */ /* 0x000fc40003f26270 */
[--C-:B------:R-:W-:Y:S01]  /*10be0*/  @!P3 IMAD.IADD R4, R4, 0x1, -R52.reuse ;  /* 0x000000010404b824 */ /* 0x100fe200078e0a34 */
[----:B------:R2:W-:Y:S01]  /*10bf0*/  STL [R1+0x49c], R6 ;  /* 0x00049c0601007387 */ /* 0x0005e20000100800 */
[----:B------:R-:W-:Y:S01]  /*10c00*/  @!P2 IADD3 R10, PT, PT, R10, -R52, RZ ;  /* 0x800000340a0aa210 */ /* 0x000fe20007ffe0ff */
[----:B------:R-:W-:Y:S01]  /*10c10*/  IMAD.MOV.U32 R13, RZ, RZ, R5 ;  /* 0x000000ffff0d7224 */ /* 0x000fe200078e0005 */
[----:B------:R-:W-:Y:S02]  /*10c20*/  ISETP.GE.AND P2, PT, R11, RZ, PT ;  /* 0x000000ff0b00720c */ /* 0x000fe40003f46270 */
[----:B------:R-:W-:Y:S01]  /*10c30*/  ISETP.GT.U32.AND P3, PT, R52, R4, PT ;  /* 0x000000043400720c */ /* 0x000fe20003f64070 */
[----:B-1----:R-:W-:Y:S01]  /*10c40*/  VIADD R7, R0, 0x157 ;  /* 0x0000015700077836 */ /* 0x002fe20000000000 */
[----:B------:R-:W-:Y:S01]  /*10c50*/  ISETP.GE.AND P6, PT, R2, RZ, PT ;  /* 0x000000ff0200720c */ /* 0x000fe20003fc6270 */
[----:B------:R-:W-:Y:S01]  /*10c60*/  @!P5 IMAD.IADD R8, R8, 0x1, -R52 ;  /* 0x000000010808d824 */ /* 0x000fe200078e0a34 */
[----:B------:R-:W-:Y:S01]  /*10c70*/  ISETP.GT.U32.AND P5, PT, R52, R10, PT ;  /* 0x0000000a3400720c */ /* 0x000fe20003fa4070 */
[----:B--2---:R-:W-:Y:S01]  /*10c80*/  IMAD.HI.U32 R6, R49, R15, RZ ;  /* 0x0000000f31067227 */ /* 0x004fe200078e00ff */
[----:B------:R-:W-:-:S02]  /*10c90*/  IABS R9, R7 ;  /* 0x0000000700097213 */ /* 0x000fc40000000000 */
[----:B------:R-:W-:Y:S01]  /*10ca0*/  ISETP.GE.AND P0, PT, R3, RZ, PT ;  /* 0x000000ff0300720c */ /* 0x000fe20003f06270 */
[----:B------:R-:W-:Y:S02]  /*10cb0*/  IMAD.MOV R6, RZ, RZ, -R6 ;  /* 0x000000ffff067224 */ /* 0x000fe400078e0a06 */
[----:B------:R-:W-:-:S04]  /*10cc0*/  IMAD.HI.U32 R11, R49, R9, RZ ;  /* 0x00000009310b7227 */ /* 0x000fc800078e00ff */
[----:B------:R-:W-:Y:S02]  /*10cd0*/  IMAD.MOV R11, RZ, RZ, -R11 ;  /* 0x000000ffff0b7224 */ /* 0x000fe400078e0a0b */
[----:B------:R-:W-:Y:S01]  /*10ce0*/  @!P4 IMAD.MOV R13, RZ, RZ, -R13 ;  /* 0x000000ffff0dc224 */ /* 0x000fe200078e0a0d */
[C---:B------:R-:W-:Y:S01]  /*10cf0*/  ISETP.GT.U32.AND P4, PT, R52.reuse, R8, PT ;  /* 0x000000083400720c */ /* 0x040fe20003f84070 */
[C---:B------:R-:W-:Y:S02]  /*10d00*/  IMAD R2, R52.reuse, R11, R9 ;  /* 0x0000000b34027224 */ /* 0x040fe400078e0209 */
[----:B------:R-:W-:Y:S01]  /*10d10*/  IMAD R5, R52, R6, R15 ;  /* 0x0000000634057224 */ /* 0x000fe200078e020f */
[----:B------:R-:W-:Y:S01]  /*10d20*/  STL [R1+0x498], R13 ;  /* 0x0004980d01007387 */ /* 0x000fe20000100800 */
[--C-:B------:R-:W-:Y:S01]  /*10d30*/  @!P3 IMAD.IADD R4, R4, 0x1, -R52.reuse ;  /* 0x000000010404b824 */ /* 0x100fe200078e0a34 */
[----:B------:R-:W-:Y:S01]  /*10d40*/  ISETP.GT.U32.AND P3, PT, R52, R2, PT ;  /* 0x000000023400720c */ /* 0x000fe20003f64070 */
[--C-:B------:R-:W-:Y:S01]  /*10d50*/  @!P5 IMAD.IADD R10, R10, 0x1, -R52.reuse ;  /* 0x000000010a0ad824 */ /* 0x100fe200078e0a34 */
[----:B------:R-:W-:Y:S01]  /*10d60*/  ISETP.GT.U32.AND P5, PT, R52, R5, PT ;  /* 0x000000053400720c */ /* 0x000fe20003fa4070 */
[C---:B------:R-:W-:Y:S01]  /*10d70*/  VIADD R3, R0.reuse, 0x158 ;  /* 0x0000015800037836 */ /* 0x040fe20000000000 */
[----:B------:R1:W-:Y:S01]  /*10d80*/  STL [R1+0x494], R12 ;  /* 0x0004940c01007387 */ /* 0x0003e20000100800 */
[----:B------:R-:W-:Y:S01]  /*10d90*/  VIADD R9, R0, 0x15a ;  /* 0x0000015a00097836 */ /* 0x000fe20000000000 */
[----:B------:R-:W-:Y:S01]  /*10da0*/  MOV R14, R10 ;  /* 0x0000000a000e7202 */ /* 0x000fe20000000f00 */
[----:B------:R-:W-:Y:S01]  /*10db0*/  @!P4 IMAD.IADD R8, R8, 0x1, -R52 ;  /* 0x000000010808c824 */ /* 0x000fe200078e0a34 */
[----:B------:R-:W-:Y:S01]  /*10dc0*/  ISETP.GE.AND P4, PT, R7, RZ, PT ;  /* 0x000000ff0700720c */ /* 0x000fe20003f86270 */
[----:B------:R-:W-:Y:S01]  /*10dd0*/  VIADD R7, R0, 0x159 ;  /* 0x0000015900077836 */ /* 0x000fe20000000000 */
[----:B------:R-:W-:Y:S01]  /*10de0*/  IABS R6, R3 ;  /* 0x0000000300067213 */ /* 0x000fe20000000000 */
[----:B------:R-:W-:Y:S01]  /*10df0*/  @!P0 IMAD.MOV R14, RZ, RZ, -R14 ;  /* 0x000000ffff0e8224 */ /* 0x000fe200078e0a0e */
[----:B------:R-:W-:Y:S01]  /*10e00*/  @!P2 IADD3 R4, PT, PT, -R4, RZ, RZ ;  /* 0x000000ff0404a210 */ /* 0x000fe20007ffe1ff */
[--C-:B------:R-:W-:Y:S01]  /*10e10*/  @!P3 IMAD.IADD R2, R2, 0x1, -R52.reuse ;  /* 0x000000010202b824 */ /* 0x100fe200078e0a34 */
[----:B-1----:R-:W-:Y:S01]  /*10e20*/  IABS R12, R7 ;  /* 0x00000007000c7213 */ /* 0x002fe20000000000 */
[----:B------:R-:W-:Y:S01]  /*10e30*/  @!P5 IMAD.IADD R5, R5, 0x1, -R52 ;  /* 0x000000010505d824 */ /* 0x000fe200078e0a34 */
[----:B------:R-:W-:Y:S01]  /*10e40*/  ISETP.GE.AND P5, PT, R3, RZ, PT ;  /* 0x000000ff0300720c */ /* 0x000fe20003fa6270 */
[C---:B------:R-:W-:Y:S01]  /*10e50*/  IMAD.HI.U32 R11, R49.reuse, R6, RZ ;  /* 0x00000006310b7227 */ /* 0x040fe200078e00ff */
[C---:B------:R-:W-:Y:S01]  /*10e60*/  ISETP.GT.U32.AND P3, PT, R52.reuse, R2, PT ;  /* 0x000000023400720c */ /* 0x040fe20003f64070 */
[----:B------:R1:W-:Y:S01]  /*10e70*/  STL [R1+0x490], R14 ;  /* 0x0004900e01007387 */ /* 0x0003e20000100800 */
[----:B------:R-:W-:Y:S01]  /*10e80*/  ISETP.GT.U32.AND P0, PT, R52, R5, PT ;  /* 0x000000053400720c */ /* 0x000fe20003f04070 */
[----:B------:R-:W-:Y:S01]  /*10e90*/  IMAD.HI.U32 R3, R49, R12, RZ ;  /* 0x0000000c31037227 */ /* 0x000fe200078e00ff */
[----:B------:R-:W-:-:S02]  /*10ea0*/  ISETP.GE.AND P2, PT, R7, RZ, PT ;  /* 0x000000ff0700720c */ /* 0x000fc40003f46270 */
[----:B------:R-:W-:Y:S01]  /*10eb0*/  IABS R13, R9 ;  /* 0x00000009000d7213 */ /* 0x000fe20000000000 */
[----:B------:R-:W-:Y:S02]  /*10ec0*/  IMAD.MOV R11, RZ, RZ, -R11 ;  /* 0x000000ffff0b7224 */ /* 0x000fe400078e0a0b */
[----:B------:R-:W-:Y:S02]  /*10ed0*/  IMAD.MOV R7, RZ, RZ, -R3 ;  /* 0x000000ffff077224 */ /* 0x000fe400078e0a03 */
[C---:B------:R-:W-:Y:S02]  /*10ee0*/  IMAD R6, R52.reuse, R11, R6 ;  /* 0x0000000b34067224 */ /* 0x040fe400078e0206 */
[----:B------:R-:W-:Y:S02]  /*10ef0*/  IMAD.MOV.U32 R10, RZ, RZ, R8 ;  /* 0x000000ffff0a7224 */ /* 0x000fe400078e0008 */
[----:B------:R-:W-:Y:S02]  /*10f00*/  IMAD R7, R52, R7, R12 ;  /* 0x0000000734077224 */ /* 0x000fe400078e020c */
[----:B------:R-:W-:-:S04]  /*10f10*/  IMAD.HI.U32 R8, R49, R13, RZ ;  /* 0x0000000d31087227 */ /* 0x000fc800078e00ff */
[----:B------:R-:W-:Y:S01]  /*10f20*/  @!P1 IMAD.MOV R10, RZ, RZ, -R10 ;  /* 0x000000ffff0a9224 */ /* 0x000fe200078e0a0a */
[----:B------:R-:W-:Y:S01]  /*10f30*/  ISETP.GT.U32.AND P1, PT, R52, R6, PT ;  /* 0x000000063400720c */ /* 0x000fe20003f24070 */
[----:B------:R-:W-:Y:S01]  /*10f40*/  @!P3 IMAD.IADD R2, R2, 0x1, -R52 ;  /* 0x000000010202b824 */ /* 0x000fe200078e0a34 */
[C---:B------:R-:W-:Y:S01]  /*10f50*/  ISETP.GT.U32.AND P3, PT, R52.reuse, R7, PT ;  /* 0x000000073400720c */ /* 0x040fe20003f64070 */
[----:B------:R-:W-:Y:S01]  /*10f60*/  IMAD.MOV R8, RZ, RZ, -R8 ;  /* 0x000000ffff087224 */ /* 0x000fe200078e0a08 */
[----:B------:R-:W-:Y:S01]  /*10f70*/  STL [R1+0x488], R10 ;  /* 0x0004880a01007387 */ /* 0x000fe20000100800 */
[----:B------:R-:W-:Y:S01]  /*10f80*/  @!P0 IMAD.IADD R5, R5, 0x1, -R52 ;  /* 0x0000000105058824 */ /* 0x000fe200078e0a34 */
[----:B------:R-:W-:Y:S01]  /*10f90*/  ISETP.GE.AND P0, PT, R9, RZ, PT ;  /* 0x000000ff0900720c */ /* 0x000fe20003f06270 */
[----:B------:R-:W-:Y:S01]  /*10fa0*/  IMAD R12, R52, R8, R13 ;  /* 0x00000008340c7224 */ /* 0x000fe200078e020d */
[----:B------:R2:W-:Y:S01]  /*10fb0*/  STL [R1+0x48c], R4 ;  /* 0x00048c0401007387 */ /* 0x0005e20000100800 */
[----:B-1----:R-:W-:-:S02]  /*10fc0*/  IMAD.MOV.U32 R14, RZ, RZ, R5 ;  /* 0x000000ffff0e7224 */ /* 0x002fc400078e0005 */
[----:B------:R-:W-:Y:S02]  /*10fd0*/  VIADD R3, R0, 0x15b ;  /* 0x0000015b00037836 */ /* 0x000fe40000000000 */
[----:B------:R-:W-:Y:S01]  /*10fe0*/  @!P6 IMAD.MOV R14, RZ, RZ, -R14 ;  /* 0x000000ffff0ee224 */ /* 0x000fe200078e0a0e */
[----:B------:R-:W-:Y:S01]  /*10ff0*/  ISETP.GT.U32.AND P6, PT, R52, R12, PT ;  /* 0x0000000c3400720c */ /* 0x000fe20003fc4070 */
[----:B------:R-:W-:Y:S01]  /*11000*/  @!P3 IMAD.IADD R7, R7, 0x1, -R52 ;  /* 0x000000010707b824 */ /* 0x000fe200078e0a34 */
[----:B------:R-:W-:Y:S01]  /*11010*/  @!P1 IADD3 R6, PT, PT, R6, -R52, RZ ;  /* 0x8000003406069210 */ /* 0x000fe20007ffe0ff */
[----:B------:R-:W-:Y:S01]  /*11020*/  IMAD.MOV.U32 R11, RZ, RZ, R2 ;  /* 0x000000ffff0b7224 */ /* 0x000fe200078e0002 */
[----:B------:R-:W-:Y:S01]  /*11030*/  IABS R9, R3 ;  /* 0x0000000300097213 */ /* 0x000fe20000000000 */
[----:B--2---:R-:W-:Y:S01]  /*11040*/  VIADD R4, R0, 0x15c ;  /* 0x0000015c00047836 */ /* 0x004fe20000000000 */
[----:B------:R-:W-:Y:S01]  /*11050*/  ISETP.GT.U32.AND P1, PT, R52, R6, PT ;  /* 0x000000063400720c */ /* 0x000fe20003f24070 */
[----:B------:R-:W-:Y:S01]  /*11060*/  VIADD R8, R0, 0x15d ;  /* 0x0000015d00087836 */ /* 0x000fe20000000000 */
[----:B------:R-:W-:Y:S01]  /*11070*/  ISETP.GT.U32.AND P3, PT, R52, R7, PT ;  /* 0x000000073400720c */ /* 0x000fe20003f64070 */
[----:B------:R-:W-:Y:S01]  /*11080*/  @!P4 IMAD.MOV R11, RZ, RZ, -R11 ;  /* 0x000000ffff0bc224 */ /* 0x000fe200078e0a0b */
[----:B------:R-:W-:Y:S01]  /*11090*/  IABS R10, R4 ;  /* 0x00000004000a7213 */ /* 0x000fe20000000000 */
[----:B------:R-:W-:Y:S01]  /*110a0*/  IMAD.HI.U32 R2, R49, R9, RZ ;  /* 0x0000000931027227 */ /* 0x000fe200078e00ff */
[----:B------:R-:W-:Y:S01]  /*110b0*/  STL [R1+0x480], R14 ;  /* 0x0004800e01007387 */ /* 0x000fe20000100800 */
[----:B------:R-:W-:-:S02]  /*110c0*/  IABS R5, R8 ;  /* 0x0000000800057213 */ /* 0x000fc40000000000 */
[--C-:B------:R-:W-:Y:S01]  /*110d0*/  @!P6 IMAD.IADD R12, R12, 0x1, -R52.reuse ;  /* 0x000000010c0ce824 */ /* 0x100fe200078e0a34 */
[----:B------:R1:W-:Y:S01]  /*110e0*/  STL [R1+0x484], R11 ;  /* 0x0004840b01007387 */ /* 0x0003e20000100800 */
[----:B------:R-:W-:Y:S01]  /*110f0*/  ISETP.GE.AND P4, PT, R3, RZ, PT ;  /* 0x000000ff0300720c */ /* 0x000fe20003f86270 */
[----:B------:R-:W-:Y:S02]  /*11100*/  IMAD.HI.U32 R3, R49, R5, RZ ;  /* 0x0000000531037227 */ /* 0x000fe400078e00ff */
[----:B------:R-:W-:Y:S02]  /*11110*/  ISETP.GT.U32.AND P6, PT, R52, R12, PT ;  /* 0x0000000c3400720c */ /* 0x000fe40003fc4070 */
[----:B------:R-:W-:Y:S01]  /*11120*/  @!P1 IMAD.IADD R6, R6, 0x1, -R52 ;  /* 0x0000000106069824 */ /* 0x000fe200078e0a34 */
[----:B------:R-:W-:Y:S02]  /*11130*/  @!P3 IADD3 R7, PT, PT, R7, -R52, RZ ;  /* 0x800000340707b210 */ /* 0x000fe40007ffe0ff */
[----:B------:R-:W-:Y:S01]  /*11140*/  ISETP.GE.AND P1, PT, R4, RZ, PT ;  /* 0x000000ff0400720c */ /* 0x000fe20003f26270 */
[----:B------:R-:W-:Y:S01]  /*11150*/  IMAD.MOV.U32 R13, RZ, RZ, R6 ;  /* 0x000000ffff0d7224 */ /* 0x000fe200078e0006 */
[----:B-1----:R-:W-:Y:S01]  /*11160*/  IADD3 R11, PT, PT, -R2, RZ, RZ ;  /* 0x000000ff020b7210 */ /* 0x002fe20007ffe1ff */
[----:B------:R-:W-:-:S04]  /*11170*/  IMAD.HI.U32 R2, R49, R10, RZ ;  /* 0x0000000a31027227 */ /* 0x000fc800078e00ff */
[----:B------:R-:W-:Y:S01]  /*11180*/  IMAD.MOV R2, RZ, RZ, -R2 ;  /* 0x000000ffff027224 */ /* 0x000fe200078e0a02 */
[----:B------:R-:W-:Y:S01]  /*11190*/  @!P6 IADD3 R12, PT, PT, R12, -R52, RZ ;  /* 0x800000340c0ce210 */ /* 0x000fe20007ffe0ff */
[C---:B------:R-:W-:Y:S02]  /*111a0*/  IMAD R4, R52.reuse, R11, R9 ;  /* 0x0000000b34047224 */ /* 0x040fe400078e0209 */
[----:B------:R-:W-:Y:S02]  /*111b0*/  IMAD.MOV R6, RZ, RZ, -R3 ;  /* 0x000000ffff067224 */ /* 0x000fe400078e0a03 */
[C---:B------:R-:W-:Y:S01]  /*111c0*/  IMAD R3, R52.reuse, R2, R10 ;  /* 0x0000000234037224 */ /* 0x040fe200078e020a */
[C---:B------:R-:W-:Y:S01]  /*111d0*/  ISETP.GT.U32.AND P3, PT, R52.reuse, R4, PT ;  /* 0x000000043400720c */ /* 0x040fe20003f64070 */
[----:B------:R-:W-:Y:S02]  /*111e0*/  IMAD.MOV.U32 R9, RZ, RZ, R7 ;  /* 0x000000ffff097224 */ /* 0x000fe400078e0007 */
[----:B------:R-:W-:-:S02]  /*111f0*/  IMAD R2, R52, R6, R5 ;  /* 0x0000000634027224 */ /* 0x000fc400078e0205 */
[----:B------:R-:W-:Y:S01]  /*11200*/  @!P2 IMAD.MOV R9, RZ, RZ, -R9 ;  /* 0x000000ffff09a224 */ /* 0x000fe200078e0a09 */
[----:B------:R-:W-:Y:S01]  /*11210*/  ISETP.GT.U32.AND P2, PT, R52, R3, PT ;  /* 0x000000033400720c */ /* 0x000fe20003f44070 */
[----:B------:R-:W-:Y:S02]  /*11220*/  IMAD.MOV.U32 R14, RZ, RZ, R12 ;  /* 0x000000ffff0e7224 */ /* 0x000fe400078e000c */
[----:B------:R-:W-:Y:S01]  /*11230*/  @!P5 IMAD.MOV R13, RZ, RZ, -R13 ;  /* 0x000000ffff0dd224 */ /* 0x000fe200078e0a0d */
[----:B------:R-:W-:Y:S01]  /*11240*/  ISETP.GE.AND P5, PT, R8, RZ, PT ;  /* 0x000000ff0800720c */ /* 0x000fe20003fa6270 */
[----:B------:R-:W-:Y:S01]  /*11250*/  @!P0 IMAD.MOV R14, RZ, RZ, -R14 ;  /* 0x000000ffff0e8224 */ /* 0x000fe200078e0a0e */
[----:B------:R-:W-:Y:S01]  /*11260*/  ISETP.GT.U32.AND P0, PT, R52, R2, PT ;  /* 0x000000023400720c */ /* 0x000fe20003f04070 */
[----:B------:R-:W-:Y:S01]  /*11270*/  @!P3 IMAD.IADD R4, R4, 0x1, -R52 ;  /* 0x000000010404b824 */ /* 0x000fe200078e0a34 */
[----:B------:R-:W-:Y:S01]  /*11280*/  STL [R1+0x47c], R13 ;  /* 0x00047c0d01007387 */ /* 0x000fe20000100800 */
[----:B------:R-:W-:-:S02]  /*11290*/  VIADD R8, R0, 0x15e ;  /* 0x0000015e00087836 */ /* 0x000fc40000000000 */
[----:B------:R-:W-:Y:S01]  /*112a0*/  VIADD R5, R0, 0x15f ;  /* 0x0000015f00057836 */ /* 0x000fe20000000000 */
[----:B------:R-:W-:Y:S01]  /*112b0*/  ISETP.GT.U32.AND P3, PT, R52, R4, PT ;  /* 0x000000043400720c */ /* 0x000fe20003f64070 */
[--C-:B------:R-:W-:Y:S01]  /*112c0*/  @!P2 IMAD.IADD R3, R3, 0x1, -R52.reuse ;  /* 0x000000010303a824 */ /* 0x100fe200078e0a34 */
[----:B------:R-:W-:Y:S01]  /*112d0*/  ISETP.GE.AND P6, PT, R8, RZ, PT ;  /* 0x000000ff0800720c */ /* 0x000fe20003fc6270 */
[----:B------:R-:W-:Y:S01]  /*112e0*/  VIADD R6, R0, 0x160 ;  /* 0x0000016000067836 */ /* 0x000fe20000000000 */
[----:B------:R-:W-:Y:S01]  /*112f0*/  IABS R8, R8 ;  /* 0x0000000800087213 */ /* 0x000fe20000000000 */
[----:B------:R1:W-:Y:S01]  /*11300*/  STL [R1+0x478], R9 ;  /* 0x0004780901007387 */ /* 0x0003e20000100800 */
[----:B------:R-:W-:Y:S01]  /*11310*/  ISETP.GT.U32.AND P2, PT, R52, R3, PT ;  /* 0x000000033400720c */ /* 0x000fe20003f44070 */
[----:B------:R-:W-:Y:S01]  /*11320*/  @!P0 IMAD.IADD R2, R2, 0x1, -R52 ;  /* 0x0000000102028824 */ /* 0x000fe200078e0a34 */
[----:B------:R-:W-:Y:S01]  /*11330*/  IABS R10, R6 ;  /* 0x00000006000a7213 */ /* 0x000fe20000000000 */
[----:B------:R-:W-:Y:S01]  /*11340*/  IMAD.HI.U32 R12, R49, R8, RZ ;  /* 0x00000008310c7227 */ /* 0x000fe200078e00ff */
[----:B------:R2:W-:Y:S02]  /*11350*/  STL [R1+0x474], R14 ;  /* 0x0004740e01007387 */ /* 0x0005e40000100800 */
[----:B------:R-:W-:Y:S01]  /*11360*/  ISETP.GT.U32.AND P0, PT, R52, R2, PT ;  /* 0x000000023400720c */ /* 0x000fe20003f04070 */
[----:B------:R-:W-:Y:S01]  /*11370*/  IMAD.MOV R12, RZ, RZ, -R12 ;  /* 0x000000ffff0c7224 */ /* 0x000fe200078e0a0c */
[----:B------:R-:W-:Y:S01]  /*11380*/  @!P3 IADD3 R4, PT, PT, R4, -R52, RZ ;  /* 0x800000340404b210 */ /* 0x000fe20007ffe0ff */
[----:B------:R-:W-:Y:S01]  /*11390*/  VIADD R7, R0, 0x161 ;  /* 0x0000016100077836 */ /* 0x000fe20000000000 */
[----:B-1----:R-:W-:Y:S01]  /*113a0*/  IABS R9, R5 ;  /* 0x0000000500097213 */ /* 0x002fe20000000000 */
[C---:B------:R-:W-:Y:S01]  /*113b0*/  IMAD R8, R52.reuse, R12, R8 ;  /* 0x0000000c34087224 */ /* 0x040fe200078e0208 */
[----:B------:R-:W-:Y:S01]  /*113c0*/  ISETP.GE.AND P3, PT, R5, RZ, PT ;  /* 0x000000ff0500720c */ /* 0x000fe20003f66270 */
[----:B------:R-:W-:Y:S01]  /*113d0*/  @!P2 IMAD.IADD R3, R3, 0x1, -R52 ;  /* 0x000000010303a824 */ /* 0x000fe200078e0a34 */
[----:B------:R-:W-:Y:S01]  /*113e0*/  IABS R11, R7 ;  /* 0x00000007000b7213 */ /* 0x000fe20000000000 */
[----:B------:R-:W-:Y:S01]  /*113f0*/  IMAD.HI.U32 R13, R49, R9, RZ ;  /* 0x00000009310d7227 */ /* 0x000fe200078e00ff */
[----:B------:R-:W-:-:S03]  /*11400*/  ISETP.GT.U32.AND P2, PT, R52, R8, PT ;  /* 0x000000083400720c */ /* 0x000fc60003f44070 */
[----:B------:R-:W-:Y:S02]  /*11410*/  IMAD.MOV.U32 R16, RZ, RZ, R4 ;  /* 0x000000ffff107224 */ /* 0x000fe400078e0004 */
[----:B--2---:R-:W-:-:S03]  /*11420*/  IMAD.HI.U32 R14, R49, R10, RZ ;  /* 0x0000000a310e7227 */ /* 0x004fc600078e00ff */
[----:B------:R-:W-:Y:S01]  /*11430*/  @!P4 IADD3 R16, PT, PT, -R16, RZ, RZ ;  /* 0x000000ff1010c210 */ /* 0x000fe20007ffe1ff */
[----:B------:R-:W-:Y:S02]  /*11440*/  IMAD.MOV.U32 R15, RZ, RZ, R3 ;  /* 0x000000ffff0f7224 */ /* 0x000fe400078e0003 */
[----:B------:R-:W-:Y:S02]  /*11450*/  IMAD.MOV R13, RZ, RZ, -R13 ;  /* 0x000000ffff0d7224 */ /* 0x000fe400078e0a0d */
[----:B------:R-:W-:Y:S01]  /*11460*/  IMAD.HI.U32 R5, R49, R11, RZ ;  /* 0x0000000b31057227 */ /* 0x000fe200078e00ff */
[----:B------:R-:W-:Y:S03]  /*11470*/  STL [R1+0x470], R16 ;  /* 0x0004701001007387 */ /* 0x000fe60000100800 */
[----:B------:R-:W-:Y:S02]  /*11480*/  IMAD.MOV R14, RZ, RZ, -R14 ;  /* 0x000000ffff0e7224 */ /* 0x000fe400078e0a0e */
[----:B------:R-:W-:Y:S01]  /*11490*/  @!P1 IMAD.MOV R15, RZ, RZ, -R15 ;  /* 0x000000ffff0f9224 */ /* 0x000fe200078e0a0f */
[----:B------:R-:W-:Y:S01]  /*114a0*/  ISETP.GE.AND P1, PT, R6, RZ, PT ;  /* 0x000000ff0600720c */ /* 0x000fe20003f26270 */
[----:B------:R-:W-:-:S02]  /*114b0*/  IMAD R9, R52, R13, R9 ;  /* 0x0000000d34097224 */ /* 0x000fc400078e0209 */
[----:B------:R-:W-:Y:S01]  /*114c0*/  IMAD.MOV R5, RZ, RZ, -R5 ;  /* 0x000000ffff057224 */ /* 0x000fe200078e0a05 */
[----:B------:R1:W-:Y:S01]  /*114d0*/  STL [R1+0x46c], R15 ;  /* 0x00046c0f01007387 */ /* 0x0003e20000100800 */
[----:B------:R-:W-:Y:S01]  /*114e0*/  @!P0 IMAD.IADD R2, R2, 0x1, -R52 ;  /* 0x0000000102028824 */ /* 0x000fe200078e0a34 */
[C---:B------:R-:W-:Y:S01]  /*114f0*/  ISETP.GT.U32.AND P4, PT, R52.reuse, R9, PT ;  /* 0x000000093400720c */ /* 0x040fe20003f84070 */
[C---:B------:R-:W-:Y:S02]  /*11500*/  IMAD R10, R52.reuse, R14, R10 ;  /* 0x0000000e340a7224 */ /* 0x040fe400078e020a */
[----:B------:R-:W-:Y:S02]  /*11510*/  IMAD R3, R52, R5, R11 ;  /* 0x0000000534037224 */ /* 0x000fe400078e020b */
[----:B------:R-:W-:Y:S01]  /*11520*/  @!P2 IMAD.IADD R8, R8, 0x1, -R52 ;  /* 0x000000010808a824 */ /* 0x000fe200078e0a34 */
[----:B------:R-:W-:Y:S01]  /*11530*/  ISETP.GT.U32.AND P0, PT, R52, R10, PT ;  /* 0x0000000a3400720c */ /* 0x000fe20003f04070 */
[----:B------:R-:W-:-:S02]  /*11540*/  VIADD R4, R0, 0x162 ;  /* 0x0000016200047836 */ /* 0x000fc40000000000 */
[----:B-1----:R-:W-:Y:S01]  /*11550*/  IMAD.MOV.U32 R15, RZ, RZ, R2 ;  /* 0x000000ffff0f7224 */ /* 0x002fe200078e0002 */
[----:B------:R-:W-:Y:S01]  /*11560*/  ISETP.GT.U32.AND P2, PT, R52, R8, PT ;  /* 0x000000083400720c */ /* 0x000fe20003f44070 */
[----:B------:R-:W-:Y:S01]  /*11570*/  VIADD R5, R0, 0x163 ;  /* 0x0000016300057836 */ /* 0x000fe20000000000 */
[----:B------:R-:W-:Y:S01]  /*11580*/  IABS R12, R4 ;  /* 0x00000004000c7213 */ /* 0x000fe20000000000 */
[----:B------:R-:W-:Y:S01]  /*11590*/  @!P5 IMAD.MOV R15, RZ, RZ, -R15 ;  /* 0x000000ffff0fd224 */ /* 0x000fe200078e0a0f */
[----:B------:R-:W-:Y:S01]  /*115a0*/  ISETP.GT.U32.AND P5, PT, R52, R3, PT ;  /* 0x000000033400720c */ /* 0x000fe20003fa4070 */
[----:B------:R-:W-:Y:S01]  /*115b0*/  VIADD R6, R0, 0x164 ;  /* 0x0000016400067836 */ /* 0x000fe20000000000 */
[----:B------:R-:W-:Y:S01]  /*115c0*/  @!P4 IADD3 R9, PT, PT, R9, -R52, RZ ;  /* 0x800000340909c210 */ /* 0x000fe20007ffe0ff */
[----:B------:R-:W-:Y:S01]  /*115d0*/  IMAD.HI.U32 R2, R49, R12, RZ ;  /* 0x0000000c31027227 */ /* 0x000fe200078e00ff */
[----:B------:R-:W-:Y:S01]  /*115e0*/  IABS R13, R5 ;  /* 0x00000005000d7213 */ /* 0x000fe20000000000 */
[----:B------:R1:W-:Y:S01]  /*115f0*/  STL [R1+0x468], R15 ;  /* 0x0004680f01007387 */ /* 0x0003e20000100800 */
[----:B------:R-:W-:Y:S01]  /*11600*/  ISETP.GT.U32.AND P4, PT, R52, R9, PT ;  /* 0x000000093400720c */ /* 0x000fe20003f84070 */
[--C-:B------:R-:W-:Y:S01]  /*11610*/  @!P0 IMAD.IADD R10, R10, 0x1, -R52.reuse ;  /* 0x000000010a0a8824 */ /* 0x100fe200078e0a34 */
[----:B------:R-:W-:Y:S01]  /*11620*/  IABS R11, R6 ;  /* 0x00000006000b7213 */ /* 0x000fe20000000000 */
[----:B------:R-:W-:Y:S01]  /*11630*/  @!P2 IMAD.IADD R8, R8, 0x1, -R52 ;  /* 0x000000010808a824 */ /* 0x000fe200078e0a34 */
[----:B------:R-:W-:Y:S01]  /*11640*/  ISETP.GE.AND P2, PT, R7, RZ, PT ;  /* 0x000000ff0700720c */ /* 0x000fe20003f46270 */
[----:B------:R-:W-:Y:S01]  /*11650*/  IMAD.MOV R2, RZ, RZ, -R2 ;  /* 0x000000ffff027224 */ /* 0x000fe200078e0a02 */
[----:B------:R-:W-:Y:S01]  /*11660*/  ISETP.GT.U32.AND P0, PT, R52, R10, PT ;  /* 0x0000000a3400720c */ /* 0x000fe20003f04070 */
[----:B------:R-:W-:Y:S01]  /*11670*/  IMAD.HI.U32 R7, R49, R13, RZ ;  /* 0x0000000d31077227 */ /* 0x000fe200078e00ff */
[----:B------:R-:W-:-:S03]  /*11680*/  @!P5 IADD3 R3, PT, PT, R3, -R52, RZ ;  /* 0x800000340303d210 */ /* 0x000fc60007ffe0ff */
[C---:B------:R-:W-:Y:S01]  /*11690*/  IMAD R2, R52.reuse, R2, R12 ;  /* 0x0000000234027224 */ /* 0x040fe200078e020c */
[C---:B------:R-:W-:Y:S01]  /*116a0*/  ISETP.GT.U32.AND P5, PT, R52.reuse, R3, PT ;  /* 0x000000033400720c */ /* 0x040fe20003fa4070 */
[----:B------:R-:W-:Y:S02]  /*116b0*/  IMAD.MOV R7, RZ, RZ, -R7 ;  /* 0x000000ffff077224 */ /* 0x000fe400078e0a07 */
[----:B------:R-:W-:Y:S01]  /*116c0*/  @!P4 IMAD.IADD R9, R9, 0x1, -R52 ;  /* 0x000000010909c824 */ /* 0x000fe200078e0a34 */
[C---:B------:R-:W-:Y:S01]  /*116d0*/  ISETP.GT.U32.AND P4, PT, R52.reuse, R2, PT ;  /* 0x000000023400720c */ /* 0x040fe20003f84070 */
[----:B------:R-:W-:Y:S02]  /*116e0*/  IMAD R13, R52, R7, R13 ;  /* 0x00000007340d7224 */ /* 0x000fe400078e020d */
[----:B------:R-:W-:Y:S01]  /*116f0*/  @!P0 IADD3 R10, PT, PT, R10, -R52, RZ ;  /* 0x800000340a0a8210 */ /* 0x000fe20007ffe0ff */
[----:B-1----:R-:W-:Y:S01]  /*11700*/  IMAD.MOV.U32 R15, RZ, RZ, R8 ;  /* 0x000000ffff0f7224 */ /* 0x002fe200078e0008 */
[----:B------:R-:W-:Y:S01]  /*11710*/  ISETP.GE.AND P0, PT, R6, RZ, PT ;  /* 0x000000ff0600720c */ /* 0x000fe20003f06270 */
[----:B------:R-:W-:-:S02]  /*11720*/  IMAD.MOV.U32 R14, RZ, RZ, R9 ;  /* 0x000000ffff0e7224 */ /* 0x000fc400078e0009 */
[----:B------:R-:W-:Y:S02]  /*11730*/  IMAD.MOV.U32 R12, RZ, RZ, R10 ;  /* 0x000000ffff0c7224 */ /* 0x000fe400078e000a */
[----:B------:R-:W-:Y:S01]  /*11740*/  @!P5 IMAD.IADD R3, R3, 0x1, -R52 ;  /* 0x000000010303d824 */ /* 0x000fe200078e0a34 */
[----:B------:R-:W-:Y:S01]  /*11750*/  ISETP.GT.U32.AND P5, PT, R52, R13, PT ;  /* 0x0000000d3400720c */ /* 0x000fe20003fa4070 */
[----:B------:R-:W-:Y:S01]  /*11760*/  @!P6 IMAD.MOV R15, RZ, RZ, -R15 ;  /* 0x000000ffff0fe224 */ /* 0x000fe200078e0a0f */
[----:B------:R-:W-:Y:S01]  /*11770*/  ISETP.GE.AND P6, PT, R4, RZ, PT ;  /* 0x000000ff0400720c */ /* 0x000fe20003fc6270 */
[----:B------:R-:W-:Y:S01]  /*11780*/  @!P3 IMAD.MOV R14, RZ, RZ, -R14 ;  /* 0x000000ffff0eb224 */ /* 0x000fe200078e0a0e */
[----:B------:R-:W-:Y:S01]  /*11790*/  @!P1 IADD3 R12, PT, PT, -R12, RZ, RZ ;  /* 0x000000ff0c0c9210 */ /* 0x000fe20007ffe1ff */
[--C-:B------:R-:W-:Y:S01]  /*117a0*/  @!P4 IMAD.IADD R2, R2, 0x1, -R52.reuse ;  /* 0x000000010202c824 */ /* 0x100fe200078e0a34 */
[----:B------:R-:W-:Y:S01]  /*117b0*/  ISETP.GE.AND P3, PT, R5, RZ, PT ;  /* 0x000000ff0500720c */ /* 0x000fe20003f66270 */
[----:B------:R-:W-:Y:S01]  /*117c0*/  VIADD R4, R0, 0x165 ;  /* 0x0000016500047836 */ /* 0x000fe20000000000 */
[----:B------:R-:W-:Y:S01]  /*117d0*/  STL [R1+0x460], R15 ;  /* 0x0004600f01007387 */ /* 0x000fe20000100800 */
[----:B------:R-:W-:Y:S01]  /*117e0*/  IMAD.MOV.U32 R9, RZ, RZ, R3 ;  /* 0x000000ffff097224 */ /* 0x000fe200078e0003 */
[----:B------:R-:W-:Y:S01]  /*117f0*/  ISETP.GT.U32.AND P4, PT, R52, R2, PT ;  /* 0x000000023400720c */ /* 0x000fe20003f84070 */
[----:B------:R-:W-:Y:S01]  /*11800*/  VIADD R5, R0, 0x166 ;  /* 0x0000016600057836 */ /* 0x000fe20000000000 */
[----:B------:R-:W-:Y:S01]  /*11810*/  STL [R1+0x464], R14 ;  /* 0x0004640e01007387 */ /* 0x000fe20000100800 */
[----:B------:R-:W-:Y:S01]  /*11820*/  @!P2 IMAD.MOV R9, RZ, RZ, -R9 ;  /* 0x000000ffff09a224 */ /* 0x000fe200078e0a09 */
[----:B------:R-:W-:Y:S01]  /*11830*/  ISETP.GE.AND P1, PT, R4, RZ, PT ;  /* 0x000000ff0400720c */ /* 0x000fe20003f26270 */
[----:B------:R-:W-:Y:S01]  /*11840*/  @!P5 IMAD.IADD R13, R13, 0x1, -R52 ;  /* 0x000000010d0dd824 */ /* 0x000fe200078e0a34 */
[----:B------:R1:W-:Y:S01]  /*11850*/  STL [R1+0x458], R12 ;  /* 0x0004580c01007387 */ /* 0x0003e20000100800 */
[----:B------:R-:W-:Y:S01]  /*11860*/  IABS R7, R5 ;  /* 0x0000000500077213 */ /* 0x000fe20000000000 */
[----:B------:R-:W-:Y:S01]  /*11870*/  IMAD.HI.U32 R8, R49, R11, RZ ;  /* 0x0000000b31087227 */ /* 0x000fe200078e00ff */
[----:B------:R-:W-:Y:S01]  /*11880*/  ISETP.GE.AND P2, PT, R5, RZ, PT ;  /* 0x000000ff0500720c */ /* 0x000fe20003f46270 */
[----:B------:R2:W-:Y:S01]  /*11890*/  STL [R1+0x45c], R9 ;  /* 0x00045c0901007387 */ /* 0x0005e20000100800 */
[----:B------:R-:W-:Y:S01]  /*118a0*/  ISETP.GT.U32.AND P5, PT, R52, R13, PT ;  /* 0x0000000d3400720c */ /* 0x000fe20003fa4070 */
[----:B------:R-:W-:Y:S01]  /*118b0*/  IMAD.HI.U32 R3, R49, R7, RZ ;  /* 0x0000000731037227 */ /* 0x000fe200078e00ff */
[----:B-1----:R-:W-:-:S03]  /*118c0*/  IABS R12, R4 ;  /* 0x00000004000c7213 */ /* 0x002fc60000000000 */
[----:B------:R-:W-:Y:S01]  /*118d0*/  @!P4 IMAD.IADD R2, R2, 0x1, -R52 ;  /* 0x000000010202c824 */ /* 0x000fe200078e0a34 */
[----:B------:R-:W-:Y:S01]  /*118e0*/  IADD3 R3, PT, PT, -R3, RZ, RZ ;  /* 0x000000ff03037210 */ /* 0x000fe20007ffe1ff */
[----:B------:R-:W-:Y:S02]  /*118f0*/  VIADD R5, R0, 0x167 ;  /* 0x0000016700057836 */ /* 0x000fe40000000000 */
[----:B--2---:R-:W-:-:S03]  /*11900*/  IMAD.HI.U32 R9, R49, R12, RZ ;  /* 0x0000000c31097227 */ /* 0x004fc600078e00ff */
[----:B------:R-:W-:Y:S01]  /*11910*/  IABS R6, R5 ;  /* 0x0000000500067213 */ /* 0x000fe20000000000 */
[----:B------:R-:W-:Y:S02]  /*11920*/  IMAD.MOV R9, RZ, RZ, -R9 ;  /* 0x000000ffff097224 */ /* 0x000fe400078e0a09 */
[----:B------:R-:W-:Y:S02]  /*11930*/  IMAD.MOV.U32 R14, RZ, RZ, R2 ;  /* 0x000000ffff0e7224 */ /* 0x000fe400078e0002 */
[C---:B------:R-:W-:Y:S02]  /*11940*/  IMAD R12, R52.reuse, R9, R12 ;  /* 0x00000009340c7224 */ /* 0x040fe400078e020c */
[----:B------:R-:W-:Y:S01]  /*11950*/  IMAD R7, R52, R3, R7 ;  /* 0x0000000334077224 */ /* 0x000fe200078e0207 */
[----:B------:R-:W-:Y:S01]  /*11960*/  @!P6 IADD3 R14, PT, PT, -R14, RZ, RZ ;  /* 0x000000ff0e0ee210 */ /* 0x000fe20007ffe1ff */
[----:B------:R-:W-:Y:S01]  /*11970*/  @!P5 IMAD.IADD R13, R13, 0x1, -R52 ;  /* 0x000000010d0dd824 */ /* 0x000fe200078e0a34 */
[C---:B------:R-:W-:Y:S01]  /*11980*/  ISETP.GT.U32.AND P5, PT, R52.reuse, R12, PT ;  /* 0x0000000c3400720c */ /* 0x040fe20003fa4070 */
[----:B------:R-:W-:Y:S01]  /*11990*/  IMAD.MOV R8, RZ, RZ, -R8 ;  /* 0x000000ffff087224 */ /* 0x000fe200078e0a08 */
[C---:B------:R-:W-:Y:S01]  /*119a0*/  ISETP.GT.U32.AND P6, PT, R52.reuse, R7, PT ;  /* 0x000000073400720c */ /* 0x040fe20003fc4070 */
[----:B------:R-:W-:Y:S01]  /*119b0*/  IMAD.HI.U32 R9, R49, R6, RZ ;  /* 0x0000000631097227 */ /* 0x000fe200078e00ff */
[----:B------:R-:W-:Y:S03]  /*119c0*/  STL [R1+0x454], R14 ;  /* 0x0004540e01007387 */ /* 0x000fe60000100800 */
[----:B------:R-:W-:-:S02]  /*119d0*/  IMAD R11, R52, R8, R11 ;  /* 0x00000008340b7224 */ /* 0x000fc400078e020b */
[----:B------:R-:W-:Y:S02]  /*119e0*/  VIADD R8, R0, 0x168 ;  /* 0x0000016800087836 */ /* 0x000fe40000000000 */
[----:B------:R-:W-:Y:S01]  /*119f0*/  IMAD.MOV R2, RZ, RZ, -R9 ;  /* 0x000000ffff027224 */ /* 0x000fe200078e0a09 */
[----:B------:R-:W-:Y:S01]  /*11a00*/  ISETP.GT.U32.AND P4, PT, R52, R11, PT ;  /* 0x0000000b3400720c */ /* 0x000fe20003f84070 */
[--C-:B------:R-:W-:Y:S01]  /*11a10*/  @!P5 IMAD.IADD R12, R12, 0x1, -R52.reuse ;  /* 0x000000010c0cd824 */ /* 0x100fe200078e0a34 */
[----:B------:R-:W-:Y:S01]  /*11a20*/  IABS R4, R8 ;  /* 0x0000000800047213 */ /* 0x000fe20000000000 */
[----:B------:R-:W-:Y:S02]  /*11a30*/  @!P6 IMAD.IADD R7, R7, 0x1, -R52 ;  /* 0x000000010707e824 */ /* 0x000fe400078e0a34 */
[----:B------:R-:W-:Y:S01]  /*11a40*/  IMAD.MOV.U32 R10, RZ, RZ, R13 ;  /* 0x000000ffff0a7224 */ /* 0x000fe200078e000d */
[C---:B------:R-:W-:Y:S01]  /*11a50*/  ISETP.GT.U32.AND P5, PT, R52.reuse, R12, PT ;  /* 0x0000000c3400720c */ /* 0x040fe20003fa4070 */
[C---:B------:R-:W-:Y:S01]  /*11a60*/  IMAD R2, R52.reuse, R2, R6 ;  /* 0x0000000234027224 */ /* 0x040fe200078e0206 */
[----:B------:R-:W-:Y:S01]  /*11a70*/  ISETP.GT.U32.AND P6, PT, R52, R7, PT ;  /* 0x000000073400720c */ /* 0x000fe20003fc4070 */
[----:B------:R-:W-:Y:S01]  /*11a80*/  @!P3 IMAD.MOV R10, RZ, RZ, -R10 ;  /* 0x000000ffff0ab224 */ /* 0x000fe200078e0a0a */
[----:B------:R-:W-:Y:S01]  /*11a90*/  ISETP.GE.AND P3, PT, R5, RZ, PT ;  /* 0x000000ff0500720c */ /* 0x000fe20003f66270 */
[----:B------:R-:W-:Y:S01]  /*11aa0*/  IMAD.HI.U32 R3, R49, R4, RZ ;  /* 0x0000000431037227 */ /* 0x000fe200078e00ff */
[----:B------:R-:W-:-:S02]  /*11ab0*/  IADD3 R5, PT, PT, R0, 0x16c, RZ ;  /* 0x0000016c00057810 */ /* 0x000fc40007ffe0ff */
[----:B------:R1:W-:Y:S01]  /*11ac0*/  STL [R1+0x450], R10 ;  /* 0x0004500a01007387 */ /* 0x0003e20000100800 */
[C---:B------:R-:W-:Y:S02]  /*11ad0*/  VIADD R6, R0.reuse, 0x169 ;  /* 0x0000016900067836 */ /* 0x040fe40000000000 */
[----:B------:R-:W-:Y:S02]  /*11ae0*/  IMAD.MOV R3, RZ, RZ, -R3 ;  /* 0x000000ffff037224 */ /* 0x000fe400078e0a03 */
[----:B------:R-:W-:Y:S02]  /*11af0*/  VIADD R9, R0, 0x16a ;  /* 0x0000016a00097836 */ /* 0x000fe40000000000 */
[----:B------:R-:W-:Y:S01]  /*11b00*/  IMAD R4, R52, R3, R4 ;  /* 0x0000000334047224 */ /* 0x000fe200078e0204 */
[----:B------:R-:W-:Y:S01]  /*11b10*/  IABS R3, R5 ;  /* 0x0000000500037213 */ /* 0x000fe20000000000 */
[--C-:B------:R-:W-:Y:S01]  /*11b20*/  @!P5 IMAD.IADD R12, R12, 0x1, -R52.reuse ;  /* 0x000000010c0cd824 */ /* 0x100fe200078e0a34 */
[----:B-1----:R-:W-:Y:S01]  /*11b30*/  IABS R10, R6 ;  /* 0x00000006000a7213 */ /* 0x002fe20000000000 */
[--C-:B------:R-:W-:Y:S01]  /*11b40*/  @!P4 IMAD.IADD R11, R11, 0x1, -R52.reuse ;  /* 0x000000010b0bc824 */ /* 0x100fe200078e0a34 */
[----:B------:R-:W-:Y:S01]  /*11b50*/  IABS R19, R9 ;  /* 0x0000000900137213 */ /* 0x000fe20000000000 */
[----:B------:R-:W-:Y:S01]  /*11b60*/  @!P6 IMAD.IADD R7, R7, 0x1, -R52 ;  /* 0x000000010707e824 */ /* 0x000fe200078e0a34 */
[C---:B------:R-:W-:Y:S01]  /*11b70*/  ISETP.GT.U32.AND P5, PT, R52.reuse, R2, PT ;  /* 0x000000023400720c */ /* 0x040fe20003fa4070 */
[----:B------:R-:W-:Y:S01]  /*11b80*/  IMAD.HI.U32 R14, R49, R10, RZ ;  /* 0x0000000a310e7227 */ /* 0x000fe200078e00ff */
[----:B------:R-:W-:-:S02]  /*11b90*/  ISETP.GT.U32.AND P6, PT, R52, R4, PT ;  /* 0x000000043400720c */ /* 0x000fc40003fc4070 */
[----:B------:R-:W-:Y:S01]  /*11ba0*/  ISETP.GT.U32.AND P4, PT, R52, R11, PT ;  /* 0x0000000b3400720c */ /* 0x000fe20003f84070 */
[----:B------:R-:W-:Y:S02]  /*11bb0*/  IMAD.MOV R14, RZ, RZ, -R14 ;  /* 0x000000ffff0e7224 */ /* 0x000fe400078e0a0e */
[----:B------:R-:W-:-:S04]  /*11bc0*/  IMAD.HI.U32 R18, R49, R19, RZ ;  /* 0x0000001331127227 */ /* 0x000fc800078e00ff */
[----:B------:R-:W-:Y:S02]  /*11bd0*/  IMAD R10, R52, R14, R10 ;  /* 0x0000000e340a7224 */ /* 0x000fe400078e020a */
[----:B------:R-:W-:Y:S02]  /*11be0*/  IMAD.MOV R18, RZ, RZ, -R18 ;  /* 0x000000ffff127224 */ /* 0x000fe400078e0a12 */
[--C-:B------:R-:W-:Y:S01]  /*11bf0*/  @!P5 IMAD.IADD R2, R2, 0x1, -R52.reuse ;  /* 0x000000010202d824 */ /* 0x100fe200078e0a34 */
[C---:B------:R-:W-:Y:S01]  /*11c00*/  ISETP.GT.U32.AND P5, PT, R52.reuse, R10, PT ;  /* 0x0000000a3400720c */ /* 0x040fe20003fa4070 */
[----:B------:R-:W-:Y:S02]  /*11c10*/  IMAD R18, R52, R18, R19 ;  /* 0x0000001234127224 */ /* 0x000fe400078e0213 */
[----:B------:R-:W-:Y:S02]  /*11c20*/  VIADD R16, R0, 0x16b ;  /* 0x0000016b00107836 */ /* 0x000fe40000000000 */
[--C-:B------:R-:W-:Y:S01]  /*11c30*/  @!P6 IMAD.IADD R4, R4, 0x1, -R52.reuse ;  /* 0x000000010404e824 */ /* 0x100fe200078e0a34 */
[----:B------:R-:W-:Y:S01]  /*11c40*/  ISETP.GT.U32.AND P6, PT, R52, R18, PT ;  /* 0x000000123400720c */ /* 0x000fe20003fc4070 */
[----:B------:R-:W-:Y:S01]  /*11c50*/  @!P4 IMAD.IADD R11, R11, 0x1, -R52 ;  /* 0x000000010b0bc824 */ /* 0x000fe200078e0a34 */
[----:B------:R-:W-:Y:S01]  /*11c60*/  IABS R17, R16 ;  /* 0x0000001000117213 */ /* 0x000fe20000000000 */
[----:B------:R-:W-:Y:S01]  /*11c70*/  VIADD R13, R0, 0x16d ;  /* 0x0000016d000d7836 */ /* 0x000fe20000000000 */
[----:B------:R-:W-:Y:S01]  /*11c80*/  ISETP.GE.AND P4, PT, R8, RZ, PT ;  /* 0x000000ff0800720c */ /* 0x000fe20003f86270 */
[----:B------:R-:W-:Y:S01]  /*11c90*/  IMAD.MOV.U32 R21, RZ, RZ, R11 ;  /* 0x000000ffff157224 */ /* 0x000fe200078e000b */
[----:B------:R-:W-:Y:S01]  /*11ca0*/  IADD3 R11, PT, PT, R0, 0x16f, RZ ;  /* 0x0000016f000b7810 */ /* 0x000fe20007ffe0ff */
[----:B------:R-:W-:Y:S01]  /*11cb0*/  IMAD.HI.U32 R20, R49, R17, RZ ;  /* 0x0000001131147227 */ /* 0x000fe200078e00ff */
[----:B------:R-:W-:-:S03]  /*11cc0*/  IABS R8, R13 ;  /* 0x0000000d00087213 */ /* 0x000fc60000000000 */
[--C-:B------:R-:W-:Y:S01]  /*11cd0*/  @!P5 IMAD.IADD R10, R10, 0x1, -R52.reuse ;  /* 0x000000010a0ad824 */ /* 0x100fe200078e0a34 */
[----:B------:R-:W-:Y:S01]  /*11ce0*/  IADD3 R20, PT, PT, -R20, RZ, RZ ;  /* 0x000000ff14147210 */ /* 0x000fe20007ffe1ff */
[----:B------:R-:W-:Y:S01]  /*11cf0*/  @!P0 IMAD.MOV R21, RZ, RZ, -R21 ;  /* 0x000000ffff158224 */ /* 0x000fe200078e0a15 */
[C---:B------:R-:W-:Y:S01]  /*11d00*/  ISETP.GT.U32.AND P0, PT, R52.reuse, R2, PT ;  /* 0x000000023400720c */ /* 0x040fe20003f04070 */
[C---:B------:R-:W-:Y:S01]  /*11d10*/  IMAD.HI.U32 R15, R49.reuse, R3, RZ ;  /* 0x00000003310f7227 */ /* 0x040fe200078e00ff */
[----:B------:R-:W-:Y:S02]  /*11d20*/  ISETP.GT.U32.AND P5, PT, R52, R4, PT ;  /* 0x000000043400720c */ /* 0x000fe40003fa4070 */
[----:B------:R-:W-:Y:S01]  /*11d30*/  STL [R1+0x440], R21 ;  /* 0x0004401501007387 */ /* 0x000fe20000100800 */
[----:B------:R-:W-:Y:S01]  /*11d40*/  @!P6 IMAD.IADD R18, R18, 0x1, -R52 ;  /* 0x000000011212e824 */ /* 0x000fe200078e0a34 */
[----:B------:R-:W-:Y:S01]  /*11d50*/  ISETP.GT.U32.AND P6, PT, R52, R10, PT ;  /* 0x0000000a3400720c */ /* 0x000fe20003fc4070 */
[----:B------:R-:W-:-:S04]  /*11d60*/  IMAD.HI.U32 R14, R49, R8, RZ ;  /* 0x00000008310e7227 */ /* 0x000fc800078e00ff */
[----:B------:R-:W-:Y:S02]  /*11d70*/  IMAD.MOV R15, RZ, RZ, -R15 ;  /* 0x000000ffff0f7224 */ /* 0x000fe400078e0a0f */
[----:B------:R-:W-:Y:S01]  /*11d80*/  IMAD R17, R52, R20, R17 ;  /* 0x0000001434117224 */ /* 0x000fe200078e0211 */
[----:B------:R-:W-:Y:S01]  /*11d90*/  @!P0 IADD3 R2, PT, PT, R2, -R52, RZ ;  /* 0x8000003402028210 */ /* 0x000fe20007ffe0ff */
[----:B------:R-:W-:Y:S02]  /*11da0*/  IMAD.MOV R14, RZ, RZ, -R14 ;  /* 0x000000ffff0e7224 */ /* 0x000fe400078e0a0e */
[C---:B------:R-:W-:Y:S02]  /*11db0*/  IMAD R3, R52.reuse, R15, R3 ;  /* 0x0000000f34037224 */ /* 0x040fe400078e0203 */
[----:B------:R-:W-:Y:S01]  /*11dc0*/  @!P2 IMAD.MOV R7, RZ, RZ, -R7 ;  /* 0x000000ffff07a224 */ /* 0x000fe200078e0a07 */
[C---:B------:R-:W-:Y:S01]  /*11dd0*/  ISETP.GT.U32.AND P2, PT, R52.reuse, R17, PT ;  /* 0x000000113400720c */ /* 0x040fe20003f44070 */
[C---:B------:R-:W-:Y:S01]  /*11de0*/  IMAD R8, R52.reuse, R14, R8 ;  /* 0x0000000e34087224 */ /* 0x040fe200078e0208 */
[----:B------:R-:W-:Y:S01]  /*11df0*/  ISETP.GT.U32.AND P0, PT, R52, R3, PT ;  /* 0x000000033400720c */ /* 0x000fe20003f04070 */
[----:B------:R-:W-:Y:S01]  /*11e00*/  IMAD.MOV.U32 R19, RZ, RZ, R12 ;  /* 0x000000ffff137224 */ /* 0x000fe200078e000c */
[----:B------:R-:W-:Y:S01]  /*11e10*/  IABS R12, R11 ;  /* 0x0000000b000c7213 */ /* 0x000fe20000000000 */
[----:B------:R-:W-:Y:S01]  /*11e20*/  @!P6 IMAD.IADD R10, R10, 0x1, -R52 ;  /* 0x000000010a0ae824 */ /* 0x000fe200078e0a34 */
[C---:B------:R-:W-:Y:S01]  /*11e30*/  ISETP.GT.U32.AND P6, PT, R52.reuse, R8, PT ;  /* 0x000000083400720c */ /* 0x040fe20003fc4070 */
[----:B------:R-:W-:Y:S01]  /*11e40*/  @!P1 IMAD.MOV R19, RZ, RZ, -R19 ;  /* 0x000000ffff139224 */ /* 0x000fe200078e0a13 */
[----:B------:R-:W-:Y:S01]  /*11e50*/  ISETP.GT.U32.AND P1, PT, R52, R18, PT ;  /* 0x000000123400720c */ /* 0x000fe20003f24070 */
[----:B------:R-:W-:-:S02]  /*11e60*/  VIADD R15, R0, 0x16e ;  /* 0x0000016e000f7836 */ /* 0x000fc40000000000 */
[----:B------:R-:W-:Y:S01]  /*11e70*/  IMAD.MOV.U32 R20, RZ, RZ, R2 ;  /* 0x000000ffff147224 */ /* 0x000fe200078e0002 */
[----:B------:R1:W-:Y:S01]  /*11e80*/  STL [R1+0x448], R19 ;  /* 0x0004481301007387 */ /* 0x0003e20000100800 */
[--C-:B------:R-:W-:Y:S01]  /*11e90*/  @!P2 IMAD.IADD R17, R17, 0x1, -R52.reuse ;  /* 0x000000011111a824 */ /* 0x100fe200078e0a34 */
[----:B------:R-:W-:Y:S01]  /*11ea0*/  IABS R14, R15 ;  /* 0x0000000f000e7213 */ /* 0x000fe20000000000 */
[----:B------:R-:W-:Y:S01]  /*11eb0*/  @!P5 IMAD.IADD R4, R4, 0x1, -R52 ;  /* 0x000000010404d824 */ /* 0x000fe200078e0a34 */
[----:B------:R-:W-:Y:S01]  /*11ec0*/  @!P0 IADD3 R3, PT, PT, R3, -R52, RZ ;  /* 0x8000003403038210 */ /* 0x000fe20007ffe0ff */
[----:B------:R-:W-:Y:S01]  /*11ed0*/  @!P3 IMAD.MOV R20, RZ, RZ, -R20 ;  /* 0x000000ffff14b224 */ /* 0x000fe200078e0a14 */
[----:B------:R-:W-:Y:S01]  /*11ee0*/  ISETP.GE.AND P5, PT, R6, RZ, PT ;  /* 0x000000ff0600720c */ /* 0x000fe20003fa6270 */
[--C-:B------:R-:W-:Y:S01]  /*11ef0*/  @!P6 IMAD.IADD R8, R8, 0x1, -R52.reuse ;  /* 0x000000010808e824 */ /* 0x100fe200078e0a34 */
[C---:B------:R-:W-:Y:S01]  /*11f00*/  ISETP.GT.U32.AND P3, PT, R52.reuse, R17, PT ;  /* 0x000000113400720c */ /* 0x040fe20003f64070 */
[----:B------:R-:W-:Y:S01]  /*11f10*/  IMAD.HI.U32 R6, R49, R14, RZ ;  /* 0x0000000e31067227 */ /* 0x000fe200078e00ff */
[----:B------:R-:W-:Y:S01]  /*11f20*/  ISETP.GT.U32.AND P6, PT, R52, R3, PT ;  /* 0x000000033400720c */ /* 0x000fe20003fc4070 */
[----:B------:R2:W-:Y:S01]  /*11f30*/  STL [R1+0x444], R7 ;  /* 0x0004440701007387 */ /* 0x0005e20000100800 */
[----:B------:R-:W-:Y:S01]  /*11f40*/  ISETP.GE.AND P2, PT, R16, RZ, PT ;  /* 0x000000ff1000720c */ /* 0x000fe20003f46270 */
[----:B------:R-:W-:Y:S01]  /*11f50*/  @!P1 IMAD.IADD R18, R18, 0x1, -R52 ;  /* 0x0000000112129824 */ /* 0x000fe200078e0a34 */
[----:B------:R-:W-:Y:S01]  /*11f60*/  ISETP.GE.AND P1, PT, R9, RZ, PT ;  /* 0x000000ff0900720c */ /* 0x000fe20003f26270 */
[----:B------:R-:W-:Y:S01]  /*11f70*/  IMAD.MOV R6, RZ, RZ, -R6 ;  /* 0x000000ffff067224 */ /* 0x000fe200078e0a06 */
[----:B------:R-:W-:Y:S01]  /*11f80*/  MOV R9, R10 ;  /* 0x0000000a00097202 */ /* 0x000fe20000000f00 */
[----:B-1----:R-:W-:Y:S01]  /*11f90*/  IMAD.MOV.U32 R19, RZ, RZ, R4 ;  /* 0x000000ffff137224 */ /* 0x002fe200078e0004 */
[----:B------:R-:W-:Y:S01]  /*11fa0*/  ISETP.GE.AND P0, PT, R5, RZ, PT ;  /* 0x000000ff0500720c */ /* 0x000fe20003f06270 */
[----:B------:R-:W-:Y:S01]  /*11fb0*/  IMAD R6, R52, R6, R14 ;  /* 0x0000000634067224 */ /* 0x000fe200078e020e */
[----:B------:R-:W-:Y:S01]  /*11fc0*/  STL [R1+0x434], R20 ;  /* 0x0004341401007387 */ /* 0x000fe20000100800 */
[----:B--2---:R-:W-:-:S04]  /*11fd0*/  IMAD.HI.U32 R7, R49, R12, RZ ;  /* 0x0000000c31077227 */ /* 0x004fc800078e00ff */
[----:B------:R-:W-:Y:S02]  /*11fe0*/  IMAD.MOV R7, RZ, RZ, -R7 ;  /* 0x000000ffff077224 */ /* 0x000fe400078e0a07 */
[----:B------:R-:W-:Y:S01]  /*11ff0*/  @!P4 IMAD.MOV R19, RZ, RZ, -R19 ;  /* 0x000000ffff13c224 */ /* 0x000fe200078e0a13 */
[----:B------:R-:W-:Y:S01]  /*12000*/  ISETP.GT.U32.AND P4, PT, R52, R8, PT ;  /* 0x000000083400720c */ /* 0x000fe20003f84070 */
[----:B------:R-:W-:Y:S02]  /*12010*/  VIADD R2, R0, 0x170 ;  /* 0x0000017000027836 */ /* 0x000fe40000000000 */
[C---:B------:R-:W-:Y:S01]  /*12020*/  IMAD R7, R52.reuse, R7, R12 ;  /* 0x0000000734077224 */ /* 0x040fe200078e020c */
[----:B------:R-:W-:Y:S01]  /*12030*/  STL [R1+0x430], R19 ;  /* 0x0004301301007387 */ /* 0x000fe20000100800 */
[----:B------:R-:W-:Y:S01]  /*12040*/  @!P5 IMAD.MOV R9, RZ, RZ, -R9 ;  /* 0x000000ffff09d224 */ /* 0x000fe200078e0a09 */
[C---:B------:R-:W-:Y:S01]  /*12050*/  ISETP.GT.U32.AND P5, PT, R52.reuse, R6, PT ;  /* 0x000000063400720c */ /* 0x040fe20003fa4070 */
[----:B------:R-:W-:Y:S01]  /*12060*/  @!P3 IMAD.IADD R17, R17, 0x1, -R52 ;  /* 0x000000011111b824 */ /* 0x000fe200078e0a34 */
[----:B------:R-:W-:Y:S01]  /*12070*/  IABS R10, R2 ;  /* 0x00000002000a7213 */ /* 0x000fe20000000000 */
[----:B------:R-:W-:Y:S01]  /*12080*/  IMAD.MOV.U32 R5, RZ, RZ, R18 ;  /* 0x000000ffff057224 */ /* 0x000fe200078e0012 */
[----:B------:R-:W-:Y:S01]  /*12090*/  ISETP.GT.U32.AND P3, PT, R52, R7, PT ;  /* 0x000000073400720c */ /* 0x000fe20003f64070 */
[----:B------:R-:W-:Y:S01]  /*120a0*/  @!P6 IMAD.IADD R3, R3, 0x1, -R52 ;  /* 0x000000010303e824 */ /* 0x000fe200078e0a34 */
[----:B------:R1:W-:Y:S01]  /*120b0*/  STL [R1+0x43c], R9 ;  /* 0x00043c0901007387 */ /* 0x0003e20000100800 */
[----:B------:R-:W-:Y:S01]  /*120c0*/  IMAD.MOV.U32 R14, RZ, RZ, R17 ;  /* 0x000000ffff0e7224 */ /* 0x000fe200078e0011 */
[----:B------:R-:W-:Y:S01]  /*120d0*/  @!P4 IADD3 R8, PT, PT, R8, -R52, RZ ;  /* 0x800000340808c210 */ /* 0x000fe20007ffe0ff */
[----:B------:R-:W-:Y:S01]  /*120e0*/  @!P1 IMAD.MOV R5, RZ, RZ, -R5 ;  /* 0x000000ffff059224 */ /* 0x000fe200078e0a05 */
[----:B------:R-:W-:Y:S01]  /*120f0*/  ISETP.GE.AND P1, PT, R13, RZ, PT ;  /* 0x000000ff0d00720c */ /* 0x000fe20003f26270 */
[----:B------:R-:W-:Y:S01]  /*12100*/  IMAD.MOV.U32 R12, RZ, RZ, R3 ;  /* 0x000000ffff0c7224 */ /* 0x000fe200078e0003 */
[----:B------:R-:W-:Y:S01]  /*12110*/  ISETP.GE.AND P4, PT, R11, RZ, PT ;  /* 0x000000ff0b00720c */ /* 0x000fe20003f86270 */
[----:B------:R-:W-:Y:S01]  /*12120*/  @!P2 IMAD.MOV R14, RZ, RZ, -R14 ;  /* 0x000000ffff0ea224 */ /* 0x000fe200078e0a0e */
[----:B------:R2:W-:Y:S01]  /*12130*/  STL [R1+0x438], R5 ;  /* 0x0004380501007387 */ /* 0x0005e20000100800 */
[----:B------:R-:W-:Y:S01]  /*12140*/  @!P0 IMAD.MOV R12, RZ, RZ, -R12 ;  /* 0x000000ffff0c8224 */ /* 0x000fe200078e0a0c */
[----:B------:R-:W-:Y:S01]  /*12150*/  ISETP.GE.AND P6, PT, R15, RZ, PT ;  /* 0x000000ff0f00720c */ /* 0x000fe20003fc6270 */
[----:B-1----:R-:W-:Y:S01]  /*12160*/  IMAD.HI.U32 R9, R49, R10, RZ ;  /* 0x0000000a31097227 */ /* 0x002fe200078e00ff */
[----:B------:R-:W-:Y:S03]  /*12170*/  STL [R1+0x42c], R14 ;  /* 0x00042c0e01007387 */ /* 0x000fe60000100800 */
[----:B------:R-:W-:Y:S01]  /*12180*/  IMAD.MOV R9, RZ, RZ, -R9 ;  /* 0x000000ffff097224 */ /* 0x000fe200078e0a09 */
[----:B------:R1:W-:Y:S01]  /*12190*/  STL [R1+0x424], R12 ;  /* 0x0004240c01007387 */ /* 0x0003e20000100800 */
[----:B------:R-:W-:-:S02]  /*121a0*/  VIADD R4, R0, 0x171 ;  /* 0x0000017100047836 */ /* 0x000fc40000000000 */
[----:B------:R-:W-:Y:S01]  /*121b0*/  @!P5 IMAD.IADD R6, R6, 0x1, -R52 ;  /* 0x000000010606d824 */ /* 0x000fe200078e0a34 */
[----:B------:R-:W-:Y:S01]  /*121c0*/  ISETP.GE.AND P5, PT, R2, RZ, PT ;  /* 0x000000ff0200720c */ /* 0x000fe20003fa6270 */
[C---:B------:R-:W-:Y:S01]  /*121d0*/  IMAD R10, R52.reuse, R9, R10 ;  /* 0x00000009340a7224 */ /* 0x040fe200078e020a */
[----:B--2---:R-:W-:Y:S01]  /*121e0*/  IABS R5, R4 ;  /* 0x0000000400057213 */ /* 0x004fe20000000000 */
[----:B------:R-:W-:Y:S01]  /*121f0*/  @!P3 IMAD.IADD R7, R7, 0x1, -R52 ;  /* 0x000000010707b824 */ /* 0x000fe200078e0a34 */
[----:B------:R-:W-:Y:S01]  /*12200*/  ISETP.GT.U32.AND P2, PT, R52, R6, PT ;  /* 0x000000063400720c */ /* 0x000fe20003f44070 */
[----:B------:R-:W-:Y:S01]  /*12210*/  VIADD R11, R0, 0x172 ;  /* 0x00000172000b7836 */ /* 0x000fe20000000000 */
[----:B------:R-:W-:Y:S01]  /*12220*/  ISETP.GE.AND P0, PT, R4, RZ, PT ;  /* 0x000000ff0400720c */ /* 0x000fe20003f06270 */
[----:B-1----:R-:W-:Y:S01]  /*12230*/  IMAD.MOV.U32 R12, RZ, RZ, R8 ;  /* 0x000000ffff0c7224 */ /* 0x002fe200078e0008 */
[----:B------:R-:W-:Y:S01]  /*12240*/  ISETP.GT.U32.AND P3, PT, R52, R7, PT ;  /* 0x000000073400720c */ /* 0x000fe20003f64070 */
[----:B------:R-:W-:-:S04]  /*12250*/  IMAD.HI.U32 R2, R49, R5, RZ ;  /* 0x0000000531027227 */ /* 0x000fc800078e00ff */
[----:B------:R-:W-:Y:S01]  /*12260*/  @!P1 IMAD.MOV R12, RZ, RZ, -R12 ;  /* 0x000000ffff0c9224 */ /* 0x000fe200078e0a0c */
[----:B------:R-:W-:Y:S01]  /*12270*/  ISETP.GT.U32.AND P1, PT, R52, R10, PT ;  /* 0x0000000a3400720c */ /* 0x000fe20003f24070 */
[----:B------:R-:W-:Y:S01]  /*12280*/  VIADD R3, R0, 0x173 ;  /* 0x0000017300037836 */ /* 0x000fe20000000000 */
[----:B------:R-:W-:Y:S01]  /*12290*/  IADD3 R2, PT, PT, -R2, RZ, RZ ;  /* 0x000000ff02027210 */ /* 0x000fe20007ffe1ff */
[----:B------:R-:W-:Y:S01]  /*122a0*/  VIADD R20, R0, 0x18d ;  /* 0x0000018d00147836 */ /* 0x000fe20000000000 */
[----:B------:R-:W-:Y:S01]  /*122b0*/  @!P2 IADD3 R6, PT, PT, R6, -R52, RZ ;  /* 0x800000340606a210 */ /* 0x000fe20007ffe0ff */
[----:B------:R-:W-:Y:S01]  /*122c0*/  STL [R1+0x420], R12 ;  /* 0x0004200c01007387 */ /* 0x000fe20000100800 */
[----:B------:R-:W-:Y:S01]  /*122d0*/  ISETP.GE.AND P2, PT, R11, RZ, PT ;  /* 0x000000ff0b00720c */ /* 0x000fe20003f46270 */
[C---:B------:R-:W-:Y:S01]  /*122e0*/  IMAD R8, R52.reuse, R2, R5 ;  /* 0x0000000234087224 */ /* 0x040fe200078e0205 */
[----:B------:R-:W-:Y:S01]  /*122f0*/  IABS R11, R11 ;  /* 0x0000000b000b7213 */ /* 0x000fe20000000000 */
[----:B------:R-:W-:Y:S01]  /*12300*/  @!P3 IMAD.IADD R7, R7, 0x1, -R52 ;  /* 0x000000010707b824 */ /* 0x000fe200078e0a34 */
[----:B------:R-:W-:Y:S01]  /*12310*/  IABS R4, R3 ;  /* 0x0000000300047213 */ /* 0x000fe20000000000 */
[----:B------:R-:W-:Y:S01]  /*12320*/  IMAD.MOV.U32 R5, RZ, RZ, R6 ;  /* 0x000000ffff057224 */ /* 0x000fe200078e0006 */
[----:B------:R-:W-:Y:S01]  /*12330*/  ISETP.GT.U32.AND P3, PT, R52, R8, PT ;  /* 0x000000083400720c */ /* 0x000fe20003f64070 */
[----:B------:R-:W-:-:S02]  /*12340*/  @!P1 IMAD.IADD R10, R10, 0x1, -R52 ;  /* 0x000000010a0a9824 */ /* 0x000fc400078e0a34 */
[----:B------:R-:W-:-:S03]  /*12350*/  IMAD.HI.U32 R6, R49, R11, RZ ;  /* 0x0000000b31067227 */ /* 0x000fc600078e00ff */
[----:B------:R-:W-:Y:S01]  /*12360*/  ISETP.GT.U32.AND P1, PT, R52, R10, PT ;  /* 0x0000000a3400720c */ /* 0x000fe20003f24070 */
[----:B------:R-:W-:Y:S02]  /*12370*/  VIADD R2, R0, 0x174 ;  /* 0x0000017400027836 */ /* 0x000fe40000000000 */
[----:B------:R-:W-:Y:S02]  /*12380*/  IMAD.MOV R6, RZ, RZ, -R6 ;  /* 0x000000ffff067224 */ /* 0x000fe400078e0a06 */
[----:B------:R-:W-:Y:S01]  /*12390*/  @!P6 IMAD.MOV R5, RZ, RZ, -R5 ;  /* 0x000000ffff05e224 */ /* 0x000fe200078e0a05 */
[----:B------:R-:W-:Y:S01]  /*123a0*/  IABS R9, R2 ;  /* 0x0000000200097213 */ /* 0x000fe20000000000 */
[----:B------:R-:W-:Y:S01]  /*123b0*/  IMAD R11, R52, R6, R11 ;  /* 0x00000006340b7224 */ /* 0x000fe200078e020b */
[----:B------:R-:W-:Y:S01]  /*123c0*/  ISETP.GE.AND P6, PT, R3, RZ, PT ;  /* 0x000000ff0300720c */ /* 0x000fe20003fc6270 */
[----:B------:R-:W-:Y:S01]  /*123d0*/  @!P3 IMAD.IADD R8, R8, 0x1, -R52 ;  /* 0x000000010808b824 */ /* 0x000fe200078e0a34 */
[----:B------:R1:W-:Y:S01]  /*123e0*/  STL [R1+0x41c], R5 ;  /* 0x00041c0501007387 */ /* 0x0003e20000100800 */
[----:B------:R-:W-:-:S03]  /*123f0*/  IMAD.HI.U32 R3, R49, R9, RZ ;  /* 0x0000000931037227 */ /* 0x000fc600078e00ff */
[----:B------:R-:W-:Y:S01]  /*12400*/  ISETP.GT.U32.AND P3, PT, R52, R8, PT ;  /* 0x000000083400720c */ /* 0x000fe20003f64070 */
[----:B------:R-:W-:Y:S01]  /*12410*/  @!P1 IMAD.IADD R10, R10, 0x1, -R52 ;  /* 0x000000010a0a9824 */ /* 0x000fe200078e0a34 */
[----:B------:R-:W-:Y:S01]  /*12420*/  ISETP.GT.U32.AND P1, PT, R52, R11, PT ;  /* 0x0000000b3400720c */ /* 0x000fe20003f24070 */
[----:B------:R-:W-:Y:S02]  /*12430*/  IMAD.MOV R3, RZ, RZ, -R3 ;  /* 0x000000ffff037224 */ /* 0x000fe400078e0a03 */
[----:B------:R-:W-:Y:S01]  /*12440*/  @!P4 IMAD.MOV R7, RZ, RZ, -R7 ;  /* 0x000000ffff07c224 */ /* 0x000fe200078e0a07 */
[----:B------:R-:W-:Y:S01]  /*12450*/  ISETP.GE.AND P4, PT, R2, RZ, PT ;  /* 0x000000ff0200720c */ /* 0x000fe20003f86270 */
[----:B-1----:R-:W-:-:S03]  /*12460*/  IMAD.HI.U32 R5, R49, R4, RZ ;  /* 0x0000000431057227 */ /* 0x002fc600078e00ff */
[----:B------:R1:W-:Y:S01]  /*12470*/  STL [R1+0x418], R7 ;  /* 0x0004180701007387 */ /* 0x0003e20000100800 */
[----:B------:R-:W-:Y:S01]  /*12480*/  IMAD R9, R52, R3, R9 ;  /* 0x0000000334097224 */ /* 0x000fe200078e0209 */
[----:B------:R-:W-:Y:S01]  /*12490*/  IADD3 R5, PT, PT, -R5, RZ, RZ ;  /* 0x000000ff05057210 */ /* 0x000fe20007ffe1ff */
[----:B------:R-:W-:Y:S01]  /*124a0*/  VIADD R2, R0, 0x175 ;  /* 0x0000017500027836 */ /* 0x000fe20000000000 */
[----:B------:R-:W-:Y:S01]  /*124b0*/  @!P3 IADD3 R8, PT, PT, R8, -R52, RZ ;  /* 0x800000340808b210 */ /* 0x000fe20007ffe0ff */
[----:B------:R-:W-:Y:S01]  /*124c0*/  @!P1 IMAD.IADD R11, R11, 0x1, -R52 ;  /* 0x000000010b0b9824 */ /* 0x000fe200078e0a34 */
[C---:B------:R-:W-:Y:S01]  /*124d0*/  ISETP.GT.U32.AND P1, PT, R52.reuse, R9, PT ;  /* 0x000000093400720c */ /* 0x040fe20003f24070 */
[----:B------:R-:W-:Y:S01]  /*124e0*/  IMAD R4, R52, R5, R4 ;  /* 0x0000000534047224 */ /* 0x000fe200078e0204 */
[----:B------:R-:W-:Y:S01]  /*124f0*/  IABS R5, R2 ;  /* 0x0000000200057213 */ /* 0x000fe20000000000 */
[----:B------:R-:W-:Y:S02]  /*12500*/  IMAD.MOV.U32 R15, RZ, RZ, R10 ;  /* 0x000000ffff0f7224 */ /* 0x000fe400078e000a */
[----:B-1----:R-:W-:Y:S01]  /*12510*/  VIADD R7, R0, 0x177 ;  /* 0x0000017700077836 */ /* 0x002fe20000000000 */
[C---:B------:R-:W-:Y:S01]  /*12520*/  ISETP.GT.U32.AND P3, PT, R52.reuse, R4, PT ;  /* 0x000000043400720c */ /* 0x040fe20003f64070 */
[----:B------:R-:W-:Y:S01]  /*12530*/  @!P5 IMAD.MOV R15, RZ, RZ, -R15 ;  /* 0x000000ffff0fd224 */ /* 0x000fe200078e0a0f */
[----:B------:R-:W-:Y:S01]  /*12540*/  ISETP.GT.U32.AND P5, PT, R52, R11, PT ;  /* 0x0000000b3400720c */ /* 0x000fe20003fa4070 */
[----:B------:R-:W-:Y:S01]  /*12550*/  IMAD.HI.U32 R10, R49, R5, RZ ;  /* 0x00000005310a7227 */ /* 0x000fe200078e00ff */
[----:B------:R-:W-:-:S02]  /*12560*/  IABS R13, R7 ;  /* 0x00000007000d7213 */ /* 0x000fc40000000000 */
[----:B------:R1:W-:Y:S01]  /*12570*/  STL [R1+0x414], R15 ;  /* 0x0004140f01007387 */ /* 0x0003e20000100800 */
[--C-:B------:R-:W-:Y:S01]  /*12580*/  @!P1 IMAD.IADD R9, R9, 0x1, -R52.reuse ;  /* 0x0000000109099824 */ /* 0x100fe200078e0a34 */
[----:B------:R-:W-:Y:S01]  /*12590*/  IADD3 R10, PT, PT, -R10, RZ, RZ ;  /* 0x000000ff0a0a7210 */ /* 0x000fe20007ffe1ff */
[C---:B------:R-:W-:Y:S02]  /*125a0*/  VIADD R3, R0.reuse, 0x178 ;  /* 0x0000017800037836 */ /* 0x040fe40000000000 */
[----:B------:R-:W-:Y:S01]  /*125b0*/  VIADD R12, R0, 0x176 ;  /* 0x00000176000c7836 */ /* 0x000fe20000000000 */
[----:B------:R-:W-:Y:S01]  /*125c0*/  ISETP.GT.U32.AND P1, PT, R52, R9, PT ;  /* 0x000000093400720c */ /* 0x000fe20003f24070 */
[--C-:B------:R-:W-:Y:S01]  /*125d0*/  @!P3 IMAD.IADD R4, R4, 0x1, -R52.reuse ;  /* 0x000000010404b824 */ /* 0x100fe200078e0a34 */
[----:B------:R-:W-:Y:S01]  /*125e0*/  IABS R6, R3 ;  /* 0x0000000300067213 */ /* 0x000fe20000000000 */
[----:B------:R-:W-:Y:S01]  /*125f0*/  @!P5 IMAD.IADD R11, R11, 0x1, -R52 ;  /* 0x000000010b0bd824 */ /* 0x000fe200078e0a34 */
[----:B------:R-:W-:Y:S01]  /*12600*/  IABS R14, R12 ;  /* 0x0000000c000e7213 */ /* 0x000fe20000000000 */
[----:B-1----:R-:W-:Y:S01]  /*12610*/  IMAD.MOV.U32 R15, RZ, RZ, R8 ;  /* 0x000000ffff0f7224 */ /* 0x002fe200078e0008 */
[----:B------:R-:W-:Y:S01]  /*12620*/  ISETP.GT.U32.AND P3, PT, R52, R4, PT ;  /* 0x000000043400720c */ /* 0x000fe20003f64070 */
[----:B------:R-:W-:-:S02]  /*12630*/  IMAD.MOV.U32 R8, RZ, RZ, R13 ;  /* 0x000000ffff087224 */ /* 0x000fc400078e000d */
[----:B------:R-:W-:Y:S01]  /*12640*/  @!P0 IMAD.MOV R15, RZ, RZ, -R15 ;  /* 0x000000ffff0f8224 */ /* 0x000fe200078e0a0f */
[----:B------:R-:W-:Y:S01]  /*12650*/  ISETP.GE.AND P0, PT, R2, RZ, PT ;  /* 0x000000ff0200720c */ /* 0x000fe20003f06270 */
[C---:B------:R-:W-:Y:S02]  /*12660*/  IMAD R2, R52.reuse, R10, R5 ;  /* 0x0000000a34027224 */ /* 0x040fe400078e0205 */
[C---:B------:R-:W-:Y:S01]  /*12670*/  IMAD.HI.U32 R5, R49.reuse, R8, RZ ;  /* 0x0000000831057227 */ /* 0x040fe200078e00ff */
[----:B------:R1:W-:Y:S02]  /*12680*/  STL [R1+0x40c], R15 ;  /* 0x00040c0f01007387 */ /* 0x0003e40000100800 */
[----:B------:R-:W-:Y:S01]  /*12690*/  ISETP.GT.U32.AND P5, PT, R52, R2, PT ;  /* 0x000000023400720c */ /* 0x000fe20003fa4070 */
[----:B------:R-:W-:Y:S02]  /*126a0*/  IMAD.HI.U32 R10, R49, R6, RZ ;  /* 0x00000006310a7227 */ /* 0x000fe400078e00ff */
[----:B------:R-:W-:-:S02]  /*126b0*/  @!P3 IADD3 R4, PT, PT, R4, -R52, RZ ;  /* 0x800000340404b210 */ /* 0x000fc40007ffe0ff */
[----:B------:R-:W-:Y:S01]  /*126c0*/  IMAD.MOV R5, RZ, RZ, -R5 ;  /* 0x000000ffff057224 */ /* 0x000fe200078e0a05 */
[----:B------:R-:W-:Y:S01]  /*126d0*/  ISETP.GE.AND P3, PT, R12, RZ, PT ;  /* 0x000000ff0c00720c */ /* 0x000fe20003f66270 */
[----:B------:R-:W-:Y:S01]  /*126e0*/  IMAD.HI.U32 R13, R49, R14, RZ ;  /* 0x0000000e310d7227 */ /* 0x000fe200078e00ff */
[----:B------:R-:W-:-:S03]  /*126f0*/  MOV R12, R4 ;  /* 0x00000004000c7202 */ /* 0x000fc60000000f00 */
[----:B------:R-:W-:Y:S02]  /*12700*/  IMAD.MOV R10, RZ, RZ, -R10 ;  /* 0x000000ffff0a7224 */ /* 0x000fe400078e0a0a */
[C---:B------:R-:W-:Y:S02]  /*12710*/  IMAD R8, R52.reuse, R5, R8 ;  /* 0x0000000534087224 */ /* 0x040fe400078e0208 */
[----:B------:R-:W-:Y:S02]  /*12720*/  @!P1 IMAD.IADD R9, R9, 0x1, -R52 ;  /* 0x0000000109099824 */ /* 0x000fe400078e0a34 */
[----:B------:R-:W-:Y:S01]  /*12730*/  IMAD.MOV R13, RZ, RZ, -R13 ;  /* 0x000000ffff0d7224 */ /* 0x000fe200078e0a0d */
[----:B------:R-:W-:Y:S01]  /*12740*/  ISETP.GT.U32.AND P1, PT, R52, R8, PT ;  /* 0x000000083400720c */ /* 0x000fe20003f24070 */
[----:B------:R-:W-:Y:S02]  /*12750*/  VIADD R5, R0, 0x179 ;  /* 0x0000017900057836 */ /* 0x000fe40000000000 */
[----:B-1----:R-:W-:-:S02]  /*12760*/  IMAD.MOV.U32 R15, RZ, RZ, R11 ;  /* 0x000000ffff0f7224 */ /* 0x002fc400078e000b */
[----:B------:R-:W-:Y:S02]  /*12770*/  @!P5 IMAD.IADD R2, R2, 0x1, -R52 ;  /* 0x000000010202d824 */ /* 0x000fe400078e0a34 */
[C---:B------:R-:W-:Y:S01]  /*12780*/  IMAD R6, R52.reuse, R10, R6 ;  /* 0x0000000a34067224 */ /* 0x040fe200078e0206 */
[----:B------:R-:W-:Y:S01]  /*12790*/  IABS R10, R5 ;  /* 0x00000005000a7213 */ /* 0x000fe20000000000 */
[----:B------:R-:W-:Y:S01]  /*127a0*/  IMAD.MOV.U32 R11, RZ, RZ, R9 ;  /* 0x000000ffff0b7224 */ /* 0x000fe200078e0009 */
[C---:B------:R-:W-:Y:S01]  /*127b0*/  ISETP.GT.U32.AND P5, PT, R52.reuse, R2, PT ;  /* 0x000000023400720c */ /* 0x040fe20003fa4070 */
[C---:B------:R-:W-:Y:S02]  /*127c0*/  IMAD R14, R52.reuse, R13, R14 ;  /* 0x0000000d340e7224 */ /* 0x040fe400078e020e */
[----:B------:R-:W-:Y:S01]  /*127d0*/  @!P4 IMAD.MOV R11, RZ, RZ, -R11 ;  /* 0x000000ffff0bc224 */ /* 0x000fe200078e0a0b */
[C---:B------:R-:W-:Y:S01]  /*127e0*/  ISETP.GT.U32.AND P4, PT, R52.reuse, R6, PT ;  /* 0x000000063400720c */ /* 0x040fe20003f84070 */
[----:B------:R-:W-:Y:S01]  /*127f0*/  @!P2 IMAD.MOV R15, RZ, RZ, -R15 ;  /* 0x000000ffff0fa224 */ /* 0x000fe200078e0a0f */
[----:B------:R-:W-:Y:S01]  /*12800*/  ISETP.GT.U32.AND P2, PT, R52, R14, PT ;  /* 0x0000000e3400720c */ /* 0x000fe20003f44070 */
[----:B------:R-:W-:-:S02]  /*12810*/  IMAD.MOV.U32 R4, RZ, RZ, R10 ;  /* 0x000000ffff047224 */ /* 0x000fc400078e000a */
[----:B------:R-:W-:Y:S01]  /*12820*/  @!P6 IMAD.MOV R12, RZ, RZ, -R12 ;  /* 0x000000ffff0ce224 */ /* 0x000fe200078e0a0c */
[----:B------:R-:W-:Y:S01]  /*12830*/  ISETP.GE.AND P6, PT, R7, RZ, PT ;  /* 0x000000ff0700720c */ /* 0x000fe20003fc6270 */
[----:B------:R-:W-:Y:S01]  /*12840*/  VIADD R7, R0, 0x17a ;  /* 0x0000017a00077836 */ /* 0x000fe20000000000 */
[----:B------:R-:W-:Y:S01]  /*12850*/  STL [R1+0x408], R15 ;  /* 0x0004080f01007387 */ /* 0x000fe20000100800 */
[----:B------:R-:W-:-:S03]  /*12860*/  IMAD.HI.U32 R9, R49, R4, RZ ;  /* 0x0000000431097227 */ /* 0x000fc600078e00ff */
[----:B------:R-:W-:Y:S01]  /*12870*/  IABS R13, R7 ;  /* 0x00000007000d7213 */ /* 0x000fe20000000000 */
[--C-:B------:R-:W-:Y:S01]  /*12880*/  @!P1 IMAD.IADD R8, R8, 0x1, -R52.reuse ;  /* 0x0000000108089824 */ /* 0x100fe200078e0a34 */
[----:B------:R-:W-:Y:S01]  /*12890*/  STL [R1+0x3f8], R12 ;  /* 0x0003f80c01007387 */ /* 0x000fe20000100800 */
[----:B------:R-:W-:Y:S01]  /*128a0*/  IMAD.MOV R9, RZ, RZ, -R9 ;  /* 0x000000ffff097224 */ /* 0x000fe200078e0a09 */
[----:B------:R-:W-:Y:S01]  /*128b0*/  @!P2 IADD3 R14, PT, PT, R14, -R52, RZ ;  /* 0x800000340e0ea210 */ /* 0x000fe20007ffe0ff */
[--C-:B------:R-:W-:Y:S01]  /*128c0*/  @!P5 IMAD.IADD R2, R2, 0x1, -R52.reuse ;  /* 0x000000010202d824 */ /* 0x100fe200078e0a34 */
[----:B------:R-:W-:Y:S01]  /*128d0*/  ISETP.GE.AND P2, PT, R5, RZ, PT ;  /* 0x000000ff0500720c */ /* 0x000fe20003f46270 */
[----:B------:R-:W-:Y:S01]  /*128e0*/  @!P4 IMAD.IADD R6, R6, 0x1, -R52 ;  /* 0x000000010606c824 */ /* 0x000fe200078e0a34 */
[C---:B------:R-:W-:Y:S01]  /*128f0*/  ISETP.GT.U32.AND P4, PT, R52.reuse, R8, PT ;  /* 0x000000083400720c */ /* 0x040fe20003f84070 */
[C---:B------:R-:W-:Y:S01]  /*12900*/  IMAD R4, R52.reuse, R9, R4 ;  /* 0x0000000934047224 */ /* 0x040fe200078e0204 */
[----:B------:R-:W-:Y:S01]  /*12910*/  ISETP.GT.U32.AND P1, PT, R52, R14, PT ;  /* 0x0000000e3400720c */ /* 0x000fe20003f24070 */
[----:B------:R-:W-:Y:S01]  /*12920*/  IMAD.HI.U32 R9, R49, R13, RZ ;  /* 0x0000000d31097227 */ /* 0x000fe200078e00ff */
[----:B------:R-:W-:Y:S01]  /*12930*/  ISETP.GE.AND P5, PT, R3, RZ, PT ;  /* 0x000000ff0300720c */ /* 0x000fe20003fa6270 */
[----:B------:R1:W-:Y:S01]  /*12940*/  STL [R1+0x3b4], R11 ;  /* 0x0003b40b01007387 */ /* 0x0003e20000100800 */
[----:B------:R-:W-:Y:S01]  /*12950*/  IADD3 R3, PT, PT, R0, 0x17c, RZ ;  /* 0x0000017c00037810 */ /* 0x000fe20007ffe0ff */
[----:B------:R-:W-:-:S02]  /*12960*/  IMAD.MOV.U32 R10, RZ, RZ, R2 ;  /* 0x000000ffff0a7224 */ /* 0x000fc400078e0002 */
[----:B------:R-:W-:Y:S02]  /*12970*/  IMAD.MOV R9, RZ, RZ, -R9 ;  /* 0x000000ffff097224 */ /* 0x000fe400078e0a09 */
[----:B------:R-:W-:Y:S01]  /*12980*/  @!P0 IMAD.MOV R10, RZ, RZ, -R10 ;  /* 0x000000ffff0a8224 */ /* 0x000fe200078e0a0a */
[----:B------:R-:W-:Y:S01]  /*12990*/  ISETP.GT.U32.AND P0, PT, R52, R6, PT ;  /* 0x000000063400720c */ /* 0x000fe20003f04070 */
[----:B------:R-:W-:Y:S02]  /*129a0*/  VIADD R5, R0, 0x17b ;  /* 0x0000017b00057836 */ /* 0x000fe40000000000 */
[----:B------:R-:W-:Y:S01]  /*129b0*/  IMAD R13, R52, R9, R13 ;  /* 0x00000009340d7224 */ /* 0x000fe200078e020d */
[----:B-1----:R-:W-:Y:S01]  /*129c0*/  IABS R11, R3 ;  /* 0x00000003000b7213 */ /* 0x002fe20000000000 */
[--C-:B------:R-:W-:Y:S01]  /*129d0*/  @!P4 IMAD.IADD R8, R8, 0x1, -R52.reuse ;  /* 0x000000010808c824 */ /* 0x100fe200078e0a34 */
[----:B------:R-:W-:Y:S01]  /*129e0*/  IABS R12, R5 ;  /* 0x00000005000c7213 */ /* 0x000fe20000000000 */
[--C-:B------:R-:W-:Y:S01]  /*129f0*/  @!P1 IMAD.IADD R14, R14, 0x1, -R52.reuse ;  /* 0x000000010e0e9824 */ /* 0x100fe200078e0a34 */
[----:B------:R-:W-:Y:S01]  /*12a00*/  ISETP.GT.U32.AND P4, PT, R52, R13, PT ;  /* 0x0000000d3400720c */ /* 0x000fe20003f84070 */
[----:B------:R-:W-:Y:S01]  /*12a10*/  VIADD R2, R0, 0x17d ;  /* 0x0000017d00027836 */ /* 0x000fe20000000000 */
[----:B------:R-:W-:Y:S01]  /*12a20*/  ISETP.GT.U32.AND P1, PT, R52, R4, PT ;  /* 0x000000043400720c */ /* 0x000fe20003f24070 */
[----:B------:R-:W-:Y:S01]  /*12a30*/  IMAD.HI.U32 R9, R49, R12, RZ ;  /* 0x0000000c31097227 */ /* 0x000fe200078e00ff */
[----:B------:R-:W-:Y:S01]  /*12a40*/  MOV R15, R14 ;  /* 0x0000000e000f7202 */ /* 0x000fe20000000f00 */
[----:B------:R1:W-:Y:S02]  /*12a50*/  STL [R1+0x3ac], R10 ;  /* 0x0003ac0a01007387 */ /* 0x0003e40000100800 */
[----:B------:R-:W-:Y:S01]  /*12a60*/  @!P0 IMAD.IADD R6, R6, 0x1, -R52 ;  /* 0x0000000106068824 */ /* 0x000fe200078e0a34 */
[----:B------:R-:W-:Y:S01]  /*12a70*/  ISETP.GE.AND P0, PT, R7, RZ, PT ;  /* 0x000000ff0700720c */ /* 0x000fe20003f06270 */
[----:B------:R-:W-:-:S04]  /*12a80*/  IMAD.HI.U32 R7, R49, R11, RZ ;  /* 0x0000000b31077227 */ /* 0x000fc800078e00ff */
[----:B------:R-:W-:Y:S02]  /*12a90*/  IMAD.MOV R9, RZ, RZ, -R9 ;  /* 0x000000ffff097224 */ /* 0x000fe400078e0a09 */
[----:B------:R-:W-:Y:S01]  /*12aa0*/  IMAD.MOV R7, RZ, RZ, -R7 ;  /* 0x000000ffff077224 */ /* 0x000fe200078e0a07 */
[----:B-1----:R-:W-:Y:S01]  /*12ab0*/  IABS R10, R2 ;  /* 0x00000002000a7213 */ /* 0x002fe20000000000 */
[----:B------:R-:W-:Y:S02]  /*12ac0*/  @!P4 IMAD.IADD R13, R13, 0x1, -R52 ;  /* 0x000000010d0dc824 */ /* 0x000fe400078e0a34 */
[----:B------:R-:W-:Y:S01]  /*12ad0*/  IMAD R12, R52, R9, R12 ;  /* 0x00000009340c7224 */ /* 0x000fe200078e020c */
[----:B------:R-:W-:Y:S01]  /*12ae0*/  IADD3 R9, PT, PT, R0, 0x17e, RZ ;  /* 0x0000017e00097810 */ /* 0x000fe20007ffe0ff */
[----:B------:R-:W-:Y:S01]  /*12af0*/  @!P1 IMAD.IADD R4, R4, 0x1, -R52 ;  /* 0x0000000104049824 */ /* 0x000fe200078e0a34 */
[----:B------:R-:W-:Y:S01]  /*12b00*/  ISETP.GE.AND P1, PT, R5, RZ, PT ;  /* 0x000000ff0500720c */ /* 0x000fe20003f26270 */
[----:B------:R-:W-:Y:S01]  /*12b10*/  @!P3 IMAD.MOV R15, RZ, RZ, -R15 ;  /* 0x000000ffff0fb224 */ /* 0x000fe200078e0a0f */
[C---:B------:R-:W-:Y:S01]  /*12b20*/  ISETP.GT.U32.AND P3, PT, R52.reuse, R13, PT ;  /* 0x0000000d3400720c */ /* 0x040fe20003f64070 */
[C---:B------:R-:W-:Y:S01]  /*12b30*/  IMAD R11, R52.reuse, R7, R11 ;  /* 0x00000007340b7224 */ /* 0x040fe200078e020b */
[C---:B------:R-:W-:Y:S01]  /*12b40*/  ISETP.GT.U32.AND P4, PT, R52.reuse, R4, PT ;  /* 0x000000043400720c */ /* 0x040fe20003f84070 */
[----:B------:R-:W-:Y:S01]  /*12b50*/  @!P6 IMAD.MOV R8, RZ, RZ, -R8 ;  /* 0x000000ffff08e224 */ /* 0x000fe200078e0a08 */
[C---:B------:R-:W-:Y:S01]  /*12b60*/  ISETP.GT.U32.AND P6, PT, R52.reuse, R12, PT ;  /* 0x0000000c3400720c */ /* 0x040fe20003fc4070 */
[----:B------:R-:W-:Y:S01]  /*12b70*/  IMAD.HI.U32 R5, R49, R10, RZ ;  /* 0x0000000a31057227 */ /* 0x000fe200078e00ff */
[----:B------:R-:W-:Y:S03]  /*12b80*/  STL [R1+0x3a0], R15 ;  /* 0x0003a00f01007387 */ /* 0x000fe60000100800 */
[----:B------:R-:W-:Y:S01]  /*12b90*/  @!P5 IMAD.MOV R6, RZ, RZ, -R6 ;  /* 0x000000ffff06d224 */ /* 0x000fe200078e0a06 */
[----:B------:R-:W-:Y:S01]  /*12ba0*/  ISETP.GT.U32.AND P5, PT, R52, R11, PT ;  /* 0x0000000b3400720c */ /* 0x000fe20003fa4070 */
[----:B------:R-:W-:Y:S01]  /*12bb0*/  IMAD.MOV R5, RZ, RZ, -R5 ;  /* 0x000000ffff057224 */ /* 0x000fe200078e0a05 */
[----:B------:R-:W-:Y:S01]  /*12bc0*/  STL [R1+0x398], R8 ;  /* 0x0003980801007387 */ /* 0x000fe20000100800 */
[----:B------:R-:W-:-:S02]  /*12bd0*/  @!P3 IMAD.IADD R13, R13, 0x1, -R52 ;  /* 0x000000010d0db824 */ /* 0x000fc400078e0a34 */
[----:B------:R-:W-:Y:S01]  /*12be0*/  IMAD R10, R52, R5, R10 ;  /* 0x00000005340a7224 */ /* 0x000fe200078e020a */
[----:B------:R-:W-:Y:S01]  /*12bf0*/  IABS R5, R9 ;  /* 0x0000000900057213 */ /* 0x000fe20000000000 */
[--C-:B------:R-:W-:Y:S01]  /*12c00*/  @!P6 IMAD.IADD R12, R12, 0x1, -R52.reuse ;  /* 0x000000010c0ce824 */ /* 0x100fe200078e0a34 */
[----:B------:R1:W-:Y:S01]  /*12c10*/  STL [R1+0x38c], R6 ;  /* 0x00038c0601007387 */ /* 0x0003e20000100800 */
[----:B------:R-:W-:Y:S01]  /*12c20*/  @!P4 IMAD.IADD R4, R4, 0x1, -R52 ;  /* 0x000000010404c824 */ /* 0x000fe200078e0a34 */
[C---:B------:R-:W-:Y:S01]  /*12c30*/  ISETP.GT.U32.AND P3, PT, R52.reuse, R10, PT ;  /* 0x0000000a3400720c */ /* 0x040fe20003f64070 */
[----:B------:R-:W-:Y:S01]  /*12c40*/  @!P0 IMAD.MOV R13, RZ, RZ, -R13 ;  /* 0x000000ffff0d8224 */ /* 0x000fe200078e0a0d */
[----:B------:R-:W-:Y:S01]  /*12c50*/  ISETP.GE.AND P4, PT, R3, RZ, PT ;  /* 0x000000ff0300720c */ /* 0x000fe20003f86270 */
[----:B------:R-:W-:Y:S01]  /*12c60*/  IMAD.HI.U32 R3, R49, R5, RZ ;  /* 0x0000000531037227 */ /* 0x000fe200078e00ff */
[----:B------:R-:W-:Y:S02]  /*12c70*/  @!P5 IADD3 R11, PT, PT, R11, -R52, RZ ;  /* 0x800000340b0bd210 */ /* 0x000fe40007ffe0ff */
[----:B------:R-:W-:Y:S01]  /*12c80*/  ISETP.GT.U32.AND P5, PT, R52, R12, PT ;  /* 0x0000000c3400720c */ /* 0x000fe20003fa4070 */
[----:B------:R-:W-:Y:S01]  /*12c90*/  IMAD.MOV R3, RZ, RZ, -R3 ;  /* 0x000000ffff037224 */ /* 0x000fe200078e0a03 */
[----:B------:R-:W-:Y:S01]  /*12ca0*/  ISETP.GE.AND P6, PT, R2, RZ, PT ;  /* 0x000000ff0200720c */ /* 0x000fe20003fc6270 */
[----:B-1----:R-:W-:-:S02]  /*12cb0*/  VIADD R6, R0, 0x17f ;  /* 0x0000017f00067836 */ /* 0x002fc40000000000 */
[----:B------:R-:W-:Y:S02]  /*12cc0*/  IMAD R5, R52, R3, R5 ;  /* 0x0000000334057224 */ /* 0x000fe400078e0205 */
[----:B------:R-:W-:Y:S01]  /*12cd0*/  @!P3 IMAD.IADD R10, R10, 0x1, -R52 ;  /* 0x000000010a0ab824 */ /* 0x000fe200078e0a34 */
[----:B------:R-:W-:Y:S01]  /*12ce0*/  IABS R8, R6 ;  /* 0x0000000600087213 */ /* 0x000fe20000000000 */
[----:B------:R-:W-:Y:S01]  /*12cf0*/  IMAD.MOV.U32 R7, RZ, RZ, R4 ;  /* 0x000000ffff077224 */ /* 0x000fe200078e0004 */
[----:B------:R-:W-:Y:S01]  /*12d00*/  ISETP.GT.U32.AND P3, PT, R52, R11, PT ;  /* 0x0000000b3400720c */ /* 0x000fe20003f64070 */
[----:B------:R-:W-:Y:S02]  /*12d10*/  VIADD R2, R0, 0x180 ;  /* 0x0000018000027836 */ /* 0x000fe40000000000 */
[----:B------:R-:W-:Y:S01]  /*12d20*/  IMAD.HI.U32 R4, R49, R8, RZ ;  /* 0x0000000831047227 */ /* 0x000fe200078e00ff */
[----:B------:R-:W-:Y:S02]  /*12d30*/  @!P5 IADD3 R12, PT, PT, R12, -R52, RZ ;  /* 0x800000340c0cd210 */ /* 0x000fe40007ffe0ff */
[C---:B------:R-:W-:Y:S01]  /*12d40*/  ISETP.GT.U32.AND P5, PT, R52.reuse, R5, PT ;  /* 0x000000053400720c */ /* 0x040fe20003fa4070 */
[----:B------:R-:W-:Y:S01]  /*12d50*/  IMAD.MOV R4, RZ, RZ, -R4 ;  /* 0x000000ffff047224 */ /* 0x000fe200078e0a04 */
[----:B------:R-:W-:Y:S01]  /*12d60*/  IABS R14, R2 ;  /* 0x00000002000e7213 */ /* 0x000fe20000000000 */
[----:B------:R-:W-:Y:S01]  /*12d70*/  @!P2 IMAD.MOV R7, RZ, RZ, -R7 ;  /* 0x000000ffff07a224 */ /* 0x000fe200078e0a07 */
[C---:B------:R-:W-:Y:S01]  /*12d80*/  ISETP.GT.U32.AND P2, PT, R52.reuse, R10, PT ;  /* 0x0000000a3400720c */ /* 0x040fe20003f44070 */
[----:B------:R-:W-:-:S02]  /*12d90*/  IMAD R8, R52, R4, R8 ;  /* 0x0000000434087224 */ /* 0x000fc400078e0208 */
[----:B------:R-:W-:Y:S01]  /*12da0*/  IMAD.HI.U32 R15, R49, R14, RZ ;  /* 0x0000000e310f7227 */ /* 0x000fe200078e00ff */
[----:B------:R1:W-:Y:S03]  /*12db0*/  STL [R1+0x380], R7 ;  /* 0x0003800701007387 */ /* 0x0003e60000100800 */
[--C-:B------:R-:W-:Y:S01]  /*12dc0*/  @!P3 IMAD.IADD R11, R11, 0x1, -R52.reuse ;  /* 0x000000010b0bb824 */ /* 0x100fe200078e0a34 */
[----:B------:R-:W-:Y:S01]  /*12dd0*/  ISETP.GT.U32.AND P3, PT, R52, R8, PT ;  /* 0x000000083400720c */ /* 0x000fe20003f64070 */
[----:B------:R-:W-:Y:S01]  /*12de0*/  VIADD R3, R0, 0x181 ;  /* 0x0000018100037836 */ /* 0x000fe20000000000 */
[----:B------:R-:W-:Y:S01]  /*12df0*/  STL [R1+0x344], R13 ;  /* 0x0003440d01007387 */ /* 0x000fe20000100800 */
[----:B------:R-:W-:Y:S02]  /*12e00*/  IMAD.MOV R15, RZ, RZ, -R15 ;  /* 0x000000ffff0f7224 */ /* 0x000fe400078e0a0f */
[----:B------:R-:W-:Y:S01]  /*12e10*/  @!P5 IMAD.IADD R5, R5, 0x1, -R52 ;  /* 0x000000010505d824 */ /* 0x000fe200078e0a34 */
[----:B------:R-:W-:Y:S01]  /*12e20*/  ISETP.GE.AND P5, PT, R6, RZ, PT ;  /* 0x000000ff0600720c */ /* 0x000fe20003fa6270 */
[C---:B------:R-:W-:Y:S01]  /*12e30*/  IMAD R6, R52.reuse, R15, R14 ;  /* 0x0000000f34067224 */ /* 0x040fe200078e020e */
[----:B-1----:R-:W-:Y:S01]  /*12e40*/  IABS R7, R3 ;  /* 0x0000000300077213 */ /* 0x002fe20000000000 */
[----:B------:R-:W-:Y:S01]  /*12e50*/  IMAD.MOV.U32 R56, RZ, RZ, R12 ;  /* 0x000000ffff387224 */ /* 0x000fe200078e000c */
[----:B------:R-:W-:Y:S01]  /*12e60*/  ISETP.GT.U32.AND P0, PT, R52, R5, PT ;  /* 0x000000053400720c */ /* 0x000fe20003f04070 */
[----:B------:R-:W-:Y:S01]  /*12e70*/  @!P2 IMAD.IADD R10, R10, 0x1, -R52 ;  /* 0x000000010a0aa824 */ /* 0x000fe200078e0a34 */
[----:B------:R-:W-:Y:S01]  /*12e80*/  ISETP.GE.AND P2, PT, R9, RZ, PT ;  /* 0x000000ff0900720c */ /* 0x000fe20003f46270 */
[----:B------:R-:W-:Y:S01]  /*12e90*/  @!P1 IMAD.MOV R56, RZ, RZ, -R56 ;  /* 0x000000ffff389224 */ /* 0x000fe200078e0a38 */
[----:B------:R-:W-:Y:S01]  /*12ea0*/  ISETP.GT.U32.AND P1, PT, R52, R6, PT ;  /* 0x000000063400720c */ /* 0x000fe20003f24070 */
[----:B------:R-:W-:Y:S01]  /*12eb0*/  VIADD R4, R0, 0x182 ;  /* 0x0000018200047836 */ /* 0x000fe20000000000 */
[----:B------:R-:W-:Y:S01]  /*12ec0*/  @!P3 IADD3 R8, PT, PT, R8, -R52, RZ ;  /* 0x800000340808b210 */ /* 0x000fe20007ffe0ff */
[----:B------:R-:W-:Y:S01]  /*12ed0*/  IMAD.HI.U32 R9, R49, R7, RZ ;  /* 0x0000000731097227 */ /* 0x000fe200078e00ff */
[----:B------:R-:W-:Y:S02]  /*12ee0*/  STL [R1+0x2f44], R56 ;  /* 0x002f443801007387 */ /* 0x000fe40000100800 */
[----:B------:R-:W-:Y:S01]  /*12ef0*/  IABS R16, R4 ;  /* 0x0000000400107213 */ /* 0x000fe20000000000 */
[----:B------:R-:W-:Y:S01]  /*12f00*/  IMAD.MOV R9, RZ, RZ, -R9 ;  /* 0x000000ffff097224 */ /* 0x000fe200078e0a09 */
[----:B------:R-:W-:Y:S01]  /*12f10*/  ISETP.GT.U32.AND P3, PT, R52, R8, PT ;  /* 0x000000083400720c */ /* 0x000fe20003f64070 */
[----:B------:R-:W-:Y:S01]  /*12f20*/  @!P4 IMAD.MOV R11, RZ, RZ, -R11 ;  /* 0x000000ffff0bc224 */ /* 0x000fe200078e0a0b */
[----:B------:R-:W-:Y:S01]  /*12f30*/  ISETP.GE.AND P4, PT, R2, RZ, PT ;  /* 0x000000ff0200720c */ /* 0x000fe20003f86270 */
[----:B------:R-:W-:-:S02]  /*12f40*/  IMAD.MOV.U32 R12, RZ, RZ, R10 ;  /* 0x000000ffff0c7224 */ /* 0x000fc400078e000a */
[C---:B------:R-:W-:Y:S01]  /*12f50*/  IMAD R2, R52.reuse, R9, R7 ;  /* 0x0000000934027224 */ /* 0x040fe200078e0207 */
[----:B------:R1:W-:Y:S01]  /*12f60*/  STL [R1+0x368], R11 ;  /* 0x0003680b01007387 */ /* 0x0003e20000100800 */
[----:B------:R-:W-:Y:S02]  /*12f70*/  @!P0 IMAD.IADD R5, R5, 0x1, -R52 ;  /* 0x0000000105058824 */ /* 0x000fe400078e0a34 */
[----:B------:R-:W-:Y:S01]  /*12f80*/  IMAD.HI.U32 R10, R49, R16, RZ ;  /* 0x00000010310a7227 */ /* 0x000fe200078e00ff */
[----:B------:R-:W-:-:S03]  /*12f90*/  ISETP.GT.U32.AND P0, PT, R52, R2, PT ;  /* 0x000000023400720c */ /* 0x000fc60003f04070 */
[----:B------:R-:W-:Y:S02]  /*12fa0*/  @!P1 IMAD.IADD R6, R6, 0x1, -R52 ;  /* 0x0000000106069824 */ /* 0x000fe400078e0a34 */
[----:B------:R-:W-:Y:S02]  /*12fb0*/  IMAD.MOV.U32 R9, RZ, RZ, R5 ;  /* 0x000000ffff097224 */ /* 0x000fe400078e0005 */
[----:B------:R-:W-:Y:S02]  /*12fc0*/  IMAD.MOV R10, RZ, RZ, -R10 ;  /* 0x000000ffff0a7224 */ /* 0x000fe400078e0a0a */
[----:B------:R-:W-:Y:S01]  /*12fd0*/  @!P6 IMAD.MOV R12, RZ, RZ, -R12 ;  /* 0x000000ffff0ce224 */ /* 0x000fe200078e0a0c */
[----:B------:R-:W-:Y:S01]  /*12fe0*/  ISETP.GE.AND P6, PT, R3, RZ, PT ;  /* 0x000000ff0300720c */ /* 0x000fe20003fc6270 */
[----:B------:R-:W-:Y:S01]  /*12ff0*/  @!P2 IMAD.MOV R9, RZ, RZ, -R9 ;  /* 0x000000ffff09a224 */ /* 0x000fe200078e0a09 */
[----:B------:R-:W-:Y:S01]  /*13000*/  IADD3 R3, PT, PT, R0, 0x183, RZ ;  /* 0x0000018300037810 */ /* 0x000fe20007ffe0ff */
[----:B------:R-:W-:Y:S01]  /*13010*/  @!P3 IMAD.IADD R8, R8, 0x1, -R52 ;  /* 0x000000010808b824 */ /* 0x000fe200078e0a34 */
[C---:B------:R-:W-:Y:S01]  /*13020*/  ISETP.GT.U32.AND P2, PT, R52.reuse, R6, PT ;  /* 0x000000063400720c */ /* 0x040fe20003f44070 */
[----:B------:R-:W-:Y:S01]  /*13030*/  IMAD R16, R52, R10, R16 ;  /* 0x0000000a34107224 */ /* 0x000fe200078e0210 */
[----:B------:R-:W-:Y:S01]  /*13040*/  IABS R15, R3 ;  /* 0x00000003000f7213 */ /* 0x000fe20000000000 */
[----:B------:R-:W-:Y:S01]  /*13050*/  @!P5 IMAD.MOV R8, RZ, RZ, -R8 ;  /* 0x000000ffff08d224 */ /* 0x000fe200078e0a08 */
[----:B------:R-:W-:Y:S01]  /*13060*/  ISETP.GE.AND P1, PT, R3, RZ, PT ;  /* 0x000000ff0300720c */ /* 0x000fe20003f26270 */
[----:B------:R-:W-:Y:S01]  /*13070*/  @!P0 IMAD.IADD R2, R2, 0x1, -R52 ;  /* 0x0000000102028824 */ /* 0x000fe200078e0a34 */
[----:B------:R-:W-:Y:S01]  /*13080*/  ISETP.GT.U32.AND P5, PT, R52, R16, PT ;  /* 0x000000103400720c */ /* 0x000fe20003fa4070 */
[----:B------:R-:W-:Y:S01]  /*13090*/  IMAD.HI.U32 R5, R49, R15, RZ ;  /* 0x0000000f31057227 */ /* 0x000fe200078e00ff */
[----:B------:R-:W-:Y:S01]  /*130a0*/  STL [R1+0x360], R12 ;  /* 0x0003600c01007387 */ /* 0x000fe20000100800 */
[----:B------:R-:W-:-:S02]  /*130b0*/  ISETP.GE.AND P3, PT, R4, RZ, PT ;  /* 0x000000ff0400720c */ /* 0x000fc40003f66270 */
[----:B------:R-:W-:Y:S01]  /*130c0*/  VIADD R3, R0, 0x184 ;  /* 0x0000018400037836 */ /* 0x000fe20000000000 */
[----:B------:R-:W-:Y:S01]  /*130d0*/  ISETP.GT.U32.AND P0, PT, R52, R2, PT ;  /* 0x000000023400720c */ /* 0x000fe20003f04070 */
[----:B------:R-:W-:Y:S01]  /*130e0*/  IMAD.MOV R5, RZ, RZ, -R5 ;  /* 0x000000ffff057224 */ /* 0x000fe200078e0a05 */
[----:B------:R2:W-:Y:S01]  /*130f0*/  STL [R1+0x348], R9 ;  /* 0x0003480901007387 */ /* 0x0005e20000100800 */
[--C-:B------:R-:W-:Y:S01]  /*13100*/  @!P2 IMAD.IADD R6, R6, 0x1, -R52.reuse ;  /* 0x000000010606a824 */ /* 0x100fe200078e0a34 */
[----:B-1----:R-:W-:Y:S01]  /*13110*/  IABS R11, R3 ;  /* 0x00000003000b7213 */ /* 0x002fe20000000000 */
[----:B------:R-:W-:Y:S01]  /*13120*/  VIADD R7, R0, 0x185 ;  /* 0x0000018500077836 */ /* 0x000fe20000000000 */
[----:B------:R1:W-:Y:S01]  /*13130*/  STL [R1+0x340], R8 ;  /* 0x0003400801007387 */ /* 0x0003e20000100800 */
[----:B------:R-:W-:Y:S01]  /*13140*/  IMAD R15, R52, R5, R15 ;  /* 0x00000005340f7224 */ /* 0x000fe200078e020f */
[----:B------:R-:W-:Y:S01]  /*13150*/  IADD3 R4, PT, PT, R0, 0x186, RZ ;  /* 0x0000018600047810 */ /* 0x000fe20007ffe0ff */
[----:B------:R-:W-:Y:S01]  /*13160*/  @!P5 IMAD.IADD R16, R16, 0x1, -R52 ;  /* 0x000000011010d824 */ /* 0x000fe200078e0a34 */
[----:B------:R-:W-:Y:S01]  /*13170*/  IABS R14, R7 ;  /* 0x00000007000e7213 */ /* 0x000fe20000000000 */
[----:B------:R-:W-:Y:S01]  /*13180*/  VIADD R10, R0, 0x18a ;  /* 0x0000018a000a7836 */ /* 0x000fe20000000000 */
[----:B------:R-:W-:Y:S01]  /*13190*/  ISETP.GT.U32.AND P2, PT, R52, R15, PT ;  /* 0x0000000f3400720c */ /* 0x000fe20003f44070 */
[----:B--2---:R-:W-:Y:S01]  /*131a0*/  IMAD.MOV.U32 R9, RZ, RZ, R6 ;  /* 0x000000ffff097224 */ /* 0x004fe200078e0006 */
[----:B------:R-:W-:Y:S01]  /*131b0*/  @!P0 IADD3 R2, PT, PT, R2, -R52, RZ ;  /* 0x8000003402028210 */ /* 0x000fe20007ffe0ff */
[----:B------:R-:W-:Y:S01]  /*131c0*/  IMAD.HI.U32 R5, R49, R14, RZ ;  /* 0x0000000e31057227 */ /* 0x000fe200078e00ff */
[----:B------:R-:W-:-:S02]  /*131d0*/  IABS R13, R4 ;  /* 0x00000004000d7213 */ /* 0x000fc40000000000 */
[----:B------:R-:W-:Y:S01]  /*131e0*/  @!P4 IADD3 R9, PT, PT, -R9, RZ, RZ ;  /* 0x000000ff0909c210 */ /* 0x000fe20007ffe1ff */
[----:B-1----:R-:W-:Y:S01]  /*131f0*/  IMAD.HI.U32 R8, R49, R11, RZ ;  /* 0x0000000b31087227 */ /* 0x002fe200078e00ff */
[C---:B------:R-:W-:Y:S02]  /*13200*/  ISETP.GT.U32.AND P4, PT, R52.reuse, R16, PT ;  /* 0x000000103400720c */ /* 0x040fe40003f84070 */
[----:B------:R-:W-:Y:S01]  /*13210*/  ISETP.GE.AND P0, PT, R3, RZ, PT ;  /* 0x000000ff0300720c */ /* 0x000fe20003f06270 */
[----:B------:R-:W-:Y:S01]  /*13220*/  IMAD.MOV R8, RZ, RZ, -R8 ;  /* 0x000000ffff087224 */ /* 0x000fe200078e0a08 */
[----:B------:R-:W-:Y:S01]  /*13230*/  ISETP.GE.AND P5, PT, R7, RZ, PT ;  /* 0x000000ff0700720c */ /* 0x000fe20003fa6270 */
[----:B------:R-:W-:Y:S01]  /*13240*/  IMAD.MOV R5, RZ, RZ, -R5 ;  /* 0x000000ffff057224 */ /* 0x000fe200078e0a05 */
[----:B------:R1:W-:Y:S01]  /*13250*/  STL [R1+0x33c], R9 ;  /* 0x00033c0901007387 */ /* 0x0003e20000100800 */
[C---:B------:R-:W-:Y:S02]  /*13260*/  IMAD R11, R52.reuse, R8, R11 ;  /* 0x00000008340b7224 */ /* 0x040fe400078e020b */
[----:B------:R-:W-:-:S02]  /*13270*/  IMAD R14, R52, R5, R14 ;  /* 0x00000005340e7224 */ /* 0x000fc400078e020e */
[----:B------:R-:W-:Y:S01]  /*13280*/  @!P6 IMAD.MOV R2, RZ, RZ, -R2 ;  /* 0x000000ffff02e224 */ /* 0x000fe200078e0a02 */
[----:B------:R-:W-:Y:S01]  /*13290*/  ISETP.GT.U32.AND P6, PT, R52, R11, PT ;  /* 0x0000000b3400720c */ /* 0x000fe20003fc4070 */
[--C-:B------:R-:W-:Y:S02]  /*132a0*/  @!P2 IMAD.IADD R15, R15, 0x1, -R52.reuse ;  /* 0x000000010f0fa824 */ /* 0x100fe400078e0a34 */
[----:B------:R-:W-:Y:S01]  /*132b0*/  @!P4 IMAD.IADD R16, R16, 0x1, -R52 ;  /* 0x000000011010c824 */ /* 0x000fe200078e0a34 */
[C---:B------:R-:W-:Y:S01]  /*132c0*/  ISETP.GT.U32.AND P4, PT, R52.reuse, R14, PT ;  /* 0x0000000e3400720c */ /* 0x040fe20003f84070 */
[----:B------:R-:W-:Y:S01]  /*132d0*/  IMAD.HI.U32 R3, R49, R13, RZ ;  /* 0x0000000d31037227 */ /* 0x000fe200078e00ff */
[----:B------:R-:W-:Y:S01]  /*132e0*/  ISETP.GT.U32.AND P2, PT, R52, R15, PT ;  /* 0x0000000f3400720c */ /* 0x000fe20003f44070 */
[----:B------:R2:W-:Y:S02]  /*132f0*/  STL [R1+0x338], R2 ;  /* 0x0003380201007387 */ /* 0x0005e40000100800 */
[----:B------:R-:W-:-:S02]  /*13300*/  VIADD R7, R0, 0x187 ;  /* 0x0000018700077836 */ /* 0x000fc40000000000 */
[----:B------:R-:W-:Y:S02]  /*13310*/  IMAD.MOV R3, RZ, RZ, -R3 ;  /* 0x000000ffff037224 */ /* 0x000fe400078e0a03 */
[----:B------:R-:W-:Y:S01]  /*13320*/  VIADD R6, R0, 0x188 ;  /* 0x0000018800067836 */ /* 0x000fe20000000000 */
[----:B-1----:R-:W-:Y:S01]  /*13330*/  IABS R9, R7 ;  /* 0x0000000700097213 */ /* 0x002fe20000000000 */
[--C-:B------:R-:W-:Y:S01]  /*13340*/  @!P6 IMAD.IADD R11, R11, 0x1, -R52.reuse ;  /* 0x000000010b0be824 */ /* 0x100fe200078e0a34 */
[----:B------:R-:W-:Y:S01]  /*13350*/  ISETP.GE.AND P6, PT, R4, RZ, PT ;  /* 0x000000ff0400720c */ /* 0x000fe20003fc6270 */
[----:B------:R-:W-:Y:S01]  /*13360*/  IMAD R13, R52, R3, R13 ;  /* 0x00000003340d7224 */ /* 0x000fe200078e020d */
[----:B--2---:R-:W-:Y:S01]  /*13370*/  IABS R2, R6 ;  /* 0x0000000600027213 */ /* 0x004fe20000000000 */
[----:B------:R-:W-:Y:S01]  /*13380*/  @!P4 IMAD.IADD R14, R14, 0x1, -R52 ;  /* 0x000000010e0ec824 */ /* 0x000fe200078e0a34 */
[C---:B------:R-:W-:Y:S01]  /*13390*/  ISETP.GT.U32.AND P4, PT, R52.reuse, R11, PT ;  /* 0x0000000b3400720c */ /* 0x040fe20003f84070 */
[----:B------:R-:W-:Y:S01]  /*133a0*/  IMAD.MOV.U32 R18, RZ, RZ, R16 ;  /* 0x000000ffff127224 */ /* 0x000fe200078e0010 */
[----:B------:R-:W-:Y:S01]  /*133b0*/  @!P2 IADD3 R15, PT, PT, R15, -R52, RZ ;  /* 0x800000340f0fa210 */ /* 0x000fe20007ffe0ff */
[----:B------:R-:W-:Y:S01]  /*133c0*/  IMAD.HI.U32 R12, R49, R9, RZ ;  /* 0x00000009310c7227 */ /* 0x000fe200078e00ff */
[----:B------:R-:W-:-:S02]  /*133d0*/  ISETP.GT.U32.AND P2, PT, R52, R13, PT ;  /* 0x0000000d3400720c */ /* 0x000fc40003f44070 */
[----:B------:R-:W-:Y:S01]  /*133e0*/  MOV R17, R15 ;  /* 0x0000000f00117202 */ /* 0x000fe20000000f00 */
[----:B------:R-:W-:Y:S01]  /*133f0*/  @!P3 IMAD.MOV R18, RZ, RZ, -R18 ;  /* 0x000000ffff12b224 */ /* 0x000fe200078e0a12 */
[----:B------:R-:W-:Y:S01]  /*13400*/  ISETP.GT.U32.AND P3, PT, R52, R14, PT ;  /* 0x0000000e3400720c */ /* 0x000fe20003f64070 */
[----:B------:R-:W-:Y:S01]  /*13410*/  IMAD.HI.U32 R4, R49, R2, RZ ;  /* 0x0000000231047227 */ /* 0x000fe200078e00ff */
[----:B------:R-:W-:Y:S02]  /*13420*/  IABS R3, R10 ;  /* 0x0000000a00037213 */ /* 0x000fe40000000000 */
[----:B------:R-:W-:Y:S01]  /*13430*/  STL [R1+0x314], R18 ;  /* 0x0003141201007387 */ /* 0x000fe20000100800 */
[----:B------:R-:W-:Y:S01]  /*13440*/  IMAD.MOV R12, RZ, RZ, -R12 ;  /* 0x000000ffff0c7224 */ /* 0x000fe200078e0a0c */
[----:B------:R-:W-:Y:S01]  /*13450*/  IADD3 R16, PT, PT, R0, 0x194, RZ ;  /* 0x0000019400107810 */ /* 0x000fe20007ffe0ff */
[----:B------:R-:W-:Y:S02]  /*13460*/  IMAD.MOV R4, RZ, RZ, -R4 ;  /* 0x000000ffff047224 */ /* 0x000fe400078e0a04 */
[----:B------:R-:W-:-:S02]  /*13470*/  IMAD R9, R52, R12, R9 ;  /* 0x0000000c34097224 */ /* 0x000fc400078e0209 */
[C---:B------:R-:W-:Y:S02]  /*13480*/  IMAD R2, R52.reuse, R4, R2 ;  /* 0x0000000434027224 */ /* 0x040fe400078e0202 */
[--C-:B------:R-:W-:Y:S01]  /*13490*/  @!P4 IMAD.IADD R11, R11, 0x1, -R52.reuse ;  /* 0x000000010b0bc824 */ /* 0x100fe200078e0a34 */
[----:B------:R-:W-:Y:S01]  /*134a0*/  ISETP.GT.U32.AND P4, PT, R52, R9, PT ;  /* 0x000000093400720c */ /* 0x000fe20003f84070 */
[----:B------:R-:W-:Y:S01]  /*134b0*/  VIADD R8, R0, 0x189 ;  /* 0x0000018900087836 */ /* 0x000fe20000000000 */
[----:B------:R-:W-:Y:S01]  /*134c0*/  @!P3 IADD3 R14, PT, PT, R14, -R52, RZ ;  /* 0x800000340e0eb210 */ /* 0x000fe20007ffe0ff */
[----:B------:R-:W-:Y:S01]  /*134d0*/  @!P2 IMAD.IADD R13, R13, 0x1, -R52 ;  /* 0x000000010d0da824 */ /* 0x000fe200078e0a34 */
[----:B------:R-:W-:Y:S01]  /*134e0*/  ISETP.GT.U32.AND P3, PT, R52, R2, PT ;  /* 0x000000023400720c */ /* 0x000fe20003f64070 */
[----:B------:R-:W-:Y:S01]  /*134f0*/  @!P1 IMAD.MOV R17, RZ, RZ, -R17 ;  /* 0x000000ffff119224 */ /* 0x000fe200078e0a11 */
[----:B------:R-:W-:Y:S01]  /*13500*/  IABS R5, R8 ;  /* 0x0000000800057213 */ /* 0x000fe20000000000 */
[----:B------:R-:W-:Y:S01]  /*13510*/  VIADD R4, R0, 0x18b ;  /* 0x0000018b00047836 */ /* 0x000fe20000000000 */
[----:B------:R-:W-:Y:S01]  /*13520*/  ISETP.GT.U32.AND P2, PT, R52, R13, PT ;  /* 0x0000000d3400720c */ /* 0x000fe20003f44070 */
[----:B------:R-:W-:Y:S01]  /*13530*/  IMAD.MOV.U32 R15, RZ, RZ, R11 ;  /* 0x000000ffff0f7224 */ /* 0x000fe200078e000b */
[----:B------:R-:W-:Y:S01]  /*13540*/  ISETP.GE.AND P1, PT, R7, RZ, PT ;  /* 0x000000ff0700720c */ /* 0x000fe20003f26270 */
[C---:B------:R-:W-:Y:S01]  /*13550*/  IMAD.HI.U32 R12, R49.reuse, R5, RZ ;  /* 0x00000005310c7227 */ /* 0x040fe200078e00ff */
[----:B------:R-:W-:Y:S03]  /*13560*/  STL [R1+0x2f8], R17 ;  /* 0x0002f81101007387 */ /* 0x000fe60000100800 */
[----:B------:R-:W-:-:S04]  /*13570*/  IMAD.HI.U32 R7, R49, R3, RZ ;  /* 0x0000000331077227 */ /* 0x000fc800078e00ff */
[----:B------:R-:W-:Y:S02]  /*13580*/  @!P4 IMAD.IADD R9, R9, 0x1, -R52 ;  /* 0x000000010909c824 */ /* 0x000fe400078e0a34 */
[----:B------:R-:W-:Y:S02]  /*13590*/  IMAD.MOV R12, RZ, RZ, -R12 ;  /* 0x000000ffff0c7224 */ /* 0x000fe400078e0a0c */
[----:B------:R-:W-:Y:S02]  /*135a0*/  IMAD.MOV R7, RZ, RZ, -R7 ;  /* 0x000000ffff077224 */ /* 0x000fe400078e0a07 */
[----:B------:R-:W-:Y:S01]  /*135b0*/  @!P3 IMAD.IADD R2, R2, 0x1, -R52 ;  /* 0x000000010202b824 */ /* 0x000fe200078e0a34 */
[C---:B------:R-:W-:Y:S01]  /*135c0*/  ISETP.GT.U32.AND P3, PT, R52.reuse, R9, PT ;  /* 0x000000093400720c */ /* 0x040fe20003f64070 */
[C---:B------:R-:W-:Y:S02]  /*135d0*/  IMAD R5, R52.reuse, R12, R5 ;  /* 0x0000000c34057224 */ /* 0x040fe400078e0205 */
[----:B------:R-:W-:-:S02]  /*135e0*/  IMAD R3, R52, R7, R3 ;  /* 0x0000000734037224 */ /* 0x000fc400078e0203 */
[----:B------:R-:W-:Y:S01]  /*135f0*/  @!P2 IMAD.IADD R13, R13, 0x1, -R52 ;  /* 0x000000010d0da824 */ /* 0x000fe200078e0a34 */
[----:B------:R-:W-:Y:S01]  /*13600*/  ISETP.GE.AND P2, PT, R6, RZ, PT ;  /* 0x000000ff0600720c */ /* 0x000fe20003f46270 */
[----:B------:R-:W-:Y:S01]  /*13610*/  @!P5 IMAD.MOV R14, RZ, RZ, -R14 ;  /* 0x000000ffff0ed224 */ /* 0x000fe200078e0a0e */
[----:B------:R-:W-:Y:S01]  /*13620*/  IABS R6, R4 ;  /* 0x0000000400067213 */ /* 0x000fe20000000000 */
[----:B------:R-:W-:Y:S01]  /*13630*/  @!P0 IMAD.MOV R15, RZ, RZ, -R15 ;  /* 0x000000ffff0f8224 */ /* 0x000fe200078e0a0f */
[C---:B------:R-:W-:Y:S01]  /*13640*/  ISETP.GT.U32.AND P4, PT, R52.reuse, R5, PT ;  /* 0x000000053400720c */ /* 0x040fe20003f84070 */
[----:B------:R-:W-:Y:S01]  /*13650*/  @!P6 IMAD.MOV R13, RZ, RZ, -R13 ;  /* 0x000000ffff0de224 */ /* 0x000fe200078e0a0d */
[C---:B------:R-:W-:Y:S01]  /*13660*/  ISETP.GT.U32.AND P5, PT, R52.reuse, R3, PT ;  /* 0x000000033400720c */ /* 0x040fe20003fa4070 */
[----:B------:R-:W-:Y:S01]  /*13670*/  IMAD.HI.U32 R11, R49, R6, RZ ;  /* 0x00000006310b7227 */ /* 0x000fe200078e00ff */
[----:B------:R-:W-:Y:S01]  /*13680*/  ISETP.GT.U32.AND P0, PT, R52, R2, PT ;  /* 0x000000023400720c */ /* 0x000fe20003f04070 */
[----:B------:R-:W-:Y:S02]  /*13690*/  STL [R1+0x2ec], R15 ;  /* 0x0002ec0f01007387 */ /* 0x000fe40000100800 */
[----:B------:R-:W-:Y:S01]  /*136a0*/  @!P3 IMAD.IADD R9, R9, 0x1, -R52 ;  /* 0x000000010909b824 */ /* 0x000fe200078e0a34 */
[----:B------:R-:W-:Y:S01]  /*136b0*/  IADD3 R11, PT, PT, -R11, RZ, RZ ;  /* 0x000000ff0b0b7210 */ /* 0x000fe20007ffe1ff */
[----:B------:R-:W-:Y:S01]  /*136c0*/  VIADD R7, R0, 0x18c ;  /* 0x0000018c00077836 */ /* 0x000fe20000000000 */
[----:B------:R-:W-:Y:S01]  /*136d0*/  STL [R1+0x2e8], R14 ;  /* 0x0002e80e01007387 */ /* 0x000fe20000100800 */
[----:B------:R-:W-:Y:S01]  /*136e0*/  ISETP.GE.AND P3, PT, R10, RZ, PT ;  /* 0x000000ff0a00720c */ /* 0x000fe20003f66270 */
[----:B------:R-:W-:-:S02]  /*136f0*/  VIADD R19, R0, 0x18e ;  /* 0x0000018e00137836 */ /* 0x000fc40000000000 */
[----:B------:R1:W-:Y:S01]  /*13700*/  STL [R1+0x2d0], R13 ;  /* 0x0002d00d01007387 */ /* 0x0003e20000100800 */
[----:B------:R-:W-:Y:S01]  /*13710*/  @!P4 IMAD.IADD R5, R5, 0x1, -R52 ;  /* 0x000000010505c824 */ /* 0x000fe200078e0a34 */
[----:B------:R-:W-:Y:S01]  /*13720*/  IABS R12, R7 ;  /* 0x00000007000c7213 */ /* 0x000fe20000000000 */
[----:B------:R-:W-:Y:S01]  /*13730*/  IMAD R6, R52, R11, R6 ;  /* 0x0000000b34067224 */ /* 0x000fe200078e0206 */
[----:B------:R-:W-:Y:S01]  /*13740*/  ISETP.GE.AND P4, PT, R8, RZ, PT ;  /* 0x000000ff0800720c */ /* 0x000fe20003f86270 */
[--C-:B------:R-:W-:Y:S01]  /*13750*/  @!P5 IMAD.IADD R3, R3, 0x1, -R52.reuse ;  /* 0x000000010303d824 */ /* 0x100fe200078e0a34 */
[----:B------:R-:W-:Y:S01]  /*13760*/  ISETP.GT.U32.AND P6, PT, R52, R5, PT ;  /* 0x000000053400720c */ /* 0x000fe20003fc4070 */
[----:B------:R-:W-:Y:S01]  /*13770*/  @!P0 IMAD.IADD R2, R2, 0x1, -R52 ;  /* 0x0000000102028824 */ /* 0x000fe200078e0a34 */
[----:B------:R-:W-:Y:S01]  /*13780*/  ISETP.GT.U32.AND P0, PT, R52, R6, PT ;  /* 0x000000063400720c */ /* 0x000fe20003f04070 */
[----:B------:R-:W-:Y:S01]  /*13790*/  IMAD.MOV.U32 R8, RZ, RZ, R12 ;  /* 0x000000ffff087224 */ /* 0x000fe200078e000c */
[----:B-1----:R-:W-:Y:S01]  /*137a0*/  MOV R13, R9 ;  /* 0x00000009000d7202 */ /* 0x002fe20000000f00 */
[----:B------:R-:W-:Y:S01]  /*137b0*/  VIADD R11, R0, 0x18f ;  /* 0x0000018f000b7836 */ /* 0x000fe20000000000 */
[----:B------:R-:W-:Y:S01]  /*137c0*/  ISETP.GE.AND P5, PT, R4, RZ, PT ;  /* 0x000000ff0400720c */ /* 0x000fe20003fa6270 */
[----:B------:R-:W-:Y:S01]  /*137d0*/  IMAD.HI.U32 R10, R49, R8, RZ ;  /* 0x00000008310a7227 */ /* 0x000fe200078e00ff */
[----:B------:R-:W-:-:S03]  /*137e0*/  MOV R9, R2 ;  /* 0x0000000200097202 */ /* 0x000fc60000000f00 */
[----:B------:R-:W-:Y:S01]  /*137f0*/  @!P1 IMAD.MOV R13, RZ, RZ, -R13 ;  /* 0x000000ffff0d9224 */ /* 0x000fe200078e0a0d */
[C---:B------:R-:W-:Y:S01]  /*13800*/  ISETP.GT.U32.AND P1, PT, R52.reuse, R3, PT ;  /* 0x000000033400720c */ /* 0x040fe20003f24070 */
[----:B------:R-:W-:Y:S02]  /*13810*/  IMAD.MOV R10, RZ, RZ, -R10 ;  /* 0x000000ffff0a7224 */ /* 0x000fe400078e0a0a */
[----:B------:R-:W-:Y:S01]  /*13820*/  @!P6 IMAD.IADD R5, R5, 0x1, -R52 ;  /* 0x000000010505e824 */ /* 0x000fe200078e0a34 */
[----:B------:R-:W-:Y:S01]  /*13830*/  ISETP.GE.AND P6, PT, R7, RZ, PT ;  /* 0x000000ff0700720c */ /* 0x000fe20003fc6270 */
[----:B------:R-:W-:Y:S01]  /*13840*/  IMAD R4, R52, R10, R8 ;  /* 0x0000000a34047224 */ /* 0x000fe200078e0208 */
[----:B------:R1:W-:Y:S01]  /*13850*/  STL [R1+0x2cc], R13 ;  /* 0x0002cc0d01007387 */ /* 0x0003e20000100800 */
[--C-:B------:R-:W-:Y:S01]  /*13860*/  @!P0 IMAD.IADD R6, R6, 0x1, -R52.reuse ;  /* 0x0000000106068824 */ /* 0x100fe200078e0a34 */
[----:B------:R-:W-:Y:S01]  /*13870*/  @!P4 IADD3 R5, PT, PT, -R5, RZ, RZ ;  /* 0x000000ff0505c210 */ /* 0x000fe20007ffe1ff */
[----:B------:R-:W-:Y:S01]  /*13880*/  @!P2 IMAD.MOV R9, RZ, RZ, -R9 ;  /* 0x000000ffff09a224 */ /* 0x000fe200078e0a09 */
[----:B------:R-:W-:Y:S01]  /*13890*/  ISETP.GT.U32.AND P4, PT, R52, R4, PT ;  /* 0x000000043400720c */ /* 0x000fe20003f84070 */
[----:B------:R-:W-:Y:S01]  /*138a0*/  VIADD R2, R0, 0x190 ;  /* 0x0000019000027836 */ /* 0x000fe20000000000 */
[----:B------:R-:W-:Y:S01]  /*138b0*/  ISETP.GT.U32.AND P2, PT, R52, R6, PT ;  /* 0x000000063400720c */ /* 0x000fe20003f44070 */
[--C-:B------:R-:W-:Y:S01]  /*138c0*/  @!P1 IMAD.IADD R3, R3, 0x1, -R52.reuse ;  /* 0x0000000103039824 */ /* 0x100fe200078e0a34 */
[----:B------:R-:W-:Y:S01]  /*138d0*/  ISETP.GE.AND P0, PT, R20, RZ, PT ;  /* 0x000000ff1400720c */ /* 0x000fe20003f06270 */
[----:B------:R-:W-:Y:S01]  /*138e0*/  STL [R1+0x2c8], R9 ;  /* 0x0002c80901007387 */ /* 0x000fe20000100800 */
[----:B------:R-:W-:Y:S01]  /*138f0*/  IABS R20, R20 ;  /* 0x0000001400147213 */ /* 0x000fe20000000000 */
[----:B------:R-:W-:Y:S01]  /*13900*/  IMAD.MOV.U32 R7, RZ, RZ, R3 ;  /* 0x000000ffff077224 */ /* 0x000fe200078e0003 */
[----:B------:R-:W-:Y:S01]  /*13910*/  ISETP.GE.AND P1, PT, R19, RZ, PT ;  /* 0x000000ff1300720c */ /* 0x000fe20003f26270 */
[----:B------:R-:W-:Y:S01]  /*13920*/  STL [R1+0x2c4], R5 ;  /* 0x0002c40501007387 */ /* 0x000fe20000100800 */
[----:B------:R-:W-:Y:S01]  /*13930*/  IABS R19, R19 ;  /* 0x0000001300137213 */ /* 0x000fe20000000000 */
[----:B------:R-:W-:Y:S01]  /*13940*/  @!P3 IMAD.MOV R7, RZ, RZ, -R7 ;  /* 0x000000ffff07b224 */ /* 0x000fe200078e0a07 */
[----:B------:R-:W-:Y:S01]  /*13950*/  ISETP.GE.AND P3, PT, R11, RZ, PT ;  /* 0x000000ff0b00720c */ /* 0x000fe20003f66270 */
[--C-:B------:R-:W-:Y:S01]  /*13960*/  @!P4 IMAD.IADD R4, R4, 0x1, -R52.reuse ;  /* 0x000000010404c824 */ /* 0x100fe200078e0a34 */
[----:B------:R-:W-:Y:S01]  /*13970*/  IABS R11, R11 ;  /* 0x0000000b000b7213 */ /* 0x000fe20000000000 */
[----:B------:R-:W-:Y:S01]  /*13980*/  @!P2 IMAD.IADD R6, R6, 0x1, -R52 ;  /* 0x000000010606a824 */ /* 0x000fe200078e0a34 */
[----:B------:R2:W-:Y:S01]  /*13990*/  STL [R1+0x2c0], R7 ;  /* 0x0002c00701007387 */ /* 0x0005e20000100800 */
[----:B------:R-:W-:Y:S01]  /*139a0*/  IABS R15, R2 ;  /* 0x00000002000f7213 */ /* 0x000fe20000000000 */
[----:B------:R-:W-:Y:S01]  /*139b0*/  VIADD R14, R0, 0x192 ;  /* 0x00000192000e7836 */ /* 0x000fe20000000000 */
[----:B------:R-:W-:Y:S01]  /*139c0*/  ISETP.GT.U32.AND P4, PT, R52, R4, PT ;  /* 0x000000043400720c */ /* 0x000fe20003f84070 */
[----:B------:R-:W-:Y:S01]  /*139d0*/  IMAD.MOV.U32 R8, RZ, RZ, R6 ;  /* 0x000000ffff087224 */ /* 0x000fe200078e0006 */
[----:B------:R-:W-:Y:S01]  /*139e0*/  ISETP.GE.AND P2, PT, R2, RZ, PT ;  /* 0x000000ff0200720c */ /* 0x000fe20003f46270 */
[----:B------:R-:W-:Y:S01]  /*139f0*/  IMAD.HI.U32 R3, R49, R11, RZ ;  /* 0x0000000b31037227 */ /* 0x000fe200078e00ff */
[----:B-1----:R-:W-:-:S03]  /*13a00*/  IABS R13, R14 ;  /* 0x0000000e000d7213 */ /* 0x002fc60000000000 */
[----:B--2---:R-:W-:Y:S01]  /*13a10*/  IMAD.HI.U32 R7, R49, R20, RZ ;  /* 0x0000001431077227 */ /* 0x004fe200078e00ff */
[----:B------:R-:W-:-:S03]  /*13a20*/  IADD3 R3, PT, PT, -R3, RZ, RZ ;  /* 0x000000ff03037210 */ /* 0x000fc60007ffe1ff */
[----:B------:R-:W-:Y:S02]  /*13a30*/  IMAD.MOV R7, RZ, RZ, -R7 ;  /* 0x000000ffff077224 */ /* 0x000fe400078e0a07 */
[----:B------:R-:W-:Y:S02]  /*13a40*/  @!P5 IMAD.MOV R8, RZ, RZ, -R8 ;  /* 0x000000ffff08d224 */ /* 0x000fe400078e0a08 */
[C---:B------:R-:W-:Y:S02]  /*13a50*/  IMAD R20, R52.reuse, R7, R20 ;  /* 0x0000000734147224 */ /* 0x040fe400078e0214 */
[----:B------:R-:W-:Y:S01]  /*13a60*/  IMAD R11, R52, R3, R11 ;  /* 0x00000003340b7224 */ /* 0x000fe200078e020b */
[----:B------:R1:W-:Y:S01]  /*13a70*/  STL [R1+0x2bc], R8 ;  /* 0x0002bc0801007387 */ /* 0x0003e20000100800 */
[----:B------:R-:W-:Y:S01]  /*13a80*/  @!P4 IMAD.IADD R4, R4, 0x1, -R52 ;  /* 0x000000010404c824 */ /* 0x000fe200078e0a34 */
[----:B------:R-:W-:Y:S01]  /*13a90*/  ISETP.GT.U32.AND P5, PT, R52, R20, PT ;  /* 0x000000143400720c */ /* 0x000fe20003fa4070 */
[----:B------:R-:W-:-:S04]  /*13aa0*/  IMAD.HI.U32 R5, R49, R19, RZ ;  /* 0x0000001331057227 */ /* 0x000fc800078e00ff */
[----:B------:R-:W-:Y:S02]  /*13ab0*/  IMAD.MOV.U32 R7, RZ, RZ, R4 ;  /* 0x000000ffff077224 */ /* 0x000fe400078e0004 */
[----:B------:R-:W-:-:S04]  /*13ac0*/  IMAD.HI.U32 R2, R49, R15, RZ ;  /* 0x0000000f31027227 */ /* 0x000fc800078e00ff */
[----:B------:R-:W-:Y:S02]  /*13ad0*/  @!P6 IMAD.MOV R7, RZ, RZ, -R7 ;  /* 0x000000ffff07e224 */ /* 0x000fe400078e0a07 */
[----:B------:R-:W-:Y:S01]  /*13ae0*/  @!P5 IMAD.IADD R20, R20, 0x1, -R52 ;  /* 0x000000011414d824 */ /* 0x000fe200078e0a34 */
[C---:B------:R-:W-:Y:S01]  /*13af0*/  ISETP.GT.U32.AND P5, PT, R52.reuse, R11, PT ;  /* 0x0000000b3400720c */ /* 0x040fe20003fa4070 */
[----:B------:R-:W-:Y:S01]  /*13b00*/  IMAD.MOV R5, RZ, RZ, -R5 ;  /* 0x000000ffff057224 */ /* 0x000fe200078e0a05 */
[----:B------:R2:W-:Y:S01]  /*13b10*/  STL [R1+0x2b8], R7 ;  /* 0x0002b80701007387 */ /* 0x0005e20000100800 */
[----:B------:R-:W-:Y:S01]  /*13b20*/  IMAD.MOV R2, RZ, RZ, -R2 ;  /* 0x000000ffff027224 */ /* 0x000fe200078e0a02 */
[----:B------:R-:W-:Y:S01]  /*13b30*/  ISETP.GT.U32.AND P6, PT, R52, R20, PT ;  /* 0x000000143400720c */ /* 0x000fe20003fc4070 */
[----:B-1----:R-:W-:Y:S02]  /*13b40*/  VIADD R8, R0, 0x191 ;  /* 0x0000019100087836 */ /* 0x002fe40000000000 */
[----:B------:R-:W-:-:S02]  /*13b50*/  IMAD R19, R52, R5, R19 ;  /* 0x0000000534137224 */ /* 0x000fc400078e0213 */
[----:B------:R-:W-:Y:S01]  /*13b60*/  IMAD R15, R52, R2, R15 ;  /* 0x00000002340f7224 */ /* 0x000fe200078e020f */
[----:B------:R-:W-:Y:S01]  /*13b70*/  IABS R18, R8 ;  /* 0x0000000800127213 */ /* 0x000fe20000000000 */
[----:B------:R-:W-:Y:S01]  /*13b80*/  VIADD R6, R0, 0x193 ;  /* 0x0000019300067836 */ /* 0x000fe20000000000 */
[C---:B------:R-:W-:Y:S01]  /*13b90*/  ISETP.GT.U32.AND P4, PT, R52.reuse, R19, PT ;  /* 0x000000133400720c */ /* 0x040fe20003f84070 */
[--C-:B------:R-:W-:Y:S01]  /*13ba0*/  @!P5 IMAD.IADD R11, R11, 0x1, -R52.reuse ;  /* 0x000000010b0bd824 */ /* 0x100fe200078e0a34 */
[----:B------:R-:W-:Y:S01]  /*13bb0*/  IABS R2, R16 ;  /* 0x0000001000027213 */ /* 0x000fe20000000000 */
[C---:B--2---:R-:W-:Y:S01]  /*13bc0*/  IMAD.HI.U32 R7, R49.reuse, R13, RZ ;  /* 0x0000000d31077227 */ /* 0x044fe200078e00ff */
[----:B------:R-:W-:Y:S02]  /*13bd0*/  IABS R3, R6 ;  /* 0x0000000600037213 */ /* 0x000fe40000000000 */
[----:B------:R-:W-:Y:S01]  /*13be0*/  ISETP.GT.U32.AND P5, PT, R52, R11, PT ;  /* 0x0000000b3400720c */ /* 0x000fe20003fa4070 */
[----:B------:R-:W-:Y:S01]  /*13bf0*/  @!P6 IMAD.IADD R20, R20, 0x1, -R52 ;  /* 0x000000011414e824 */ /* 0x000fe200078e0a34 */
[----:B------:R-:W-:Y:S01]  /*13c00*/  ISETP.GT.U32.AND P6, PT, R52, R15, PT ;  /* 0x0000000f3400720c */ /* 0x000fe20003fc4070 */
[----:B------:R-:W-:Y:S01]  /*13c10*/  IMAD.HI.U32 R9, R49, R18, RZ ;  /* 0x0000001231097227 */ /* 0x000fe200078e00ff */
[----:B------:R-:W-:-:S03]  /*13c20*/  IADD3 R7, PT, PT, -R7, RZ, RZ ;  /* 0x000000ff07077210 */ /* 0x000fc60007ffe1ff */
[----:B------:R-:W-:Y:S02]  /*13c30*/  IMAD.MOV R9, RZ, RZ, -R9 ;  /* 0x000000ffff097224 */ /* 0x000fe400078e0a09 */
[C---:B------:R-:W-:Y:S02]  /*13c40*/  IMAD R13, R52.reuse, R7, R13 ;  /* 0x00000007340d7224 */ /* 0x040fe400078e020d */
[C---:B------:R-:W-:Y:S02]  /*13c50*/  IMAD R18, R52.reuse, R9, R18 ;  /* 0x0000000934127224 */ /* 0x040fe400078e0212 */
[--C-:B------:R-:W-:Y:S02]  /*13c60*/  @!P4 IMAD.IADD R19, R19, 0x1, -R52.reuse ;  /* 0x000000011313c824 */ /* 0x100fe400078e0a34 */
[--C-:B------:R-:W-:Y:S01]  /*13c70*/  @!P5 IMAD.IADD R11, R11, 0x1, -R52.reuse ;  /* 0x000000010b0bd824 */ /* 0x100fe200078e0a34 */
[C---:B------:R-:W-:Y:S01]  /*13c80*/  ISETP.GT.U32.AND P5, PT, R52.reuse, R18, PT ;  /* 0x000000123400720c */ /* 0x040fe20003fa4070 */
[----:B------:R-:W-:Y:S01]  /*13c90*/  @!P6 IMAD.IADD R15, R15, 0x1, -R52 ;  /* 0x000000010f0fe824 */ /* 0x000fe200078e0a34 */
[C---:B------:R-:W-:Y:S01]  /*13ca0*/  ISETP.GT.U32.AND P6, PT, R52.reuse, R13, PT ;  /* 0x0000000d3400720c */ /* 0x040fe20003fc4070 */
[----:B------:R-:W-:Y:S01]  /*13cb0*/  IMAD.HI.U32 R5, R49, R3, RZ ;  /* 0x0000000331057227 */ /* 0x000fe200078e00ff */
[----:B------:R-:W-:-:S03]  /*13cc0*/  ISETP.GT.U32.AND P4, PT, R52, R19, PT ;  /* 0x000000133400720c */ /* 0x000fc60003f84070 */
[----:B------:R-:W-:-:S04]  /*13cd0*/  IMAD.HI.U32 R4, R49, R2, RZ ;  /* 0x0000000231047227 */ /* 0x000fc800078e00ff */
[----:B------:R-:W-:Y:S02]  /*13ce0*/  IMAD.MOV R5, RZ, RZ, -R5 ;  /* 0x000000ffff057224 */ /* 0x000fe400078e0a05 */
[----:B------:R-:W-:Y:S02]  /*13cf0*/  IMAD.MOV R4, RZ, RZ, -R4 ;  /* 0x000000ffff047224 */ /* 0x000fe400078e0a04 */
[----:B------:R-:W-:Y:S01]  /*13d00*/  IMAD R3, R52, R5, R3 ;  /* 0x0000000534037224 */ /* 0x000fe200078e0203 */
[----:B------:R-:W-:Y:S01]  /*13d10*/  IADD3 R5, PT, PT, R0, 0x196, RZ ;  /* 0x0000019600057810 */ /* 0x000fe20007ffe0ff */
[----:B------:R-:W-:Y:S02]  /*13d20*/  IMAD R2, R52, R4, R2 ;  /* 0x0000000434027224 */ /* 0x000fe400078e0202 */
[--C-:B------:R-:W-:Y:S01]  /*13d30*/  @!P5 IMAD.IADD R18, R18, 0x1, -R52.reuse ;  /* 0x000000011212d824 */ /* 0x100fe200078e0a34 */
[C---:B------:R-:W-:Y:S01]  /*13d40*/  ISETP.GT.U32.AND P5, PT, R52.reuse, R3, PT ;  /* 0x000000033400720c */ /* 0x040fe20003fa4070 */
[--C-:B------:R-:W-:Y:S01]  /*13d50*/  @!P6 IMAD.IADD R13, R13, 0x1, -R52.reuse ;  /* 0x000000010d0de824 */ /* 0x100fe200078e0a34 */
[----:B------:R-:W-:Y:S01]  /*13d60*/  ISETP.GT.U32.AND P6, PT, R52, R2, PT ;  /* 0x000000023400720c */ /* 0x000fe20003fc4070 */
[----:B------:R-:W-:Y:S01]  /*13d70*/  @!P4 IMAD.IADD R19, R19, 0x1, -R52 ;  /* 0x000000011313c824 */ /* 0x000fe200078e0a34 */
[----:B------:R-:W-:Y:S01]  /*13d80*/  ISETP.GE.AND P4, PT, R8, RZ, PT ;  /* 0x000000ff0800720c */ /* 0x000fe20003f86270 */
[C---:B------:R-:W-:Y:S01]  /*13d90*/  VIADD R8, R0.reuse, 0x195 ;  /* 0x0000019500087836 */ /* 0x040fe20000000000 */
[----:B------:R-:W-:Y:S01]  /*13da0*/  IABS R12, R5 ;  /* 0x00000005000c7213 */ /* 0x000fe20000000000 */
[----:B------:R-:W-:Y:S01]  /*13db0*/  IMAD.MOV.U32 R26, RZ, RZ, R20 ;  /* 0x000000ffff1a7224 */ /* 0x000fe200078e0014 */
[----:B------:R-:W-:Y:S01]  /*13dc0*/  @!P1 IADD3 R19, PT, PT, -R19, RZ, RZ ;  /* 0x000000ff13139210 */ /* 0x000fe20007ffe1ff */
[----:B------:R-:W-:Y:S01]  /*13dd0*/  VIADD R17, R0, 0x198 ;  /* 0x0000019800117836 */ /* 0x000fe20000000000 */
[----:B------:R-:W-:Y:S01]  /*13de0*/  IABS R4, R8 ;  /* 0x0000000800047213 */ /* 0x000fe20000000000 */
[----:B------:R-:W-:Y:S01]  /*13df0*/  @!P0 IMAD.MOV R26, RZ, RZ, -R26 ;  /* 0x000000ffff1a8224 */ /* 0x000fe200078e0a1a */
[----:B------:R-:W-:Y:S01]  /*13e00*/  ISETP.GT.U32.AND P0, PT, R52, R15, PT ;  /* 0x0000000f3400720c */ /* 0x000fe20003f04070 */
[----:B------:R-:W-:Y:S01]  /*13e10*/  IMAD.HI.U32 R21, R49, R12, RZ ;  /* 0x0000000c31157227 */ /* 0x000fe200078e00ff */
[----:B------:R-:W-:-:S02]  /*13e20*/  IABS R9, R17 ;  /* 0x0000001100097213 */ /* 0x000fc40000000000 */
[C---:B------:R-:W-:Y:S01]  /*13e30*/  ISETP.GT.U32.AND P1, PT, R52.reuse, R13, PT ;  /* 0x0000000d3400720c */ /* 0x040fe20003f24070 */
[----:B------:R-:W-:Y:S01]  /*13e40*/  IMAD.HI.U32 R22, R49, R4, RZ ;  /* 0x0000000431167227 */ /* 0x000fe200078e00ff */
[----:B------:R-:W-:Y:S03]  /*13e50*/  STL [R1+0x29c], R26 ;  /* 0x00029c1a01007387 */ /* 0x000fe60000100800 */
[--C-:B------:R-:W-:Y:S01]  /*13e60*/  @!P5 IMAD.IADD R3, R3, 0x1, -R52.reuse ;  /* 0x000000010303d824 */ /* 0x100fe200078e0a34 */
[----:B------:R-:W-:Y:S01]  /*13e70*/  ISETP.GT.U32.AND P5, PT, R52, R18, PT ;  /* 0x000000123400720c */ /* 0x000fe20003fa4070 */
[----:B------:R-:W-:Y:S01]  /*13e80*/  @!P6 IMAD.IADD R2, R2, 0x1, -R52 ;  /* 0x000000010202e824 */ /* 0x000fe200078e0a34 */
[----:B------:R-:W-:Y:S01]  /*13e90*/  STL [R1+0x288], R19 ;  /* 0x0002881301007387 */ /* 0x000fe20000100800 */
[----:B------:R-:W-:Y:S01]  /*13ea0*/  VIADD R10, R0, 0x197 ;  /* 0x00000197000a7836 */ /* 0x000fe20000000000 */
[C---:B------:R-:W-:Y:S01]  /*13eb0*/  ISETP.GT.U32.AND P6, PT, R52.reuse, R3, PT ;  /* 0x000000033400720c */ /* 0x040fe20003fc4070 */
[----:B------:R-:W-:Y:S01]  /*13ec0*/  IMAD.MOV R24, RZ, RZ, -R22 ;  /* 0x000000ffff187224 */ /* 0x000fe200078e0a16 */
[----:B------:R-:W-:Y:S01]  /*13ed0*/  IADD3 R22, PT, PT, -R21, RZ, RZ ;  /* 0x000000ff15167210 */ /* 0x000fe20007ffe1ff */
[----:B------:R-:W-:Y:S01]  /*13ee0*/  @!P3 IMAD.MOV R11, RZ, RZ, -R11 ;  /* 0x000000ffff0bb224 */ /* 0x000fe200078e0a0b */
[----:B------:R-:W-:Y:S01]  /*13ef0*/  ISETP.GT.U32.AND P3, PT, R52, R2, PT ;  /* 0x000000023400720c */ /* 0x000fe20003f64070 */
[----:B------:R-:W-:Y:S01]  /*13f00*/  IMAD.HI.U32 R25, R49, R9, RZ ;  /* 0x0000000931197227 */ /* 0x000fe200078e00ff */
[----:B------:R-:W-:-:S02]  /*13f10*/  IABS R7, R10 ;  /* 0x0000000a00077213 */ /* 0x000fc40000000000 */
[----:B------:R1:W-:Y:S01]  /*13f20*/  STL [R1+0x284], R11 ;  /* 0x0002840b01007387 */ /* 0x0003e20000100800 */
[C---:B------:R-:W-:Y:S02]  /*13f30*/  IMAD R4, R52.reuse, R24, R4 ;  /* 0x0000001834047224 */ /* 0x040fe400078e0204 */
[----:B------:R-:W-:Y:S02]  /*13f40*/  IMAD.MOV R20, RZ, RZ, -R25 ;  /* 0x000000ffff147224 */ /* 0x000fe400078e0a19 */
[----:B------:R-:W-:Y:S02]  /*13f50*/  IMAD R12, R52, R22, R12 ;  /* 0x00000016340c7224 */ /* 0x000fe400078e020c */
[----:B------:R-:W-:-:S04]  /*13f60*/  IMAD.HI.U32 R23, R49, R7, RZ ;  /* 0x0000000731177227 */ /* 0x000fc800078e00ff */
[--C-:B------:R-:W-:Y:S01]  /*13f70*/  @!P0 IMAD.IADD R15, R15, 0x1, -R52.reuse ;  /* 0x000000010f0f8824 */ /* 0x100fe200078e0a34 */
[C---:B------:R-:W-:Y:S01]  /*13f80*/  ISETP.GT.U32.AND P0, PT, R52.reuse, R4, PT ;  /* 0x000000043400720c */ /* 0x040fe20003f04070 */
[----:B------:R-:W-:Y:S02]  /*13f90*/  IMAD R9, R52, R20, R9 ;  /* 0x0000001434097224 */ /* 0x000fe400078e0209 */
[--C-:B------:R-:W-:Y:S01]  /*13fa0*/  @!P5 IMAD.IADD R18, R18, 0x1, -R52.reuse ;  /* 0x000000011212d824 */ /* 0x100fe200078e0a34 */
[----:B------:R-:W-:Y:S01]  /*13fb0*/  ISETP.GT.U32.AND P5, PT, R52, R12, PT ;  /* 0x0000000c3400720c */ /* 0x000fe20003fa4070 */
[----:B------:R-:W-:Y:S02]  /*13fc0*/  IMAD.MOV R21, RZ, RZ, -R23 ;  /* 0x000000ffff157224 */ /* 0x000fe400078e0a17 */
[----:B------:R-:W-:Y:S01]  /*13fd0*/  @!P3 IMAD.IADD R2, R2, 0x1, -R52 ;  /* 0x000000010202b824 */ /* 0x000fe200078e0a34 */
[C---:B------:R-:W-:Y:S01]  /*13fe0*/  ISETP.GT.U32.AND P3, PT, R52.reuse, R9, PT ;  /* 0x000000093400720c */ /* 0x040fe20003f64070 */
[----:B------:R-:W-:-:S02]  /*13ff0*/  IMAD R7, R52, R21, R7 ;  /* 0x0000001534077224 */ /* 0x000fc400078e0207 */
[--C-:B------:R-:W-:Y:S02]  /*14000*/  @!P1 IMAD.IADD R13, R13, 0x1, -R52.reuse ;  /* 0x000000010d0d9824 */ /* 0x100fe400078e0a34 */
[----:B-1----:R-:W-:Y:S01]  /*14010*/  VIADD R11, R0, 0x199 ;  /* 0x00000199000b7836 */ /* 0x002fe20000000000 */
[----:B------:R-:W-:Y:S01]  /*14020*/  ISETP.GT.U32.AND P1, PT, R52, R7, PT ;  /* 0x000000073400720c */ /* 0x000fe20003f24070 */
[--C-:B------:R-:W-:Y:S01]  /*14030*/  @!P0 IMAD.IADD R4, R4, 0x1, -R52.reuse ;  /* 0x0000000104048824 */ /* 0x100fe200078e0a34 */
[----:B------:R-:W-:Y:S01]  /*14040*/  ISETP.GE.AND P0, PT, R6, RZ, PT ;  /* 0x000000ff0600720c */ /* 0x000fe20003f06270 */
[--C-:B------:R-:W-:Y:S01]  /*14050*/  @!P5 IMAD.IADD R12, R12, 0x1, -R52.reuse ;  /* 0x000000010c0cd824 */ /* 0x100fe200078e0a34 */
[----:B------:R-:W-:Y:S01]  /*14060*/  IABS R19, R11 ;  /* 0x0000000b00137213 */ /* 0x000fe20000000000 */
[----:B------:R-:W-:Y:S01]  /*14070*/  IMAD.MOV.U32 R25, RZ, RZ, R15 ;  /* 0x000000ffff197224 */ /* 0x000fe200078e000f */
[----:B------:R-:W-:Y:S01]  /*14080*/  ISETP.GE.AND P5, PT, R16, RZ, PT ;  /* 0x000000ff1000720c */ /* 0x000fe20003fa6270 */
[----:B------:R-:W-:Y:S01]  /*14090*/  @!P6 IMAD.IADD R3, R3, 0x1, -R52 ;  /* 0x000000010303e824 */ /* 0x000fe200078e0a34 */
[----:B------:R-:W-:Y:S01]  /*140a0*/  ISETP.GE.AND P6, PT, R14, RZ, PT ;  /* 0x000000ff0e00720c */ /* 0x000fe20003fc6270 */
[----:B------:R-:W-:Y:S01]  /*140b0*/  @!P2 IMAD.MOV R25, RZ, RZ, -R25 ;  /* 0x000000ffff19a224 */ /* 0x000fe200078e0a19 */
[----:B------:R-:W-:Y:S01]  /*140c0*/  @!P3 IADD3 R9, PT, PT, R9, -R52, RZ ;  /* 0x800000340909b210 */ /* 0x000fe20007ffe0ff */
[----:B------:R-:W-:Y:S01]  /*140d0*/  IMAD.HI.U32 R16, R49, R19, RZ ;  /* 0x0000001331107227 */ /* 0x000fe200078e00ff */
[----:B------:R-:W-:-:S02]  /*140e0*/  ISETP.GT.U32.AND P2, PT, R52, R4, PT ;  /* 0x000000043400720c */ /* 0x000fc40003f44070 */
[----:B------:R-:W-:Y:S01]  /*140f0*/  ISETP.GT.U32.AND P3, PT, R52, R12, PT ;  /* 0x0000000c3400720c */ /* 0x000fe20003f64070 */
[----:B------:R-:W-:Y:S01]  /*14100*/  @!P1 IMAD.IADD R7, R7, 0x1, -R52 ;  /* 0x0000000107079824 */ /* 0x000fe200078e0a34 */
[----:B------:R-:W-:Y:S01]  /*14110*/  ISETP.GE.AND P1, PT, R8, RZ, PT ;  /* 0x000000ff0800720c */ /* 0x000fe20003f26270 */
[----:B------:R-:W-:Y:S01]  /*14120*/  IMAD.MOV R16, RZ, RZ, -R16 ;  /* 0x000000ffff107224 */ /* 0x000fe200078e0a10 */
[----:B------:R-:W-:Y:S01]  /*14130*/  IADD3 R14, PT, PT, R0, 0x19a, RZ ;  /* 0x0000019a000e7810 */ /* 0x000fe20007ffe0ff */
[----:B------:R-:W-:Y:S01]  /*14140*/  IMAD.MOV.U32 R23, RZ, RZ, R18 ;  /* 0x000000ffff177224 */ /* 0x000fe200078e0012 */
[----:B------:R-:W-:Y:S01]  /*14150*/  STL [R1+0x26c], R25 ;  /* 0x00026c1901007387 */ /* 0x000fe20000100800 */
[----:B------:R-:W-:Y:S01]  /*14160*/  IMAD.MOV.U32 R8, RZ, RZ, R13 ;  /* 0x000000ffff087224 */ /* 0x000fe200078e000d */
[----:B------:R-:W-:Y:S01]  /*14170*/  @!P5 IADD3 R2, PT, PT, -R2, RZ, RZ ;  /* 0x000000ff0202d210 */ /* 0x000fe20007ffe1ff */
[----:B------:R-:W-:Y:S01]  /*14180*/  @!P0 IMAD.MOV R3, RZ, RZ, -R3 ;  /* 0x000000ffff038224 */ /* 0x000fe200078e0a03 */
[----:B------:R-:W-:Y:S01]  /*14190*/  ISETP.GE.AND P0, PT, R5, RZ, PT ;  /* 0x000000ff0500720c */ /* 0x000fe20003f06270 */
[----:B------:R-:W-:Y:S01]  /*141a0*/  IMAD R19, R52, R16, R19 ;  /* 0x0000001034137224 */ /* 0x000fe200078e0213 */
[----:B------:R-:W-:Y:S01]  /*141b0*/  IABS R6, R14 ;  /* 0x0000000e00067213 */ /* 0x000fe20000000000 */
[----:B------:R-:W-:Y:S01]  /*141c0*/  @!P4 IMAD.MOV R23, RZ, RZ, -R23 ;  /* 0x000000ffff17c224 */ /* 0x000fe200078e0a17 */
[----:B------:R-:W-:Y:S01]  /*141d0*/  ISETP.GE.AND P5, PT, R10, RZ, PT ;  /* 0x000000ff0a00720c */ /* 0x000fe20003fa6270 */
[----:B------:R-:W-:Y:S01]  /*141e0*/  @!P6 IMAD.MOV R8, RZ, RZ, -R8 ;  /* 0x000000ffff08e224 */ /* 0x000fe200078e0a08 */
[----:B------:R-:W-:Y:S01]  /*141f0*/  ISETP.GT.U32.AND P6, PT, R52, R7, PT ;  /* 0x000000073400720c */ /* 0x000fe20003fc4070 */
[--C-:B------:R-:W-:Y:S01]  /*14200*/  @!P2 IMAD.IADD R4, R4, 0x1, -R52.reuse ;  /* 0x000000010404a824 */ /* 0x100fe200078e0a34 */
[----:B------:R-:W-:Y:S01]  /*14210*/  ISETP.GT.U32.AND P2, PT, R52, R19, PT ;  /* 0x000000133400720c */ /* 0x000fe20003f44070 */
[----:B------:R-:W-:Y:S01]  /*14220*/  @!P3 IMAD.IADD R12, R12, 0x1, -R52 ;  /* 0x000000010c0cb824 */ /* 0x000fe200078e0a34 */
[----:B------:R-:W-:Y:S01]  /*14230*/  STL [R1+0x260], R23 ;  /* 0x0002601701007387 */ /* 0x000fe20000100800 */
[----:B------:R-:W-:Y:S01]  /*14240*/  IMAD.MOV.U32 R13, RZ, RZ, R4 ;  /* 0x000000ffff0d7224 */ /* 0x000fe200078e0004 */
[----:B------:R-:W-:Y:S01]  /*14250*/  ISETP.GT.U32.AND P4, PT, R52, R9, PT ;  /* 0x000000093400720c */ /* 0x000fe20003f84070 */
[C---:B------:R-:W-:Y:S01]  /*14260*/  VIADD R15, R0.reuse, 0x19b ;  /* 0x0000019b000f7836 */ /* 0x040fe20000000000 */
[----:B------:R1:W-:Y:S01]  /*14270*/  STL [R1+0x24c], R8 ;  /* 0x00024c0801007387 */ /* 0x0003e20000100800 */
[----:B------:R-:W-:Y:S01]  /*14280*/  @!P1 IMAD.MOV R13, RZ, RZ, -R13 ;  /* 0x000000ffff0d9224 */ /* 0x000fe200078e0a0d */
[----:B------:R-:W-:Y:S01]  /*14290*/  ISETP.GE.AND P3, PT, R17, RZ, PT ;  /* 0x000000ff1100720c */ /* 0x000fe20003f66270 */
[----:B------:R-:W-:Y:S01]  /*142a0*/  VIADD R17, R0, 0x1a2 ;  /* 0x000001a200117836 */ /* 0x000fe20000000000 */
[----:B------:R-:W-:Y:S01]  /*142b0*/  STL [R1+0x22c], R3 ;  /* 0x00022c0301007387 */ /* 0x000fe20000100800 */
[--C-:B------:R-:W-:Y:S01]  /*142c0*/  @!P6 IMAD.IADD R7, R7, 0x1, -R52.reuse ;  /* 0x000000010707e824 */ /* 0x100fe200078e0a34 */
[----:B------:R-:W-:Y:S01]  /*142d0*/  ISETP.GE.AND P1, PT, R15, RZ, PT ;  /* 0x000000ff0f00720c */ /* 0x000fe20003f26270 */
[----:B------:R-:W-:Y:S01]  /*142e0*/  @!P2 IMAD.IADD R19, R19, 0x1, -R52 ;  /* 0x000000011313a824 */ /* 0x000fe200078e0a34 */
[----:B------:R2:W-:Y:S01]  /*142f0*/  STL [R1+0x228], R2 ;  /* 0x0002280201007387 */ /* 0x0005e20000100800 */
[----:B------:R-:W-:Y:S01]  /*14300*/  IABS R15, R15 ;  /* 0x0000000f000f7213 */ /* 0x000fe20000000000 */
[----:B-1----:R-:W-:Y:S01]  /*14310*/  IMAD.MOV.U32 R8, RZ, RZ, R12 ;  /* 0x000000ffff087224 */ /* 0x002fe200078e000c */
[----:B------:R-:W-:Y:S01]  /*14320*/  ISETP.GE.AND P6, PT, R11, RZ, PT ;  /* 0x000000ff0b00720c */ /* 0x000fe20003fc6270 */
[----:B------:R-:W-:Y:S01]  /*14330*/  STL [R1+0x218], R13 ;  /* 0x0002180d01007387 */ /* 0x000fe20000100800 */
[----:B------:R-:W-:Y:S01]  /*14340*/  ISETP.GT.U32.AND P2, PT, R52, R19, PT ;  /* 0x000000133400720c */ /* 0x000fe20003f44070 */
[----:B------:R-:W-:Y:S01]  /*14350*/  @!P4 IMAD.IADD R9, R9, 0x1, -R52 ;  /* 0x000000010909c824 */ /* 0x000fe200078e0a34 */
[----:B------:R-:W-:Y:S01]  /*14360*/  @!P0 IADD3 R8, PT, PT, -R8, RZ, RZ ;  /* 0x000000ff08088210 */ /* 0x000fe20007ffe1ff */
[C---:B------:R-:W-:Y:S01]  /*14370*/  VIADD R11, R0.reuse, 0x1a1 ;  /* 0x000001a1000b7836 */ /* 0x040fe20000000000 */
[----:B------:R-:W-:Y:S01]  /*14380*/  IADD3 R5, PT, PT, R0, 0x19c, RZ ;  /* 0x0000019c00057810 */ /* 0x000fe20007ffe0ff */
[----:B--2---:R-:W-:Y:S01]  /*14390*/  IMAD.HI.U32 R2, R49, R6, RZ ;  /* 0x0000000631027227 */ /* 0x004fe200078e00ff */
[----:B------:R-:W-:Y:S01]  /*143a0*/  ISETP.GE.AND P4, PT, R14, RZ, PT ;  /* 0x000000ff0e00720c */ /* 0x000fe20003f86270 */
[----:B------:R1:W-:Y:S01]  /*143b0*/  STL [R1+0x210], R8 ;  /* 0x0002100801007387 */ /* 0x0003e20000100800 */
[----:B------:R-:W-:Y:S01]  /*143c0*/  ISETP.GE.AND P0, PT, R5, RZ, PT ;  /* 0x000000ff0500720c */ /* 0x000fe20003f06270 */
[----:B------:R-:W-:-:S02]  /*143d0*/  IMAD.MOV R2, RZ, RZ, -R2 ;  /* 0x000000ffff027224 */ /* 0x000fc400078e0a02 */
[----:B------:R-:W-:Y:S02]  /*143e0*/  IMAD.MOV.U32 R4, RZ, RZ, R9 ;  /* 0x000000ffff047224 */ /* 0x000fe400078e0009 */
[----:B------:R-:W-:Y:S02]  /*143f0*/  IMAD R3, R52, R2, R6 ;  /* 0x0000000234037224 */ /* 0x000fe400078e0206 */
[----:B------:R-:W-:-:S04]  /*14400*/  IMAD.HI.U32 R9, R49, R15, RZ ;  /* 0x0000000f31097227 */ /* 0x000fc800078e00ff */
[----:B-1----:R-:W-:Y:S01]  /*14410*/  IMAD.MOV.U32 R8, RZ, RZ, R7 ;  /* 0x000000ffff087224 */ /* 0x002fe200078e0007 */
[----:B------:R-:W-:Y:S01]  /*14420*/  IADD3 R9, PT, PT, -R9, RZ, RZ ;  /* 0x000000ff09097210 */ /* 0x000fe20007ffe1ff */
[----:B------:R-:W-:Y:S01]  /*14430*/  @!P2 IMAD.IADD R19, R19, 0x1, -R52 ;  /* 0x000000011313a824 */ /* 0x000fe200078e0a34 */
[----:B------:R-:W-:Y:S01]  /*14440*/  IABS R7, R5 ;  /* 0x0000000500077213 */ /* 0x000fe20000000000 */
[----:B------:R-:W-:Y:S01]  /*14450*/  @!P5 IMAD.MOV R8, RZ, RZ, -R8 ;  /* 0x000000ffff08d224 */ /* 0x000fe200078e0a08 */
[C---:B------:R-:W-:Y:S01]  /*14460*/  ISETP.GT.U32.AND P5, PT, R52.reuse, R3, PT ;  /* 0x000000033400720c */ /* 0x040fe20003fa4070 */
[----:B------:R-:W-:Y:S02]  /*14470*/  IMAD R15, R52, R9, R15 ;  /* 0x00000009340f7224 */ /* 0x000fe400078e020f */
[----:B------:R-:W-:Y:S01]  /*14480*/  IMAD.MOV.U32 R10, RZ, RZ, R19 ;  /* 0x000000ffff0a7224 */ /* 0x000fe200078e0013 */
[----:B------:R1:W-:Y:S01]  /*14490*/  STL [R1+0x20c], R8 ;  /* 0x00020c0801007387 */ /* 0x0003e20000100800 */
[----:B------:R-:W-:-:S02]  /*144a0*/  @!P3 IMAD.MOV R4, RZ, RZ, -R4 ;  /* 0x000000ffff04b224 */ /* 0x000fc400078e0a04 */
[----:B------:R-:W-:Y:S01]  /*144b0*/  @!P6 IMAD.MOV R10, RZ, RZ, -R10 ;  /* 0x000000ffff0ae224 */ /* 0x000fe200078e0a0a */
[----:B------:R-:W-:Y:S01]  /*144c0*/  ISETP.GT.U32.AND P6, PT, R52, R15, PT ;  /* 0x0000000f3400720c */ /* 0x000fe20003fc4070 */
[C---:B------:R-:W-:Y:S01]  /*144d0*/  VIADD R6, R0.reuse, 0x19d ;  /* 0x0000019d00067836 */ /* 0x040fe20000000000 */
[----:B------:R2:W-:Y:S01]  /*144e0*/  STL [R1+0x208], R4 ;  /* 0x0002080401007387 */ /* 0x0005e20000100800 */
[----:B------:R-:W-:Y:S02]  /*144f0*/  VIADD R2, R0, 0x19e ;  /* 0x0000019e00027836 */ /* 0x000fe40000000000 */
[----:B------:R-:W-:Y:S01]  /*14500*/  @!P5 IMAD.IADD R3, R3, 0x1, -R52 ;  /* 0x000000010303d824 */ /* 0x000fe200078e0a34 */
[----:B------:R-:W-:Y:S01]  /*14510*/  ISETP.GE.AND P3, PT, R6, RZ, PT ;  /* 0x000000ff0600720c */ /* 0x000fe20003f66270 */
[----:B-1----:R-:W-:Y:S01]  /*14520*/  IMAD.HI.U32 R8, R49, R7, RZ ;  /* 0x0000000731087227 */ /* 0x002fe200078e00ff */
[----:B------:R-:W-:Y:S01]  /*14530*/  ISETP.GE.AND P2, PT, R2, RZ, PT ;  /* 0x000000ff0200720c */ /* 0x000fe20003f46270 */
[----:B------:R1:W-:Y:S01]  /*14540*/  STL [R1+0x1f4], R10 ;  /* 0x0001f40a01007387 */ /* 0x0003e20000100800 */
[C---:B------:R-:W-:Y:S01]  /*14550*/  ISETP.GT.U32.AND P5, PT, R52.reuse, R3, PT ;  /* 0x000000033400720c */ /* 0x040fe20003fa4070 */
[----:B------:R-:W-:Y:S01]  /*14560*/  IMAD.MOV R8, RZ, RZ, -R8 ;  /* 0x000000ffff087224 */ /* 0x000fe200078e0a08 */
[----:B--2---:R-:W-:Y:S01]  /*14570*/  IABS R4, R6 ;  /* 0x0000000600047213 */ /* 0x004fe20000000000 */
[----:B------:R-:W-:Y:S01]  /*14580*/  @!P6 IMAD.IADD R15, R15, 0x1, -R52 ;  /* 0x000000010f0fe824 */ /* 0x000fe200078e0a34 */
[----:B------:R-:W-:Y:S01]  /*14590*/  IABS R6, R2 ;  /* 0x0000000200067213 */ /* 0x000fe20000000000 */
[----:B------:R-:W-:Y:S01]  /*145a0*/  IMAD R7, R52, R8, R7 ;  /* 0x0000000834077224 */ /* 0x000fe200078e0207 */
[----:B------:R-:W-:Y:S01]  /*145b0*/  IADD3 R8, PT, PT, R0, 0x1a0, RZ ;  /* 0x000001a000087810 */ /* 0x000fe20007ffe0ff */
[----:B------:R-:W-:Y:S01]  /*145c0*/  IMAD.HI.U32 R5, R49, R4, RZ ;  /* 0x0000000431057227 */ /* 0x000fe200078e00ff */
[----:B------:R-:W-:-:S02]  /*145d0*/  ISETP.GT.U32.AND P6, PT, R52, R15, PT ;  /* 0x0000000f3400720c */ /* 0x000fc40003fc4070 */
[----:B-1----:R-:W-:Y:S01]  /*145e0*/  IABS R10, R11 ;  /* 0x0000000b000a7213 */ /* 0x002fe20000000000 */
[----:B------:R-:W-:Y:S02]  /*145f0*/  IMAD.MOV R5, RZ, RZ, -R5 ;  /* 0x000000ffff057224 */ /* 0x000fe400078e0a05 */
[----:B------:R-:W-:Y:S02]  /*14600*/  @!P5 IMAD.IADD R3, R3, 0x1, -R52 ;  /* 0x000000010303d824 */ /* 0x000fe400078e0a34 */
[----:B------:R-:W-:Y:S01]  /*14610*/  IMAD R19, R52, R5, R4 ;  /* 0x0000000534137224 */ /* 0x000fe200078e0204 */
[----:B------:R-:W-:Y:S01]  /*14620*/  IABS R4, R8 ;  /* 0x0000000800047213 */ /* 0x000fe20000000000 */
[----:B------:R-:W-:Y:S02]  /*14630*/  IMAD.MOV.U32 R12, RZ, RZ, R3 ;  /* 0x000000ffff0c7224 */ /* 0x000fe400078e0003 */
[----:B------:R-:W-:Y:S02]  /*14640*/  VIADD R5, R0, 0x19f ;  /* 0x0000019f00057836 */ /* 0x000fe40000000000 */
[----:B------:R-:W-:Y:S01]  /*14650*/  @!P6 IMAD.IADD R15, R15, 0x1, -R52 ;  /* 0x000000010f0fe824 */ /* 0x000fe200078e0a34 */
[----:B------:R-:W-:Y:S01]  /*14660*/  @!P4 IADD3 R12, PT, PT, -R12, RZ, RZ ;  /* 0x000000ff0c0cc210 */ /* 0x000fe20007ffe1ff */
[----:B------:R-:W-:Y:S01]  /*14670*/  IMAD.HI.U32 R2, R49, R6, RZ ;  /* 0x0000000631027227 */ /* 0x000fe200078e00ff */
[----:B------:R-:W-:-:S02]  /*14680*/  ISETP.GT.U32.AND P4, PT, R52, R7, PT ;  /* 0x000000073400720c */ /* 0x000fc40003f84070 */
[C---:B------:R-:W-:Y:S01]  /*14690*/  ISETP.GT.U32.AND P6, PT, R52.reuse, R19, PT ;  /* 0x000000133400720c */ /* 0x040fe20003fc4070 */
[----:B------:R-:W-:Y:S01]  /*146a0*/  IMAD.MOV R2, RZ, RZ, -R2 ;  /* 0x000000ffff027224 */ /* 0x000fe200078e0a02 */
[----:B------:R-:W-:Y:S01]  /*146b0*/  ISETP.GE.AND P5, PT, R5, RZ, PT ;  /* 0x000000ff0500720c */ /* 0x000fe20003fa6270 */
[----:B------:R1:W-:Y:S01]  /*146c0*/  STL [R1+0x1f0], R12 ;  /* 0x0001f00c01007387 */ /* 0x0003e20000100800 */
[----:B------:R-:W-:Y:S01]  /*146d0*/  IABS R5, R5 ;  /* 0x0000000500057213 */ /* 0x000fe20000000000 */
[----:B------:R-:W-:Y:S01]  /*146e0*/  IMAD.MOV.U32 R3, RZ, RZ, R10 ;  /* 0x000000ffff037224 */ /* 0x000fe200078e000a */
[----:B------:R-:W-:Y:S01]  /*146f0*/  MOV R21, R15 ;  /* 0x0000000f00157202 */ /* 0x000fe20000000f00 */
[----:B------:R-:W-:Y:S01]  /*14700*/  IMAD R6, R52, R2, R6 ;  /* 0x0000000234067224 */ /* 0x000fe200078e0206 */
[----:B------:R-:W-:Y:S01]  /*14710*/  IABS R2, R17 ;  /* 0x0000001100027213 */ /* 0x000fe20000000000 */
[----:B------:R-:W-:-:S04]  /*14720*/  IMAD.HI.U32 R9, R49, R5, RZ ;  /* 0x0000000531097227 */ /* 0x000fc800078e00ff */
[--C-:B------:R-:W-:Y:S02]  /*14730*/  @!P4 IMAD.IADD R7, R7, 0x1, -R52.reuse ;  /* 0x000000010707c824 */ /* 0x100fe400078e0a34 */
[----:B------:R-:W-:Y:S02]  /*14740*/  @!P6 IMAD.IADD R19, R19, 0x1, -R52 ;  /* 0x000000011313e824 */ /* 0x000fe400078e0a34 */
[----:B------:R-:W-:Y:S01]  /*14750*/  IMAD.MOV R9, RZ, RZ, -R9 ;  /* 0x000000ffff097224 */ /* 0x000fe200078e0a09 */
[C---:B------:R-:W-:Y:S01]  /*14760*/  ISETP.GT.U32.AND P4, PT, R52.reuse, R7, PT ;  /* 0x000000073400720c */ /* 0x040fe20003f84070 */
[----:B-1----:R-:W-:Y:S01]  /*14770*/  IMAD.HI.U32 R12, R49, R4, RZ ;  /* 0x00000004310c7227 */ /* 0x002fe200078e00ff */
[----:B------:R-:W-:-:S03]  /*14780*/  ISETP.GT.U32.AND P6, PT, R52, R19, PT ;  /* 0x000000133400720c */ /* 0x000fc60003fc4070 */
[----:B------:R-:W-:Y:S02]  /*14790*/  IMAD R5, R52, R9, R5 ;  /* 0x0000000934057224 */ /* 0x000fe400078e0205 */
[----:B------:R-:W-:-:S04]  /*147a0*/  IMAD.HI.U32 R14, R49, R3, RZ ;  /* 0x00000003310e7227 */ /* 0x000fc800078e00ff */
[----:B------:R-:W-:Y:S02]  /*147b0*/  IMAD.MOV R12, RZ, RZ, -R12 ;  /* 0x000000ffff0c7224 */ /* 0x000fe400078e0a0c */
[----:B------:R-:W-:Y:S01]  /*147c0*/  @!P4 IMAD.IADD R7, R7, 0x1, -R52 ;  /* 0x000000010707c824 */ /* 0x000fe200078e0a34 */
[C---:B------:R-:W-:Y:S01]  /*147d0*/  ISETP.GT.U32.AND P4, PT, R52.reuse, R6, PT ;  /* 0x000000063400720c */ /* 0x040fe20003f84070 */
[----:B------:R-:W-:Y:S02]  /*147e0*/  IMAD.MOV R14, RZ, RZ, -R14 ;  /* 0x000000ffff0e7224 */ /* 0x000fe400078e0a0e */
[C---:B------:R-:W-:Y:S02]  /*147f0*/  IMAD R4, R52.reuse, R12, R4 ;  /* 0x0000000c34047224 */ /* 0x040fe400078e0204 */
[----:B------:R-:W-:Y:S02]  /*14800*/  IMAD.MOV.U32 R20, RZ, RZ, R7 ;  /* 0x000000ffff147224 */ /* 0x000fe400078e0007 */
[----:B------:R-:W-:Y:S01]  /*14810*/  @!P1 IMAD.MOV R21, RZ, RZ, -R21 ;  /* 0x000000ffff159224 */ /* 0x000fe200078e0a15 */
[----:B------:R-:W-:Y:S01]  /*14820*/  ISETP.GT.U32.AND P1, PT, R52, R5, PT ;  /* 0x000000053400720c */ /* 0x000fe20003f24070 */
[----:B------:R-:W-:-:S02]  /*14830*/  VIADD R16, R0, 0x1a3 ;  /* 0x000001a300107836 */ /* 0x000fc40000000000 */
[----:B------:R-:W-:Y:S01]  /*14840*/  IMAD.HI.U32 R10, R49, R2, RZ ;  /* 0x00000002310a7227 */ /* 0x000fe200078e00ff */
[----:B------:R1:W-:Y:S01]  /*14850*/  STL [R1+0x1d4], R21 ;  /* 0x0001d41501007387 */ /* 0x0003e20000100800 */
[----:B------:R-:W-:Y:S02]  /*14860*/  @!P4 IADD3 R6, PT, PT, R6, -R52, RZ ;  /* 0x800000340606c210 */ /* 0x000fe40007ffe0ff */
[C---:B------:R-:W-:Y:S01]  /*14870*/  IMAD R3, R52.reuse, R14, R3 ;  /* 0x0000000e34037224 */ /* 0x040fe200078e0203 */
[----:B------:R-:W-:Y:S01]  /*14880*/  IABS R13, R16 ;  /* 0x00000010000d7213 */ /* 0x000fe20000000000 */
[----:B------:R-:W-:Y:S01]  /*14890*/  @!P0 IMAD.MOV R20, RZ, RZ, -R20 ;  /* 0x000000ffff148224 */ /* 0x000fe200078e0a14 */
[----:B------:R-:W-:Y:S01]  /*148a0*/  ISETP.GT.U32.AND P0, PT, R52, R4, PT ;  /* 0x000000043400720c */ /* 0x000fe20003f04070 */
[----:B------:R-:W-:Y:S01]  /*148b0*/  @!P6 IMAD.IADD R19, R19, 0x1, -R52 ;  /* 0x000000011313e824 */ /* 0x000fe200078e0a34 */
[----:B------:R-:W-:Y:S01]  /*148c0*/  IADD3 R10, PT, PT, -R10, RZ, RZ ;  /* 0x000000ff0a0a7210 */ /* 0x000fe20007ffe1ff */
[----:B------:R-:W-:Y:S01]  /*148d0*/  IMAD.HI.U32 R9, R49, R13, RZ ;  /* 0x0000000d31097227 */ /* 0x000fe200078e00ff */
[C---:B------:R-:W-:Y:S01]  /*148e0*/  ISETP.GT.U32.AND P6, PT, R52.reuse, R3, PT ;  /* 0x000000033400720c */ /* 0x040fe20003fc4070 */
[----:B------:R2:W-:Y:S02]  /*148f0*/  STL [R1+0x1d0], R20 ;  /* 0x0001d01401007387 */ /* 0x0005e40000100800 */
[----:B------:R-:W-:-:S02]  /*14900*/  IMAD R2, R52, R10, R2 ;  /* 0x0000000a34027224 */ /* 0x000fc400078e0202 */
[--C-:B------:R-:W-:Y:S01]  /*14910*/  @!P1 IMAD.IADD R5, R5, 0x1, -R52.reuse ;  /* 0x0000000105059824 */ /* 0x100fe200078e0a34 */
[C---:B------:R-:W-:Y:S01]  /*14920*/  ISETP.GT.U32.AND P1, PT, R52.reuse, R6, PT ;  /* 0x000000063400720c */ /* 0x040fe20003f24070 */
[----:B------:R-:W-:Y:S01]  /*14930*/  IMAD.MOV R9, RZ, RZ, -R9 ;  /* 0x000000ffff097224 */ /* 0x000fe200078e0a09 */
[----:B------:R-:W-:Y:S01]  /*14940*/  ISETP.GT.U32.AND P4, PT, R52, R2, PT ;  /* 0x000000023400720c */ /* 0x000fe20003f84070 */
[----:B------:R-:W-:Y:S02]  /*14950*/  VIADD R12, R0, 0x1a4 ;  /* 0x000001a4000c7836 */ /* 0x000fe40000000000 */
[----:B------:R-:W-:Y:S01]  /*14960*/  @!P0 IMAD.IADD R4, R4, 0x1, -R52 ;  /* 0x0000000104048824 */ /* 0x000fe200078e0a34 */
[C---:B------:R-:W-:Y:S01]  /*14970*/  ISETP.GT.U32.AND P0, PT, R52.reuse, R5, PT ;  /* 0x000000053400720c */ /* 0x040fe20003f04070 */
[----:B------:R-:W-:Y:S01]  /*14980*/  IMAD R13, R52, R9, R13 ;  /* 0x00000009340d7224 */ /* 0x000fe200078e020d */
[----:B------:R-:W-:Y:S01]  /*14990*/  IABS R9, R12 ;  /* 0x0000000c00097213 */ /* 0x000fe20000000000 */
[----:B------:R-:W-:-:S02]  /*149a0*/  VIADD R10, R0, 0x1a5 ;  /* 0x000001a5000a7836 */ /* 0x000fc40000000000 */
[--C-:B------:R-:W-:Y:S01]  /*149b0*/  @!P6 IMAD.IADD R3, R3, 0x1, -R52.reuse ;  /* 0x000000010303e824 */ /* 0x100fe200078e0a34 */
[----:B------:R-:W-:Y:S01]  /*149c0*/  ISETP.GT.U32.AND P6, PT, R52, R4, PT ;  /* 0x000000043400720c */ /* 0x000fe20003fc4070 */
[----:B------:R-:W-:Y:S01]  /*149d0*/  IMAD.HI.U32 R15, R49, R9, RZ ;  /* 0x00000009310f7227 */ /* 0x000fe200078e00ff */
[----:B------:R-:W-:Y:S02]  /*149e0*/  IABS R18, R10 ;  /* 0x0000000a00127213 */ /* 0x000fe40000000000 */
[----:B------:R-:W-:Y:S01]  /*149f0*/  @!P4 IADD3 R2, PT, PT, R2, -R52, RZ ;  /* 0x800000340202c210 */ /* 0x000fe20007ffe0ff */
[----:B------:R-:W-:Y:S01]  /*14a00*/  VIADD R14, R0, 0x1a6 ;  /* 0x000001a6000e7836 */ /* 0x000fe20000000000 */
[----:B------:R-:W-:Y:S01]  /*14a10*/  ISETP.GT.U32.AND P4, PT, R52, R3, PT ;  /* 0x000000033400720c */ /* 0x000fe20003f84070 */
[----:B-1----:R-:W-:Y:S02]  /*14a20*/  IMAD.MOV.U32 R21, RZ, RZ, R19 ;  /* 0x000000ffff157224 */ /* 0x002fe400078e0013 */
[----:B------:R-:W-:Y:S01]  /*14a30*/  @!P1 IMAD.IADD R6, R6, 0x1, -R52 ;  /* 0x0000000106069824 */ /* 0x000fe200078e0a34 */
[----:B------:R-:W-:Y:S01]  /*14a40*/  ISETP.GT.U32.AND P1, PT, R52, R13, PT ;  /* 0x0000000d3400720c */ /* 0x000fe20003f24070 */
[----:B------:R-:W-:-:S02]  /*14a50*/  IMAD.MOV R15, RZ, RZ, -R15 ;  /* 0x000000ffff0f7224 */ /* 0x000fc400078e0a0f */
[----:B------:R-:W-:Y:S01]  /*14a60*/  IMAD.MOV.U32 R7, RZ, RZ, R18 ;  /* 0x000000ffff077224 */ /* 0x000fe200078e0012 */
[----:B------:R-:W-:Y:S01]  /*14a70*/  IABS R18, R14 ;  /* 0x0000000e00127213 */ /* 0x000fe20000000000 */
[----:B------:R-:W-:Y:S01]  /*14a80*/  @!P3 IMAD.MOV R21, RZ, RZ, -R21 ;  /* 0x000000ffff15b224 */ /* 0x000fe200078e0a15 */
[C---:B------:R-:W-:Y:S01]  /*14a90*/  ISETP.GT.U32.AND P3, PT, R52.reuse, R2, PT ;  /* 0x000000023400720c */ /* 0x040fe20003f64070 */
[----:B------:R-:W-:Y:S02]  /*14aa0*/  IMAD R9, R52, R15, R9 ;  /* 0x0000000f34097224 */ /* 0x000fe400078e0209 */
[----:B------:R-:W-:Y:S01]  /*14ab0*/  VIADD R15, R0, 0x1a7 ;  /* 0x000001a7000f7836 */ /* 0x000fe20000000000 */
[----:B------:R1:W-:Y:S01]  /*14ac0*/  STL [R1+0x1bc], R21 ;  /* 0x0001bc1501007387 */ /* 0x0003e20000100800 */
[----:B--2---:R-:W-:-:S03]  /*14ad0*/  IMAD.HI.U32 R20, R49, R7, RZ ;  /* 0x0000000731147227 */ /* 0x004fc600078e00ff */
[----:B------:R-:W-:Y:S01]  /*14ae0*/  IABS R19, R15 ;  /* 0x0000000f00137213 */ /* 0x000fe20000000000 */
[----:B------:R-:W-:Y:S01]  /*14af0*/  @!P6 IMAD.IADD R4, R4, 0x1, -R52 ;  /* 0x000000010404e824 */ /* 0x000fe200078e0a34 */
[----:B------:R-:W-:Y:S01]  /*14b00*/  ISETP.GE.AND P6, PT, R8, RZ, PT ;  /* 0x000000ff0800720c */ /* 0x000fe20003fc6270 */
[----:B------:R-:W-:-:S04]  /*14b10*/  IMAD.HI.U32 R8, R49, R18, RZ ;  /* 0x0000001231087227 */ /* 0x000fc800078e00ff */
[----:B------:R-:W-:Y:S01]  /*14b20*/  IMAD.MOV R20, RZ, RZ, -R20 ;  /* 0x000000ffff147224 */ /* 0x000fe200078e0a14 */
[----:B------:R-:W-:Y:S01]  /*14b30*/  IADD3 R8, PT, PT, -R8, RZ, RZ ;  /* 0x000000ff08087210 */ /* 0x000fe20007ffe1ff */
[--C-:B------:R-:W-:Y:S01]  /*14b40*/  @!P1 IMAD.IADD R13, R13, 0x1, -R52.reuse ;  /* 0x000000010d0d9824 */ /* 0x100fe200078e0a34 */
[----:B------:R-:W-:Y:S01]  /*14b50*/  ISETP.GE.AND P1, PT, R17, RZ, PT ;  /* 0x000000ff1100720c */ /* 0x000fe20003f26270 */
[C---:B------:R-:W-:Y:S02]  /*14b60*/  IMAD R7, R52.reuse, R20, R7 ;  /* 0x0000001434077224 */ /* 0x040fe400078e0207 */
[----:B------:R-:W-:Y:S01]  /*14b70*/  @!P0 IMAD.IADD R5, R5, 0x1, -R52 ;  /* 0x0000000105058824 */ /* 0x000fe200078e0a34 */
[----:B------:R-:W-:Y:S01]  /*14b80*/  ISETP.GT.U32.AND P0, PT, R52, R9, PT ;  /* 0x000000093400720c */ /* 0x000fe20003f04070 */
[----:B------:R-:W-:-:S04]  /*14b90*/  IMAD.HI.U32 R20, R49, R19, RZ ;  /* 0x0000001331147227 */ /* 0x000fc800078e00ff */
[--C-:B------:R-:W-:Y:S01]  /*14ba0*/  @!P3 IMAD.IADD R2, R2, 0x1, -R52.reuse ;  /* 0x000000010202b824 */ /* 0x100fe200078e0a34 */
[----:B------:R-:W-:Y:S01]  /*14bb0*/  ISETP.GE.AND P3, PT, R11, RZ, PT ;  /* 0x000000ff0b00720c */ /* 0x000fe20003f66270 */
[----:B------:R-:W-:Y:S01]  /*14bc0*/  @!P4 IMAD.IADD R3, R3, 0x1, -R52 ;  /* 0x000000010303c824 */ /* 0x000fe200078e0a34 */
[C---:B------:R-:W-:Y:S01]  /*14bd0*/  ISETP.GT.U32.AND P4, PT, R52.reuse, R7, PT ;  /* 0x000000073400720c */ /* 0x040fe20003f84070 */
[----:B-1----:R-:W-:Y:S02]  /*14be0*/  IMAD.MOV.U32 R21, RZ, RZ, R5 ;  /* 0x000000ffff157224 */ /* 0x002fe400078e0005 */
[----:B------:R-:W-:Y:S02]  /*14bf0*/  IMAD.MOV R20, RZ, RZ, -R20 ;  /* 0x000000ffff147224 */ /* 0x000fe400078e0a14 */
[----:B------:R-:W-:Y:S02]  /*14c00*/  IMAD R8, R52, R8, R18 ;  /* 0x0000000834087224 */ /* 0x000fe400078e0212 */
[----:B------:R-:W-:-:S02]  /*14c10*/  IMAD.MOV.U32 R5, RZ, RZ, R4 ;  /* 0x000000ffff057224 */ /* 0x000fc400078e0004 */
[----:B------:R-:W-:Y:S02]  /*14c20*/  IMAD.MOV.U32 R4, RZ, RZ, R3 ;  /* 0x000000ffff047224 */ /* 0x000fe400078e0003 */
[----:B------:R-:W-:Y:S02]  /*14c30*/  IMAD.MOV.U32 R22, RZ, RZ, R6 ;  /* 0x000000ffff167224 */ /* 0x000fe400078e0006 */
[C---:B------:R-:W-:Y:S02]  /*14c40*/  IMAD R19, R52.reuse, R20, R19 ;  /* 0x0000001434137224 */ /* 0x040fe400078e0213 */
[----:B------:R-:W-:Y:S01]  /*14c50*/  @!P6 IMAD.MOV R5, RZ, RZ, -R5 ;  /* 0x000000ffff05e224 */ /* 0x000fe200078e0a05 */
[----:B------:R-:W-:Y:S01]  /*14c60*/  ISETP.GT.U32.AND P6, PT, R52, R8, PT ;  /* 0x000000083400720c */ /* 0x000fe20003fc4070 */
[----:B------:R-:W-:Y:S01]  /*14c70*/  IMAD.MOV.U32 R3, RZ, RZ, R2 ;  /* 0x000000ffff037224 */ /* 0x000fe200078e0002 */
[----:B------:R-:W-:Y:S01]  /*14c80*/  @!P2 IADD3 R22, PT, PT, -R22, RZ, RZ ;  /* 0x000000ff1616a210 */ /* 0x000fe20007ffe1ff */
[----:B------:R-:W-:Y:S01]  /*14c90*/  @!P5 IMAD.MOV R21, RZ, RZ, -R21 ;  /* 0x000000ffff15d224 */ /* 0x000fe200078e0a15 */
[----:B------:R-:W-:Y:S01]  /*14ca0*/  IADD3 R2, PT, PT, R0, 0x1a8, RZ ;  /* 0x000001a800027810 */ /* 0x000fe20007ffe0ff */
[----:B------:R-:W-:Y:S01]  /*14cb0*/  @!P1 IMAD.MOV R3, RZ, RZ, -R3 ;  /* 0x000000ffff039224 */ /* 0x000fe200078e0a03 */
[C---:B------:R-:W-:Y:S01]  /*14cc0*/  ISETP.GT.U32.AND P1, PT, R52.reuse, R19, PT ;  /* 0x000000133400720c */ /* 0x040fe20003f24070 */
[----:B------:R-:W-:Y:S01]  /*14cd0*/  @!P3 IMAD.MOV R4, RZ, RZ, -R4 ;  /* 0x000000ffff04b224 */ /* 0x000fe200078e0a04 */
[----:B------:R-:W-:Y:S01]  /*14ce0*/  STL [R1+0x1a4], R22 ;  /* 0x0001a41601007387 */ /* 0x000fe20000100800 */
[----:B------:R-:W-:Y:S01]  /*14cf0*/  ISETP.GT.U32.AND P2, PT, R52, R13, PT ;  /* 0x0000000d3400720c */ /* 0x000fe20003f44070 */
[--C-:B------:R-:W-:Y:S01]  /*14d00*/  @!P0 IMAD.IADD R9, R9, 0x1, -R52.reuse ;  /* 0x0000000109098824 */ /* 0x100fe200078e0a34 */
[----:B------:R-:W-:Y:S01]  /*14d10*/  ISETP.GE.AND P0, PT, R16, RZ, PT ;  /* 0x000000ff1000720c */ /* 0x000fe20003f06270 */
[----:B------:R-:W-:Y:S01]  /*14d20*/  STL [R1+0x1a0], R21 ;  /* 0x0001a01501007387 */ /* 0x000fe20000100800 */
[--C-:B------:R-:W-:Y:S01]  /*14d30*/  @!P6 IMAD.IADD R8, R8, 0x1, -R52.reuse ;  /* 0x000000010808e824 */ /* 0x100fe200078e0a34 */
[----:B------:R-:W-:Y:S01]  /*14d40*/  ISETP.GE.AND P6, PT, R2, RZ, PT ;  /* 0x000000ff0200720c */ /* 0x000fe20003fc6270 */
[--C-:B------:R-:W-:Y:S01]  /*14d50*/  @!P4 IMAD.IADD R7, R7, 0x1, -R52.reuse ;  /* 0x000000010707c824 */ /* 0x100fe200078e0a34 */
[----:B------:R1:W-:Y:S01]  /*14d60*/  STL [R1+0x19c], R5 ;  /* 0x00019c0501007387 */ /* 0x0003e20000100800 */
[----:B------:R-:W-:Y:S01]  /*14d70*/  ISETP.GT.U32.AND P4, PT, R52, R9, PT ;  /* 0x000000093400720c */ /* 0x000fe20003f84070 */
[----:B------:R-:W-:Y:S01]  /*14d80*/  VIADD R6, R0, 0x1ab ;  /* 0x000001ab00067836 */ /* 0x000fe20000000000 */
[----:B------:R-:W-:Y:S01]  /*14d90*/  ISETP.GE.AND P3, PT, R12, RZ, PT ;  /* 0x000000ff0c00720c */ /* 0x000fe20003f66270 */
[----:B------:R2:W-:Y:S01]  /*14da0*/  STL [R1+0x190], R4 ;  /* 0x0001900401007387 */ /* 0x0005e20000100800 */
[--C-:B------:R-:W-:Y:S01]  /*14db0*/  @!P1 IMAD.IADD R19, R19, 0x1, -R52.reuse ;  /* 0x0000000113139824 */ /* 0x100fe200078e0a34 */
[----:B------:R-:W-:Y:S01]  /*14dc0*/  ISETP.GT.U32.AND P1, PT, R52, R8, PT ;  /* 0x000000083400720c */ /* 0x000fe20003f24070 */
[--C-:B------:R-:W-:Y:S01]  /*14dd0*/  @!P2 IMAD.IADD R13, R13, 0x1, -R52.reuse ;  /* 0x000000010d0da824 */ /* 0x100fe200078e0a34 */
[----:B------:R3:W-:Y:S01]  /*14de0*/  STL [R1+0x188], R3 ;  /* 0x0001880301007387 */ /* 0x0007e20000100800 */
[----:B------:R-:W-:Y:S01]  /*14df0*/  ISETP.GE.AND P2, PT, R10, RZ, PT ;  /* 0x000000ff0a00720c */ /* 0x000fe20003f46270 */
[----:B------:R-:W-:Y:S01]  /*14e00*/  VIADD R16, R0, 0x1aa ;  /* 0x000001aa00107836 */ /* 0x000fe20000000000 */
[----:B------:R-:W-:Y:S01]  /*14e10*/  ISETP.GT.U32.AND P5, PT, R52, R7, PT ;  /* 0x000000073400720c */ /* 0x000fe20003fa4070 */
[----:B-1----:R-:W-:Y:S01]  /*14e20*/  IMAD.MOV.U32 R5, RZ, RZ, R13 ;  /* 0x000000ffff057224 */ /* 0x002fe200078e000d */
[----:B------:R-:W-:Y:S01]  /*14e30*/  IABS R12, R6 ;  /* 0x00000006000c7213 */ /* 0x000fe20000000000 */
[----:B------:R-:W-:Y:S01]  /*14e40*/  @!P4 IMAD.IADD R9, R9, 0x1, -R52 ;  /* 0x000000010909c824 */ /* 0x000fe200078e0a34 */
[----:B--2---:R-:W-:Y:S01]  /*14e50*/  IADD3 R4, PT, PT, R0, 0x1a9, RZ ;  /* 0x000001a900047810 */ /* 0x004fe20007ffe0ff */
[----:B------:R-:W-:Y:S01]  /*14e60*/  @!P0 IMAD.MOV R5, RZ, RZ, -R5 ;  /* 0x000000ffff058224 */ /* 0x000fe200078e0a05 */
[----:B------:R-:W-:Y:S01]  /*14e70*/  ISETP.GT.U32.AND P0, PT, R52, R19, PT ;  /* 0x000000133400720c */ /* 0x000fe20003f04070 */
[----:B------:R-:W-:Y:S01]  /*14e80*/  @!P3 IMAD.MOV R9, RZ, RZ, -R9 ;  /* 0x000000ffff09b224 */ /* 0x000fe200078e0a09 */
[----:B---3--:R-:W-:Y:S01]  /*14e90*/  IABS R3, R2 ;  /* 0x0000000200037213 */ /* 0x008fe20000000000 */
[----:B------:R-:W-:Y:S01]  /*14ea0*/  VIADD R13, R0, 0x1ae ;  /* 0x000001ae000d7836 */ /* 0x000fe20000000000 */
[----:B------:R-:W-:Y:S01]  /*14eb0*/  IABS R10, R4 ;  /* 0x00000004000a7213 */ /* 0x000fe20000000000 */
[----:B------:R1:W-:Y:S01]  /*14ec0*/  STL [R1+0x184], R5 ;  /* 0x0001840501007387 */ /* 0x0003e20000100800 */
[----:B------:R-:W-:Y:S01]  /*14ed0*/  @!P1 IADD3 R8, PT, PT, R8, -R52, RZ ;  /* 0x8000003408089210 */ /* 0x000fe20007ffe0ff */
[----:B------:R-:W-:Y:S01]  /*14ee0*/  IMAD.HI.U32 R2, R49, R3, RZ ;  /* 0x0000000331027227 */ /* 0x000fe200078e00ff */
[----:B------:R-:W-:Y:S01]  /*14ef0*/  ISETP.GE.AND P4, PT, R14, RZ, PT ;  /* 0x000000ff0e00720c */ /* 0x000fe20003f86270 */
[----:B------:R2:W-:Y:S02]  /*14f00*/  STL [R1+0x180], R9 ;  /* 0x0001800901007387 */ /* 0x0005e40000100800 */
[----:B------:R-:W-:-:S02]  /*14f10*/  IMAD.MOV R2, RZ, RZ, -R2 ;  /* 0x000000ffff027224 */ /* 0x000fc400078e0a02 */
[----:B------:R-:W-:Y:S01]  /*14f20*/  IMAD.HI.U32 R11, R49, R10, RZ ;  /* 0x0000000a310b7227 */ /* 0x000fe200078e00ff */
[----:B-1----:R-:W-:-:S03]  /*14f30*/  IABS R5, R16 ;  /* 0x0000001000057213 */ /* 0x002fc60000000000 */
[C---:B------:R-:W-:Y:S02]  /*14f40*/  IMAD R3, R52.reuse, R2, R3 ;  /* 0x0000000234037224 */ /* 0x040fe400078e0203 */
[----:B------:R-:W-:Y:S02]  /*14f50*/  IMAD.MOV R11, RZ, RZ, -R11 ;  /* 0x000000ffff0b7224 */ /* 0x000fe400078e0a0b */
[----:B------:R-:W-:Y:S01]  /*14f60*/  @!P5 IMAD.IADD R7, R7, 0x1, -R52 ;  /* 0x000000010707d824 */ /* 0x000fe200078e0a34 */
[C---:B------:R-:W-:Y:S01]  /*14f70*/  ISETP.GT.U32.AND P1, PT, R52.reuse, R3, PT ;  /* 0x000000033400720c */ /* 0x040fe20003f24070 */
[----:B------:R-:W-:Y:S01]  /*14f80*/  IMAD R10, R52, R11, R10 ;  /* 0x0000000b340a7224 */ /* 0x000fe200078e020a */
[----:B------:R-:W-:Y:S01]  /*14f90*/  ISETP.GE.AND P5, PT, R15, RZ, PT ;  /* 0x000000ff0f00720c */ /* 0x000fe20003fa6270 */
[----:B------:R-:W-:Y:S01]  /*14fa0*/  @!P0 IMAD.IADD R19, R19, 0x1, -R52 ;  /* 0x0000000113138824 */ /* 0x000fe200078e0a34 */
[----:B------:R-:W-:Y:S01]  /*14fb0*/  ISETP.GE.AND P0, PT, R4, RZ, PT ;  /* 0x000000ff0400720c */ /* 0x000fe20003f06270 */
[----:B------:R-:W-:Y:S01]  /*14fc0*/  VIADD R15, R0, 0x1ac ;  /* 0x000001ac000f7836 */ /* 0x000fe20000000000 */
[----:B------:R-:W-:Y:S01]  /*14fd0*/  @!P4 IADD3 R8, PT, PT, -R8, RZ, RZ ;  /* 0x000000ff0808c210 */ /* 0x000fe20007ffe1ff */
[----:B------:R-:W-:-:S02]  /*14fe0*/  IMAD.MOV.U32 R4, RZ, RZ, R12 ;  /* 0x000000ffff047224 */ /* 0x000fc400078e000c */
[----:B------:R-:W-:Y:S01]  /*14ff0*/  IMAD.HI.U32 R14, R49, R5, RZ ;  /* 0x00000005310e7227 */ /* 0x000fe200078e00ff */
[----:B------:R-:W-:-:S03]  /*15000*/  IABS R2, R15 ;  /* 0x0000000f00027213 */ /* 0x000fc60000000000 */
[----:B------:R-:W-:Y:S01]  /*15010*/  @!P1 IMAD.IADD R3, R3, 0x1, -R52 ;  /* 0x0000000103039824 */ /* 0x000fe200078e0a34 */
[----:B------:R-:W-:Y:S01]  /*15020*/  ISETP.GT.U32.AND P1, PT, R52, R10, PT ;  /* 0x0000000a3400720c */ /* 0x000fe20003f24070 */
[----:B------:R-:W-:-:S04]  /*15030*/  IMAD.HI.U32 R11, R49, R4, RZ ;  /* 0x00000004310b7227 */ /* 0x000fc800078e00ff */
[----:B------:R-:W-:Y:S01]  /*15040*/  IMAD.MOV R14, RZ, RZ, -R14 ;  /* 0x000000ffff0e7224 */ /* 0x000fe200078e0a0e */
[----:B------:R-:W-:Y:S01]  /*15050*/  IADD3 R11, PT, PT, -R11, RZ, RZ ;  /* 0x000000ff0b0b7210 */ /* 0x000fe20007ffe1ff */
[----:B------:R-:W-:-:S04]  /*15060*/  IMAD.HI.U32 R17, R49, R2, RZ ;  /* 0x0000000231117227 */ /* 0x000fc800078e00ff */
[----:B------:R-:W-:Y:S02]  /*15070*/  IMAD R5, R52, R14, R5 ;  /* 0x0000000e34057224 */ /* 0x000fe400078e0205 */
[----:B------:R-:W-:Y:S01]  /*15080*/  @!P1 IMAD.IADD R10, R10, 0x1, -R52 ;  /* 0x000000010a0a9824 */ /* 0x000fe200078e0a34 */
[C---:B------:R-:W-:Y:S01]  /*15090*/  ISETP.GT.U32.AND P1, PT, R52.reuse, R3, PT ;  /* 0x000000033400720c */ /* 0x040fe20003f24070 */
[----:B------:R-:W-:Y:S02]  /*150a0*/  IMAD.MOV R17, RZ, RZ, -R17 ;  /* 0x000000ffff117224 */ /* 0x000fe400078e0a11 */
[C---:B------:R-:W-:Y:S01]  /*150b0*/  IMAD R4, R52.reuse, R11, R4 ;  /* 0x0000000b34047224 */ /* 0x040fe200078e0204 */
[----:B------:R-:W-:Y:S01]  /*150c0*/  IABS R11, R13 ;  /* 0x0000000d000b7213 */ /* 0x000fe20000000000 */
[----:B------:R-:W-:Y:S01]  /*150d0*/  @!P2 IMAD.MOV R7, RZ, RZ, -R7 ;  /* 0x000000ffff07a224 */ /* 0x000fe200078e0a07 */
[C---:B------:R-:W-:Y:S01]  /*150e0*/  ISETP.GT.U32.AND P2, PT, R52.reuse, R5, PT ;  /* 0x000000053400720c */ /* 0x040fe20003f44070 */
[C---:B------:R-:W-:Y:S01]  /*150f0*/  IMAD R2, R52.reuse, R17, R2 ;  /* 0x0000001134027224 */ /* 0x040fe200078e0202 */
[----:B------:R-:W-:Y:S01]  /*15100*/  ISETP.GT.U32.AND P4, PT, R52, R4, PT ;  /* 0x000000043400720c */ /* 0x000fe20003f84070 */
[C---:B------:R-:W-:Y:S01]  /*15110*/  VIADD R12, R0.reuse, 0x1ad ;  /* 0x000001ad000c7836 */ /* 0x040fe20000000000 */
[----:B------:R1:W-:Y:S01]  /*15120*/  STL [R1+0x16c], R7 ;  /* 0x00016c0701007387 */ /* 0x0003e20000100800 */
[----:B--2---:R-:W-:Y:S01]  /*15130*/  IMAD.MOV.U32 R9, RZ, RZ, R19 ;  /* 0x000000ffff097224 */ /* 0x004fe200078e0013 */
[----:B------:R-:W-:Y:S01]  /*15140*/  IADD3 R17, PT, PT, R0, 0x1af, RZ ;  /* 0x000001af00117810 */ /* 0x000fe20007ffe0ff */
[--C-:B------:R-:W-:Y:S01]  /*15150*/  @!P1 IMAD.IADD R3, R3, 0x1, -R52.reuse ;  /* 0x0000000103039824 */ /* 0x100fe200078e0a34 */
[C---:B------:R-:W-:Y:S01]  /*15160*/  ISETP.GT.U32.AND P1, PT, R52.reuse, R2, PT ;  /* 0x000000023400720c */ /* 0x040fe20003f24070 */
[----:B------:R-:W-:Y:S01]  /*15170*/  @!P5 IMAD.MOV R9, RZ, RZ, -R9 ;  /* 0x000000ffff09d224 */ /* 0x000fe200078e0a09 */
[----:B------:R-:W-:Y:S01]  /*15180*/  IABS R14, R12 ;  /* 0x0000000c000e7213 */ /* 0x000fe20000000000 */
[----:B------:R-:W-:Y:S01]  /*15190*/  IMAD.MOV.U32 R18, RZ, RZ, R3 ;  /* 0x000000ffff127224 */ /* 0x000fe200078e0003 */
[----:B------:R2:W-:Y:S01]  /*151a0*/  STL [R1+0x168], R8 ;  /* 0x0001680801007387 */ /* 0x0005e20000100800 */
[--C-:B------:R-:W-:Y:S01]  /*151b0*/  @!P2 IMAD.IADD R5, R5, 0x1, -R52.reuse ;  /* 0x000000010505a824 */ /* 0x100fe200078e0a34 */
[----:B------:R-:W-:Y:S01]  /*151c0*/  ISETP.GT.U32.AND P3, PT, R52, R10, PT ;  /* 0x0000000a3400720c */ /* 0x000fe20003f64070 */
[----:B------:R-:W-:Y:S01]  /*151d0*/  @!P4 IMAD.IADD R4, R4, 0x1, -R52 ;  /* 0x000000010404c824 */ /* 0x000fe200078e0a34 */
[----:B------:R3:W-:Y:S01]  /*151e0*/  STL [R1+0x164], R9 ;  /* 0x0001640901007387 */ /* 0x0007e20000100800 */
[----:B-1----:R-:W-:Y:S01]  /*151f0*/  IMAD.HI.U32 R7, R49, R14, RZ ;  /* 0x0000000e31077227 */ /* 0x002fe200078e00ff */
[----:B------:R-:W-:-:S02]  /*15200*/  ISETP.GT.U32.AND P4, PT, R52, R5, PT ;  /* 0x000000053400720c */ /* 0x000fc40003f84070 */
[----:B------:R-:W-:Y:S01]  /*15210*/  ISETP.GE.AND P5, PT, R16, RZ, PT ;  /* 0x000000ff1000720c */ /* 0x000fe20003fa6270 */
[----:B------:R-:W-:Y:S01]  /*15220*/  @!P1 IMAD.IADD R2, R2, 0x1, -R52 ;  /* 0x0000000102029824 */ /* 0x000fe200078e0a34 */
[----:B------:R-:W-:Y:S01]  /*15230*/  ISETP.GE.AND P2, PT, R15, RZ, PT ;  /* 0x000000ff0f00720c */ /* 0x000fe20003f46270 */
[----:B------:R-:W-:Y:S02]  /*15240*/  IMAD.MOV R7, RZ, RZ, -R7 ;  /* 0x000000ffff077224 */ /* 0x000fe400078e0a07 */
[----:B------:R-:W-:Y:S01]  /*15250*/  @!P6 IMAD.MOV R18, RZ, RZ, -R18 ;  /* 0x000000ffff12e224 */ /* 0x000fe200078e0a12 */
[C---:B------:R-:W-:Y:S01]  /*15260*/  ISETP.GT.U32.AND P6, PT, R52.reuse, R4, PT ;  /* 0x000000043400720c */ /* 0x040fe20003fc4070 */
[----:B--2---:R-:W-:Y:S01]  /*15270*/  IMAD.HI.U32 R8, R49, R11, RZ ;  /* 0x0000000b31087227 */ /* 0x004fe200078e00ff */
[C---:B------:R-:W-:Y:S02]  /*15280*/  ISETP.GT.U32.AND P1, PT, R52.reuse, R2, PT ;  /* 0x000000023400720c */ /* 0x040fe40003f24070 */
[----:B------:R1:W-:Y:S01]  /*15290*/  STL [R1+0x160], R18 ;  /* 0x0001601201007387 */ /* 0x0003e20000100800 */
[----:B---3--:R-:W-:Y:S01]  /*152a0*/  IMAD R9, R52, R7, R14 ;  /* 0x0000000734097224 */ /* 0x008fe200078e020e */
[----:B------:R-:W-:Y:S01]  /*152b0*/  IABS R14, R17 ;  /* 0x00000011000e7213 */ /* 0x000fe20000000000 */
[----:B------:R-:W-:Y:S01]  /*152c0*/  IMAD.MOV R8, RZ, RZ, -R8 ;  /* 0x000000ffff087224 */ /* 0x000fe200078e0a08 */
[----:B------:R-:W-:Y:S01]  /*152d0*/  IADD3 R7, PT, PT, R0, 0x1b2, RZ ;  /* 0x000001b200077810 */ /* 0x000fe20007ffe0ff */
[----:B------:R-:W-:Y:S01]  /*152e0*/  @!P4 IMAD.IADD R5, R5, 0x1, -R52 ;  /* 0x000000010505c824 */ /* 0x000fe200078e0a34 */
[----:B------:R-:W-:Y:S01]  /*152f0*/  ISETP.GT.U32.AND P4, PT, R52, R9, PT ;  /* 0x000000093400720c */ /* 0x000fe20003f84070 */
[----:B------:R-:W-:-:S04]  /*15300*/  IMAD.HI.U32 R16, R49, R14, RZ ;  /* 0x0000000e31107227 */ /* 0x000fc800078e00ff */
[----:B------:R-:W-:Y:S02]  /*15310*/  IMAD R11, R52, R8, R11 ;  /* 0x00000008340b7224 */ /* 0x000fe400078e020b */
[----:B------:R-:W-:Y:S02]  /*15320*/  IMAD.MOV R16, RZ, RZ, -R16 ;  /* 0x000000ffff107224 */ /* 0x000fe400078e0a10 */
[--C-:B------:R-:W-:Y:S01]  /*15330*/  @!P6 IMAD.IADD R4, R4, 0x1, -R52.reuse ;  /* 0x000000010404e824 */ /* 0x100fe200078e0a34 */
[----:B------:R-:W-:Y:S01]  /*15340*/  ISETP.GT.U32.AND P6, PT, R52, R11, PT ;  /* 0x0000000b3400720c */ /* 0x000fe20003fc4070 */
[----:B------:R-:W-:Y:S02]  /*15350*/  VIADD R3, R0, 0x1b0 ;  /* 0x000001b000037836 */ /* 0x000fe40000000000 */
[--C-:B------:R-:W-:Y:S01]  /*15360*/  @!P1 IMAD.IADD R2, R2, 0x1, -R52.reuse ;  /* 0x0000000102029824 */ /* 0x100fe200078e0a34 */
[----:B------:R-:W-:Y:S01]  /*15370*/  ISETP.GE.AND P1, PT, R12, RZ, PT ;  /* 0x000000ff0c00720c */ /* 0x000fe20003f26270 */
[----:B------:R-:W-:Y:S01]  /*15380*/  @!P3 IMAD.IADD R10, R10, 0x1, -R52 ;  /* 0x000000010a0ab824 */ /* 0x000fe200078e0a34 */
[----:B------:R-:W-:Y:S01]  /*15390*/  IABS R15, R3 ;  /* 0x00000003000f7213 */ /* 0x000fe20000000000 */
[----:B------:R-:W-:Y:S01]  /*153a0*/  IMAD R12, R52, R16, R14 ;  /* 0x00000010340c7224 */ /* 0x000fe200078e020e */
[----:B------:R-:W-:Y:S01]  /*153b0*/  ISETP.GE.AND P3, PT, R6, RZ, PT ;  /* 0x000000ff0600720c */ /* 0x000fe20003f66270 */
[----:B------:R-:W-:Y:S01]  /*153c0*/  @!P4 IMAD.IADD R9, R9, 0x1, -R52 ;  /* 0x000000010909c824 */ /* 0x000fe200078e0a34 */
[----:B------:R-:W-:Y:S01]  /*153d0*/  IABS R14, R7 ;  /* 0x00000007000e7213 */ /* 0x000fe20000000000 */
[----:B------:R-:W-:Y:S01]  /*153e0*/  IMAD.MOV.U32 R20, RZ, RZ, R10 ;  /* 0x000000ffff147224 */ /* 0x000fe200078e000a */
[----:B------:R-:W-:Y:S01]  /*153f0*/  ISETP.GT.U32.AND P4, PT, R52, R12, PT ;  /* 0x0000000c3400720c */ /* 0x000fe20003f84070 */
[----:B------:R-:W-:-:S02]  /*15400*/  VIADD R6, R0, 0x1b1 ;  /* 0x000001b100067836 */ /* 0x000fc40000000000 */
[----:B-1----:R-:W-:-:S03]  /*15410*/  IMAD.HI.U32 R18, R49, R15, RZ ;  /* 0x0000000f31127227 */ /* 0x002fc600078e00ff */
[----:B------:R-:W-:Y:S01]  /*15420*/  IABS R8, R6 ;  /* 0x0000000600087213 */ /* 0x000fe20000000000 */
[----:B------:R-:W-:Y:S01]  /*15430*/  @!P0 IMAD.MOV R20, RZ, RZ, -R20 ;  /* 0x000000ffff148224 */ /* 0x000fe200078e0a14 */
[----:B------:R-:W-:Y:S01]  /*15440*/  ISETP.GT.U32.AND P0, PT, R52, R9, PT ;  /* 0x000000093400720c */ /* 0x000fe20003f04070 */
[--C-:B------:R-:W-:Y:S01]  /*15450*/  @!P6 IMAD.IADD R11, R11, 0x1, -R52.reuse ;  /* 0x000000010b0be824 */ /* 0x100fe200078e0a34 */
[----:B------:R-:W-:Y:S01]  /*15460*/  IADD3 R10, PT, PT, -R18, RZ, RZ ;  /* 0x000000ff120a7210 */ /* 0x000fe20007ffe1ff */
[----:B------:R-:W-:Y:S01]  /*15470*/  IMAD.HI.U32 R16, R49, R8, RZ ;  /* 0x0000000831107227 */ /* 0x000fe200078e00ff */
[----:B------:R-:W-:Y:S02]  /*15480*/  STL [R1+0x15c], R20 ;  /* 0x00015c1401007387 */ /* 0x000fe40000100800 */
[C---:B------:R-:W-:Y:S01]  /*15490*/  ISETP.GT.U32.AND P6, PT, R52.reuse, R11, PT ;  /* 0x0000000b3400720c */ /* 0x040fe20003fc4070 */
[----:B------:R-:W-:Y:S01]  /*154a0*/  IMAD R10, R52, R10, R15 ;  /* 0x0000000a340a7224 */ /* 0x000fe200078e020f */
[----:B------:R-:W-:Y:S01]  /*154b0*/  IADD3 R15, PT, PT, R0, 0x1b3, RZ ;  /* 0x000001b3000f7810 */ /* 0x000fe20007ffe0ff */
[----:B------:R-:W-:-:S02]  /*154c0*/  @!P4 IMAD.IADD R12, R12, 0x1, -R52 ;  /* 0x000000010c0cc824 */ /* 0x000fc400078e0a34 */
[----:B------:R-:W-:Y:S02]  /*154d0*/  IMAD.MOV R16, RZ, RZ, -R16 ;  /* 0x000000ffff107224 */ /* 0x000fe400078e0a10 */
[----:B------:R-:W-:Y:S01]  /*154e0*/  IMAD.MOV.U32 R19, RZ, RZ, R5 ;  /* 0x000000ffff137224 */ /* 0x000fe200078e0005 */
[C---:B------:R-:W-:Y:S01]  /*154f0*/  ISETP.GT.U32.AND P4, PT, R52.reuse, R12, PT ;  /* 0x0000000c3400720c */ /* 0x040fe20003f84070 */
[----:B------:R-:W-:Y:S01]  /*15500*/  @!P0 IMAD.IADD R9, R9, 0x1, -R52 ;  /* 0x0000000109098824 */ /* 0x000fe200078e0a34 */
[C---:B------:R-:W-:Y:S01]  /*15510*/  ISETP.GT.U32.AND P0, PT, R52.reuse, R10, PT ;  /* 0x0000000a3400720c */ /* 0x040fe20003f04070 */
[----:B------:R-:W-:Y:S02]  /*15520*/  IMAD R5, R52, R16, R8 ;  /* 0x0000001034057224 */ /* 0x000fe400078e0208 */
[----:B------:R-:W-:-:S04]  /*15530*/  IMAD.HI.U32 R8, R49, R14, RZ ;  /* 0x0000000e31087227 */ /* 0x000fc800078e00ff */
[----:B------:R-:W-:Y:S02]  /*15540*/  IMAD.MOV R8, RZ, RZ, -R8 ;  /* 0x000000ffff087224 */ /* 0x000fe400078e0a08 */
[----:B------:R-:W-:Y:S01]  /*15550*/  @!P5 IMAD.MOV R19, RZ, RZ, -R19 ;  /* 0x000000ffff13d224 */ /* 0x000fe200078e0a13 */
[----:B------:R-:W-:Y:S01]  /*15560*/  ISETP.GE.AND P5, PT, R13, RZ, PT ;  /* 0x000000ff0d00720c */ /* 0x000fe20003fa6270 */
[----:B------:R-:W-:Y:S01]  /*15570*/  @!P6 IMAD.IADD R11, R11, 0x1, -R52 ;  /* 0x000000010b0be824 */ /* 0x000fe200078e0a34 */
[----:B------:R-:W-:Y:S01]  /*15580*/  ISETP.GT.U32.AND P6, PT, R52, R5, PT ;  /* 0x000000053400720c */ /* 0x000fe20003fc4070 */
[----:B------:R-:W-:Y:S01]  /*15590*/  VIADD R13, R0, 0x1b4 ;  /* 0x000001b4000d7836 */ /* 0x000fe20000000000 */
[----:B------:R1:W-:Y:S01]  /*155a0*/  STL [R1+0x150], R19 ;  /* 0x0001501301007387 */ /* 0x0003e20000100800 */
[----:B------:R-:W-:Y:S01]  /*155b0*/  IMAD R8, R52, R8, R14 ;  /* 0x0000000834087224 */ /* 0x000fe200078e020e */
[----:B------:R-:W-:Y:S01]  /*155c0*/  @!P0 IADD3 R10, PT, PT, R10, -R52, RZ ;  /* 0x800000340a0a8210 */ /* 0x000fe20007ffe0ff */
[----:B------:R-:W-:Y:S01]  /*155d0*/  @!P4 IMAD.IADD R12, R12, 0x1, -R52 ;  /* 0x000000010c0cc824 */ /* 0x000fe200078e0a34 */
[----:B------:R-:W-:Y:S01]  /*155e0*/  IABS R16, R13 ;  /* 0x0000000d00107213 */ /* 0x000fe20000000000 */
[----:B------:R-:W-:Y:S01]  /*155f0*/  @!P3 IMAD.MOV R4, RZ, RZ, -R4 ;  /* 0x000000ffff04b224 */ /* 0x000fe200078e0a04 */
[C---:B------:R-:W-:Y:S01]  /*15600*/  ISETP.GT.U32.AND P4, PT, R52.reuse, R8, PT ;  /* 0x000000083400720c */ /* 0x040fe20003f84070 */
[----:B------:R-:W-:Y:S01]  /*15610*/  IMAD.MOV.U32 R21, RZ, RZ, R2 ;  /* 0x000000ffff157224 */ /* 0x000fe200078e0002 */
[----:B------:R-:W-:Y:S01]  /*15620*/  ISETP.GT.U32.AND P3, PT, R52, R10, PT ;  /* 0x0000000a3400720c */ /* 0x000fe20003f64070 */
[----:B------:R-:W-:Y:S01]  /*15630*/  IMAD.HI.U32 R18, R49, R16, RZ ;  /* 0x0000001031127227 */ /* 0x000fe200078e00ff */
[----:B-1----:R-:W-:Y:S01]  /*15640*/  IABS R19, R15 ;  /* 0x0000000f00137213 */ /* 0x002fe20000000000 */
[----:B------:R1:W-:Y:S01]  /*15650*/  STL [R1+0x13c], R4 ;  /* 0x00013c0401007387 */ /* 0x0003e20000100800 */
[----:B------:R-:W-:Y:S01]  /*15660*/  MOV R2, R9 ;  /* 0x0000000900027202 */ /* 0x000fe20000000f00 */
[----:B------:R-:W-:Y:S01]  /*15670*/  @!P6 IMAD.IADD R5, R5, 0x1, -R52 ;  /* 0x000000010505e824 */ /* 0x000fe200078e0a34 */
[----:B------:R-:W-:Y:S01]  /*15680*/  ISETP.GE.AND P0, PT, R17, RZ, PT ;  /* 0x000000ff1100720c */ /* 0x000fe20003f06270 */
[----:B------:R-:W-:Y:S01]  /*15690*/  IMAD.HI.U32 R20, R49, R19, RZ ;  /* 0x0000001331147227 */ /* 0x000fe200078e00ff */
[----:B------:R-:W-:-:S03]  /*156a0*/  ISETP.GE.AND P6, PT, R3, RZ, PT ;  /* 0x000000ff0300720c */ /* 0x000fc60003fc6270 */
[----:B------:R-:W-:Y:S02]  /*156b0*/  IMAD.MOV R20, RZ, RZ, -R20 ;  /* 0x000000ffff147224 */ /* 0x000fe400078e0a14 */
[----:B------:R-:W-:Y:S01]  /*156c0*/  IMAD.MOV R18, RZ, RZ, -R18 ;  /* 0x000000ffff127224 */ /* 0x000fe200078e0a12 */
[----:B------:R-:W-:Y:S01]  /*156d0*/  @!P3 IADD3 R10, PT, PT, R10, -R52, RZ ;  /* 0x800000340a0ab210 */ /* 0x000fe20007ffe0ff */
[----:B------:R-:W-:Y:S01]  /*156e0*/  @!P2 IMAD.MOV R21, RZ, RZ, -R21 ;  /* 0x000000ffff15a224 */ /* 0x000fe200078e0a15 */
[C---:B------:R-:W-:Y:S01]  /*156f0*/  ISETP.GT.U32.AND P2, PT, R52.reuse, R5, PT ;  /* 0x000000053400720c */ /* 0x040fe20003f44070 */
[C---:B------:R-:W-:Y:S02]  /*15700*/  IMAD R3, R52.reuse, R20, R19 ;  /* 0x0000001434037224 */ /* 0x040fe400078e0213 */
[----:B------:R-:W-:Y:S01]  /*15710*/  @!P1 IMAD.MOV R2, RZ, RZ, -R2 ;  /* 0x000000ffff029224 */ /* 0x000fe200078e0a02 */
[----:B------:R-:W-:Y:S01]  /*15720*/  STL [R1+0x138], R21 ;  /* 0x0001381501007387 */ /* 0x000fe20000100800 */
[----:B------:R-:W-:Y:S01]  /*15730*/  IMAD R16, R52, R18, R16 ;  /* 0x0000001234107224 */ /* 0x000fe200078e0210 */
[----:B------:R-:W-:Y:S01]  /*15740*/  IADD3 R18, PT, PT, R0, 0x1ce, RZ ;  /* 0x000001ce00127810 */ /* 0x000fe20007ffe0ff */
[----:B------:R-:W-:Y:S01]  /*15750*/  @!P4 IMAD.IADD R8, R8, 0x1, -R52 ;  /* 0x000000010808c824 */ /* 0x000fe200078e0a34 */
[----:B------:R-:W-:Y:S01]  /*15760*/  ISETP.GT.U32.AND P4, PT, R52, R3, PT ;  /* 0x000000033400720c */ /* 0x000fe20003f84070 */
[----:B-1----:R-:W-:Y:S01]  /*15770*/  IMAD.MOV.U32 R4, RZ, RZ, R11 ;  /* 0x000000ffff047224 */ /* 0x002fe200078e000b */
[----:B------:R1:W-:Y:S01]  /*15780*/  STL [R1+0x134], R2 ;  /* 0x0001340201007387 */ /* 0x0003e20000100800 */
[----:B------:R-:W-:Y:S01]  /*15790*/  VIADD R14, R0, 0x1b5 ;  /* 0x000001b5000e7836 */ /* 0x000fe20000000000 */
[C---:B------:R-:W-:Y:S01]  /*157a0*/  ISETP.GT.U32.AND P3, PT, R52.reuse, R16, PT ;  /* 0x000000103400720c */ /* 0x040fe20003f64070 */
[----:B------:R-:W-:Y:S01]  /*157b0*/  @!P5 IMAD.MOV R4, RZ, RZ, -R4 ;  /* 0x000000ffff04d224 */ /* 0x000fe200078e0a04 */
[----:B------:R-:W-:Y:S01]  /*157c0*/  ISETP.GT.U32.AND P1, PT, R52, R8, PT ;  /* 0x000000083400720c */ /* 0x000fe20003f24070 */
[----:B------:R-:W-:Y:S01]  /*157d0*/  @!P2 IMAD.IADD R5, R5, 0x1, -R52 ;  /* 0x000000010505a824 */ /* 0x000fe200078e0a34 */
[----:B------:R-:W-:Y:S01]  /*157e0*/  ISETP.GE.AND P5, PT, R6, RZ, PT ;  /* 0x000000ff0600720c */ /* 0x000fe20003fa6270 */
[----:B------:R-:W-:Y:S01]  /*157f0*/  IMAD.MOV.U32 R9, RZ, RZ, R10 ;  /* 0x000000ffff097224 */ /* 0x000fe200078e000a */
[----:B------:R-:W-:Y:S01]  /*15800*/  IABS R17, R14 ;  /* 0x0000000e00117213 */ /* 0x000fe20000000000 */
[----:B------:R2:W-:Y:S01]  /*15810*/  STL [R1+0x130], R4 ;  /* 0x0001300401007387 */ /* 0x0005e20000100800 */
[----:B-1----:R-:W-:Y:S01]  /*15820*/  IMAD.MOV.U32 R2, RZ, RZ, R12 ;  /* 0x000000ffff027224 */ /* 0x002fe200078e000c */
[----:B------:R-:W-:Y:S01]  /*15830*/  ISETP.GE.AND P2, PT, R15, RZ, PT ;  /* 0x000000ff0f00720c */ /* 0x000fe20003f46270 */
[----:B------:R-:W-:-:S02]  /*15840*/  IMAD.MOV.U32 R6, RZ, RZ, R5 ;  /* 0x000000ffff067224 */ /* 0x000fc400078e0005 */
[----:B------:R-:W-:Y:S01]  /*15850*/  @!P0 IMAD.MOV R2, RZ, RZ, -R2 ;  /* 0x000000ffff028224 */ /* 0x000fe200078e0a02 */
[----:B------:R-:W-:Y:S01]  /*15860*/  ISETP.GE.AND P0, PT, R7, RZ, PT ;  /* 0x000000ff0700720c */ /* 0x000fe20003f06270 */
[--C-:B------:R-:W-:Y:S01]  /*15870*/  @!P4 IMAD.IADD R3, R3, 0x1, -R52.reuse ;  /* 0x000000010303c824 */ /* 0x100fe200078e0a34 */
[----:B------:R-:W-:Y:S01]  /*15880*/  ISETP.GE.AND P4, PT, R14, RZ, PT ;  /* 0x000000ff0e00720c */ /* 0x000fe20003f86270 */
[--C-:B------:R-:W-:Y:S01]  /*15890*/  @!P3 IMAD.IADD R16, R16, 0x1, -R52.reuse ;  /* 0x000000011010b824 */ /* 0x100fe200078e0a34 */
[----:B------:R1:W-:Y:S01]  /*158a0*/  STL [R1+0x12c], R2 ;  /* 0x00012c0201007387 */ /* 0x0003e20000100800 */
[----:B------:R-:W-:Y:S01]  /*158b0*/  @!P1 IMAD.IADD R8, R8, 0x1, -R52 ;  /* 0x0000000108089824 */ /* 0x000fe200078e0a34 */
[C---:B------:R-:W-:Y:S01]  /*158c0*/  ISETP.GT.U32.AND P3, PT, R52.reuse, R3, PT ;  /* 0x000000033400720c */ /* 0x040fe20003f64070 */
[----:B------:R-:W-:Y:S01]  /*158d0*/  @!P6 IMAD.MOV R9, RZ, RZ, -R9 ;  /* 0x000000ffff09e224 */ /* 0x000fe200078e0a09 */
[----:B------:R-:W-:Y:S01]  /*158e0*/  ISETP.GE.AND P1, PT, R13, RZ, PT ;  /* 0x000000ff0d00720c */ /* 0x000fe20003f26270 */
[----:B------:R-:W-:Y:S01]  /*158f0*/  @!P5 IMAD.MOV R6, RZ, RZ, -R6 ;  /* 0x000000ffff06d224 */ /* 0x000fe200078e0a06 */
[----:B------:R-:W-:Y:S01]  /*15900*/  ISETP.GT.U32.AND P5, PT, R52, R16, PT ;  /* 0x000000103400720c */ /* 0x000fe20003fa4070 */
[----:B--2---:R-:W-:Y:S01]  /*15910*/  VIADD R4, R0, 0x1b6 ;  /* 0x000001b600047836 */ /* 0x004fe20000000000 */
[----:B------:R-:W-:Y:S01]  /*15920*/  STL [R1+0x118], R9 ;  /* 0x0001180901007387 */ /* 0x000fe20000100800 */
[----:B------:R-:W-:-:S02]  /*15930*/  IMAD.MOV.U32 R5, RZ, RZ, R8 ;  /* 0x000000ffff057224 */ /* 0x000fc400078e0008 */
[----:B-1----:R-:W-:Y:S01]  /*15940*/  IMAD.HI.U32 R2, R49, R17, RZ ;  /* 0x0000001131027227 */ /* 0x002fe200078e00ff */
[----:B------:R1:W-:Y:S01]  /*15950*/  STL [R1+0x114], R6 ;  /* 0x0001140601007387 */ /* 0x0003e20000100800 */
[----:B------:R-:W-:Y:S02]  /*15960*/  ISETP.GE.AND P6, PT, R4, RZ, PT ;  /* 0x000000ff0400720c */ /* 0x000fe40003fc6270 */
[----:B------:R-:W-:Y:S02]  /*15970*/  IMAD.MOV R2, RZ, RZ, -R2 ;  /* 0x000000ffff027224 */ /* 0x000fe400078e0a02 */
[----:B------:R-:W-:Y:S02]  /*15980*/  @!P0 IMAD.MOV R5, RZ, RZ, -R5 ;  /* 0x000000ffff058224 */ /* 0x000fe400078e0a05 */
[----:B------:R-:W-:Y:S01]  /*15990*/  IMAD R7, R52, R2, R17 ;  /* 0x0000000234077224 */ /* 0x000fe200078e0211 */
[----:B------:R-:W-:Y:S01]  /*159a0*/  IADD3 R2, PT, PT, R0, 0x1b7, RZ ;  /* 0x000001b700027810 */ /* 0x000fe20007ffe0ff */
[--C-:B------:R-:W-:Y:S01]  /*159b0*/  @!P3 IMAD.IADD R3, R3, 0x1, -R52.reuse ;  /* 0x000000010303b824 */ /* 0x100fe200078e0a34 */
[----:B-1----:R-:W-:Y:S01]  /*159c0*/  IABS R6, R4 ;  /* 0x0000000400067213 */ /* 0x002fe20000000000 */
[----:B------:R1:W-:Y:S01]  /*159d0*/  STL [R1+0x110], R5 ;  /* 0x0001100501007387 */ /* 0x0003e20000100800 */
[----:B------:R-:W-:Y:S01]  /*159e0*/  IABS R46, R2 ;  /* 0x00000002002e7213 */ /* 0x000fe20000000000 */
[----:B------:R-:W-:Y:S01]  /*159f0*/  @!P5 IMAD.IADD R16, R16, 0x1, -R52 ;  /* 0x000000011010d824 */ /* 0x000fe200078e0a34 */
[----:B------:R-:W-:Y:S01]  /*15a00*/  ISETP.GT.U32.AND P3, PT, R52, R7, PT ;  /* 0x000000073400720c */ /* 0x000fe20003f64070 */
[----:B------:R-:W-:Y:S01]  /*15a10*/  IMAD.HI.U32 R8, R49, R6, RZ ;  /* 0x0000000631087227 */ /* 0x000fe200078e00ff */
[----:B------:R-:W-:-:S02]  /*15a20*/  ISETP.GE.AND P0, PT, R2, RZ, PT ;  /* 0x000000ff0200720c */ /* 0x000fc40003f06270 */
[----:B------:R-:W-:Y:S01]  /*15a30*/  IADD3 R4, PT, PT, R0, 0x1b9, RZ ;  /* 0x000001b900047810 */ /* 0x000fe20007ffe0ff */
[----:B------:R-:W-:Y:S01]  /*15a40*/  IMAD.MOV R8, RZ, RZ, -R8 ;  /* 0x000000ffff087224 */ /* 0x000fe200078e0a08 */
[----:B------:R-:W-:Y:S01]  /*15a50*/  ISETP.GE.AND P5, PT, R45, RZ, PT ;  /* 0x000000ff2d00720c */ /* 0x000fe20003fa6270 */
[----:B-1----:R-:W-:Y:S01]  /*15a60*/  IMAD.HI.U32 R5, R49, R46, RZ ;  /* 0x0000002e31057227 */ /* 0x002fe200078e00ff */
[----:B------:R-:W-:Y:S02]  /*15a70*/  IABS R57, R4 ;  /* 0x0000000400397213 */ /* 0x000fe40000000000 */
[----:B------:R-:W-:Y:S01]  /*15a80*/  IABS R45, R45 ;  /* 0x0000002d002d7213 */ /* 0x000fe20000000000 */
[----:B------:R-:W-:Y:S02]  /*15a90*/  IMAD.MOV R5, RZ, RZ, -R5 ;  /* 0x000000ffff057224 */ /* 0x000fe400078e0a05 */
[----:B------:R-:W-:Y:S01]  /*15aa0*/  IMAD R6, R52, R8, R6 ;  /* 0x0000000834067224 */ /* 0x000fe200078e0206 */
[----:B------:R-:W-:Y:S01]  /*15ab0*/  @!P3 IADD3 R7, PT, PT, R7, -R52, RZ ;  /* 0x800000340707b210 */ /* 0x000fe20007ffe0ff */
[----:B------:R-:W-:-:S02]  /*15ac0*/  IMAD.MOV.U32 R243, RZ, RZ, R3 ;  /* 0x000000fffff37224 */ /* 0x000fc400078e0003 */
[----:B------:R-:W-:Y:S01]  /*15ad0*/  IMAD.MOV.U32 R56, RZ, RZ, R16 ;  /* 0x000000ffff387224 */ /* 0x000fe200078e0010 */
[C---:B------:R-:W-:Y:S01]  /*15ae0*/  ISETP.GT.U32.AND P3, PT, R52.reuse, R7, PT ;  /* 0x000000073400720c */ /* 0x040fe20003f64070 */
[C---:B------:R-:W-:Y:S02]  /*15af0*/  IMAD R46, R52.reuse, R5, R46 ;  /* 0x00000005342e7224 */ /* 0x040fe400078e022e */
[----:B------:R-:W-:Y:S01]  /*15b00*/  @!P2 IMAD.MOV R243, RZ, RZ, -R243 ;  /* 0x000000fffff3a224 */ /* 0x000fe200078e0af3 */
[----:B------:R-:W-:Y:S01]  /*15b10*/  ISETP.GT.U32.AND P2, PT, R52, R6, PT ;  /* 0x000000063400720c */ /* 0x000fe20003f44070 */
[----:B------:R-:W-:Y:S01]  /*15b20*/  VIADD R2, R0, 0x1ba ;  /* 0x000001ba00027836 */ /* 0x000fe20000000000 */
[----:B------:R-:W-:Y:S01]  /*15b30*/  @!P1 IADD3 R56, PT, PT, -R56, RZ, RZ ;  /* 0x000000ff38389210 */ /* 0x000fe20007ffe1ff */
[C---:B------:R-:W-:Y:S01]  /*15b40*/  IMAD.HI.U32 R5, R49.reuse, R57, RZ ;  /* 0x0000003931057227 */ /* 0x040fe200078e00ff */
[----:B------:R-:W-:Y:S01]  /*15b50*/  ISETP.GT.U32.AND P1, PT, R52, R46, PT ;  /* 0x0000002e3400720c */ /* 0x000fe20003f24070 */
[----:B------:R-:W-:Y:S01]  /*15b60*/  STL [R1+0x2f54], R243 ;  /* 0x002f54f301007387 */ /* 0x000fe20000100800 */
[----:B------:R-:W-:Y:S01]  /*15b70*/  IABS R58, R2 ;  /* 0x00000002003a7213 */ /* 0x000fe20000000000 */
[----:B------:R-:W-:-:S02]  /*15b80*/  IMAD.HI.U32 R9, R49, R45, RZ ;  /* 0x0000002d31097227 */ /* 0x000fc400078e00ff */
[----:B------:R-:W-:Y:S02]  /*15b90*/  STL [R1+0x2f50], R56 ;  /* 0x002f503801007387 */ /* 0x000fe40000100800 */
[----:B------:R-:W-:-:S04]  /*15ba0*/  IMAD.HI.U32 R8, R49, R58, RZ ;  /* 0x0000003a31087227 */ /* 0x000fc800078e00ff */
[----:B------:R-:W-:Y:S02]  /*15bb0*/  @!P2 IMAD.IADD R6, R6, 0x1, -R52 ;  /* 0x000000010606a824 */ /* 0x000fe400078e0a34 */
[----:B------:R-:W-:Y:S01]  /*15bc0*/  @!P1 IADD3 R46, PT, PT, R46, -R52, RZ ;  /* 0x800000342e2e9210 */ /* 0x000fe20007ffe0ff */
[----:B------:R-:W-:Y:S02]  /*15bd0*/  IMAD.MOV R5, RZ, RZ, -R5 ;  /* 0x000000ffff057224 */ /* 0x000fe400078e0a05 */
[C---:B------:R-:W-:Y:S01]  /*15be0*/  ISETP.GT.U32.AND P2, PT, R52.reuse, R6, PT ;  /* 0x000000063400720c */ /* 0x040fe20003f44070 */
[----:B------:R-:W-:Y:S01]  /*15bf0*/  IMAD.MOV R3, RZ, RZ, -R9 ;  /* 0x000000ffff037224 */ /* 0x000fe200078e0a09 */
[----:B------:R-:W-:Y:S01]  /*15c00*/  ISETP.GT.U32.AND P1, PT, R52, R46, PT ;  /* 0x0000002e3400720c */ /* 0x000fe20003f24070 */
[----:B------:R-:W-:Y:S02]  /*15c10*/  IMAD.MOV R8, RZ, RZ, -R8 ;  /* 0x000000ffff087224 */ /* 0x000fe400078e0a08 */
[----:B------:R-:W-:Y:S01]  /*15c20*/  @!P3 IMAD.IADD R7, R7, 0x1, -R52 ;  /* 0x000000010707b824 */ /* 0x000fe200078e0a34 */
[----:B------:R-:W-:Y:S01]  /*15c30*/  ISETP.GE.AND P3, PT, R4, RZ, PT ;  /* 0x000000ff0400720c */ /* 0x000fe20003f66270 */
[----:B------:R-:W-:-:S02]  /*15c40*/  IMAD R57, R52, R5, R57 ;  /* 0x0000000534397224 */ /* 0x000fc400078e0239 */
[C---:B------:R-:W-:Y:S02]  /*15c50*/  IMAD R45, R52.reuse, R3, R45 ;  /* 0x00000003342d7224 */ /* 0x040fe400078e022d */
[----:B------:R-:W-:Y:S02]  /*15c60*/  IMAD R58, R52, R8, R58 ;  /* 0x00000008343a7224 */ /* 0x000fe400078e023a */
[----:B------:R-:W-:Y:S02]  /*15c70*/  IMAD.MOV.U32 R55, RZ, RZ, R7 ;  /* 0x000000ffff377224 */ /* 0x000fe400078e0007 */
[--C-:B------:R-:W-:Y:S01]  /*15c80*/  @!P2 IMAD.IADD R6, R6, 0x1, -R52.reuse ;  /* 0x000000010606a824 */ /* 0x100fe200078e0a34 */
[C---:B------:R-:W-:Y:S01]  /*15c90*/  ISETP.GT.U32.AND P2, PT, R52.reuse, R57, PT ;  /* 0x000000393400720c */ /* 0x040fe20003f44070 */
[----:B------:R-:W-:Y:S01]  /*15ca0*/  @!P4 IMAD.MOV R55, RZ, RZ, -R55 ;  /* 0x000000ffff37c224 */ /* 0x000fe200078e0a37 */
[----:B------:R-:W-:Y:S01]  /*15cb0*/  ISETP.GT.U32.AND P4, PT, R52, R45, PT ;  /* 0x0000002d3400720c */ /* 0x000fe20003f84070 */
[----:B------:R-:W-:Y:S01]  /*15cc0*/  @!P1 IMAD.IADD R46, R46, 0x1, -R52 ;  /* 0x000000012e2e9824 */ /* 0x000fe200078e0a34 */
[----:B------:R-:W-:Y:S01]  /*15cd0*/  ISETP.GT.U32.AND P1, PT, R52, R58, PT ;  /* 0x0000003a3400720c */ /* 0x000fe20003f24070 */
[C---:B------:R-:W-:Y:S01]  /*15ce0*/  VIADD R4, R0.reuse, 0x1bc ;  /* 0x000001bc00047836 */ /* 0x040fe20000000000 */
[----:B------:R1:W-:Y:S01]  /*15cf0*/  STL [R1+0x2f58], R55 ;  /* 0x002f583701007387 */ /* 0x0003e20000100800 */
[----:B------:R-:W-:-:S02]  /*15d00*/  VIADD R3, R0, 0x1bb ;  /* 0x000001bb00037836 */ /* 0x000fc40000000000 */
[----:B------:R-:W-:Y:S01]  /*15d10*/  IMAD.HI.U32 R7, R49, R60, RZ ;  /* 0x0000003c31077227 */ /* 0x000fe200078e00ff */
[----:B------:R-:W-:Y:S02]  /*15d20*/  IABS R47, R4 ;  /* 0x00000004002f7213 */ /* 0x000fe40000000000 */
[----:B------:R-:W-:Y:S01]  /*15d30*/  IABS R59, R3 ;  /* 0x00000003003b7213 */ /* 0x000fe20000000000 */
[--C-:B------:R-:W-:Y:S02]  /*15d40*/  @!P2 IMAD.IADD R57, R57, 0x1, -R52.reuse ;  /* 0x000000013939a824 */ /* 0x100fe400078e0a34 */
[--C-:B------:R-:W-:Y:S02]  /*15d50*/  @!P4 IMAD.IADD R45, R45, 0x1, -R52.reuse ;  /* 0x000000012d2dc824 */ /* 0x100fe400078e0a34 */
[----:B------:R-:W-:Y:S01]  /*15d60*/  @!P1 IMAD.IADD R58, R58, 0x1, -R52 ;  /* 0x000000013a3a9824 */ /* 0x000fe200078e0a34 */
[C---:B------:R-:W-:Y:S01]  /*15d70*/  ISETP.GT.U32.AND P2, PT, R52.reuse, R57, PT ;  /* 0x000000393400720c */ /* 0x040fe20003f44070 */
[----:B------:R-:W-:Y:S01]  /*15d80*/  IMAD.HI.U32 R8, R49, R47, RZ ;  /* 0x0000002f31087227 */ /* 0x000fe200078e00ff */
[----:B------:R-:W-:-:S02]  /*15d90*/  ISETP.GT.U32.AND P4, PT, R52, R45, PT ;  /* 0x0000002d3400720c */ /* 0x000fc40003f84070 */
[----:B------:R-:W-:Y:S01]  /*15da0*/  ISETP.GT.U32.AND P1, PT, R52, R58, PT ;  /* 0x0000003a3400720c */ /* 0x000fe20003f24070 */
[----:B------:R-:W-:Y:S01]  /*15db0*/  IMAD.HI.U32 R9, R49, R59, RZ ;  /* 0x0000003b31097227 */ /* 0x000fe200078e00ff */
[----:B------:R-:W-:-:S03]  /*15dc0*/  IADD3 R8, PT, PT, -R8, RZ, RZ ;  /* 0x000000ff08087210 */ /* 0x000fc60007ffe1ff */
[----:B------:R-:W-:Y:S02]  /*15dd0*/  IMAD.MOV R9, RZ, RZ, -R9 ;  /* 0x000000ffff097224 */ /* 0x000fe400078e0a09 */
[----:B------:R-:W-:Y:S02]  /*15de0*/  IMAD.MOV R7, RZ, RZ, -R7 ;  /* 0x000000ffff077224 */ /* 0x000fe400078e0a07 */
[C---:B------:R-:W-:Y:S02]  /*15df0*/  IMAD R47, R52.reuse, R8, R47 ;  /* 0x00000008342f7224 */ /* 0x040fe400078e022f */
[C---:B------:R-:W-:Y:S02]  /*15e00*/  IMAD R59, R52.reuse, R9, R59 ;  /* 0x00000009343b7224 */ /* 0x040fe400078e023b */
[C---:B------:R-:W-:Y:S02]  /*15e10*/  IMAD R60, R52.reuse, R7, R60 ;  /* 0x00000007343c7224 */ /* 0x040fe400078e023c */
[--C-:B------:R-:W-:Y:S01]  /*15e20*/  @!P2 IMAD.IADD R57, R57, 0x1, -R52.reuse ;  /* 0x000000013939a824 */ /* 0x100fe200078e0a34 */
[C---:B------:R-:W-:Y:S01]  /*15e30*/  ISETP.GT.U32.AND P2, PT, R52.reuse, R47, PT ;  /* 0x0000002f3400720c */ /* 0x040fe20003f44070 */
[--C-:B------:R-:W-:Y:S01]  /*15e40*/  @!P4 IMAD.IADD R45, R45, 0x1, -R52.reuse ;  /* 0x000000012d2dc824 */ /* 0x100fe200078e0a34 */
[----:B------:R-:W-:Y:S01]  /*15e50*/  ISETP.GT.U32.AND P4, PT, R52, R59, PT ;  /* 0x0000003b3400720c */ /* 0x000fe20003f84070 */
[----:B------:R-:W-:Y:S01]  /*15e60*/  @!P1 IMAD.IADD R58, R58, 0x1, -R52 ;  /* 0x000000013a3a9824 */ /* 0x000fe200078e0a34 */
[----:B------:R-:W-:Y:S01]  /*15e70*/  ISETP.GT.U32.AND P1, PT, R52, R60, PT ;  /* 0x0000003c3400720c */ /* 0x000fe20003f24070 */
[----:B------:R-:W-:-:S04]  /*15e80*/  IMAD.HI.U32 R8, R49, R62, RZ ;  /* 0x0000003e31087227 */ /* 0x000fc800078e00ff */
[----:B------:R-:W-:Y:S01]  /*15e90*/  IMAD.HI.U32 R5, R49, R61, RZ ;  /* 0x0000003d31057227 */ /* 0x000fe200078e00ff */
[----:B------:R-:W-:-:S03]  /*15ea0*/  IADD3 R8, PT, PT, -R8, RZ, RZ ;  /* 0x000000ff08087210 */ /* 0x000fc60007ffe1ff */
[--C-:B------:R-:W-:Y:S02]  /*15eb0*/  @!P2 IMAD.IADD R47, R47, 0x1, -R52.reuse ;  /* 0x000000012f2fa824 */ /* 0x100fe400078e0a34 */
[--C-:B------:R-:W-:Y:S02]  /*15ec0*/  @!P4 IMAD.IADD R59, R59, 0x1, -R52.reuse ;  /* 0x000000013b3bc824 */ /* 0x100fe400078e0a34 */
[----:B------:R-:W-:Y:S01]  /*15ed0*/  @!P1 IMAD.IADD R60, R60, 0x1, -R52 ;  /* 0x000000013c3c9824 */ /* 0x000fe200078e0a34 */
[C---:B------:R-:W-:Y:S01]  /*15ee0*/  ISETP.GT.U32.AND P2, PT, R52.reuse, R47, PT ;  /* 0x0000002f3400720c */ /* 0x040fe20003f44070 */
[----:B------:R-:W-:Y:S01]  /*15ef0*/  IMAD.HI.U32 R7, R49, R63, RZ ;  /* 0x0000003f31077227 */ /* 0x000fe200078e00ff */
[C---:B------:R-:W-:Y:S02]  /*15f00*/  ISETP.GT.U32.AND P4, PT, R52.reuse, R59, PT ;  /* 0x0000003b3400720c */ /* 0x040fe40003f84070 */
[----:B------:R-:W-:Y:S01]  /*15f10*/  ISETP.GT.U32.AND P1, PT, R52, R60, PT ;  /* 0x0000003c3400720c */ /* 0x000fe20003f24070 */
[----:B------:R-:W-:-:S02]  /*15f20*/  IMAD.MOV R5, RZ, RZ, -R5 ;  /* 0x000000ffff057224 */ /* 0x000fc400078e0a05 */
[----:B------:R-:W-:Y:S02]  /*15f30*/  IMAD.MOV R7, RZ, RZ, -R7 ;  /* 0x000000ffff077224 */ /* 0x000fe400078e0a07 */
[C---:B------:R-:W-:Y:S02]  /*15f40*/  IMAD R62, R52.reuse, R8, R62 ;  /* 0x00000008343e7224 */ /* 0x040fe400078e023e */
[C---:B------:R-:W-:Y:S02]  /*15f50*/  IMAD R61, R52.reuse, R5, R61 ;  /* 0x00000005343d7224 */ /* 0x040fe400078e023d */
[C---:B------:R-:W-:Y:S01]  /*15f60*/  IMAD R63, R52.reuse, R7, R63 ;  /* 0x00000007343f7224 */ /* 0x040fe200078e023f */
[----:B------:R-:W-:Y:S01]  /*15f70*/  IABS R7, R91 ;  /* 0x0000005b00077213 */ /* 0x000fe20000000000 */
[--C-:B------:R-:W-:Y:S01]  /*15f80*/  @!P2 IMAD.IADD R47, R47, 0x1, -R52.reuse ;  /* 0x000000012f2fa824 */ /* 0x100fe200078e0a34 */
[C---:B------:R-:W-:Y:S01]  /*15f90*/  ISETP.GT.U32.AND P2, PT, R52.reuse, R62, PT ;  /* 0x0000003e3400720c */ /* 0x040fe20003f44070 */
[--C-:B------:R-:W-:Y:S01]  /*15fa0*/  @!P4 IMAD.IADD R59, R59, 0x1, -R52.reuse ;  /* 0x000000013b3bc824 */ /* 0x100fe200078e0a34 */
[----:B------:R-:W-:Y:S01]  /*15fb0*/  ISETP.GT.U32.AND P4, PT, R52, R61, PT ;  /* 0x0000003d3400720c */ /* 0x000fe20003f84070 */
[----:B------:R-:W-:Y:S01]  /*15fc0*/  @!P1 IMAD.IADD R60, R60, 0x1, -R52 ;  /* 0x000000013c3c9824 */ /* 0x000fe200078e0a34 */
[----:B------:R-:W-:Y:S01]  /*15fd0*/  ISETP.GT.U32.AND P1, PT, R52, R63, PT ;  /* 0x0000003f3400720c */ /* 0x000fe20003f24070 */
[----:B------:R-:W-:-:S04]  /*15fe0*/  IMAD.HI.U32 R5, R49, R64, RZ ;  /* 0x0000004031057227 */ /* 0x000fc800078e00ff */
[----:B------:R-:W-:Y:S02]  /*15ff0*/  IMAD.MOV R5, RZ, RZ, -R5 ;  /* 0x000000ffff057224 */ /* 0x000fe400078e0a05 */
[----:B------:R-:W-:-:S04]  /*16000*/  IMAD.HI.U32 R9, R49, R65, RZ ;  /* 0x0000004131097227 */ /* 0x000fc800078e00ff */
[--C-:B------:R-:W-:Y:S02]  /*16010*/  @!P2 IMAD.IADD R62, R62, 0x1, -R52.reuse ;  /* 0x000000013e3ea824 */ /* 0x100fe400078e0a34 */
[--C-:B------:R-:W-:Y:S02]  /*16020*/  @!P4 IMAD.IADD R61, R61, 0x1, -R52.reuse ;  /* 0x000000013d3dc824 */ /* 0x100fe400078e0a34 */
[----:B------:R-:W-:Y:S01]  /*16030*/  @!P1 IMAD.IADD R63, R63, 0x1, -R52 ;  /* 0x000000013f3f9824 */ /* 0x000fe200078e0a34 */
[C---:B------:R-:W-:Y:S01]  /*16040*/  ISETP.GT.U32.AND P2, PT, R52.reuse, R62, PT ;  /* 0x0000003e3400720c */ /* 0x040fe20003f44070 */
[C---:B------:R-:W-:Y:S01]  /*16050*/  IMAD R64, R52.reuse, R5, R64 ;  /* 0x0000000534407224 */ /* 0x040fe200078e0240 */
[C---:B------:R-:W-:Y:S01]  /*16060*/  ISETP.GT.U32.AND P4, PT, R52.reuse, R61, PT ;  /* 0x0000003d3400720c */ /* 0x040fe20003f84070 */
[----:B------:R-:W-:Y:S01]  /*16070*/  IMAD.HI.U32 R5, R49, R66, RZ ;  /* 0x0000004231057227 */ /* 0x000fe200078e00ff */
[----:B------:R-:W-:-:S03]  /*16080*/  ISETP.GT.U32.AND P1, PT, R52, R63, PT ;  /* 0x0000003f3400720c */ /* 0x000fc60003f24070 */
[----:B------:R-:W-:Y:S01]  /*16090*/  IMAD.MOV R9, RZ, RZ, -R9 ;  /* 0x000000ffff097224 */ /* 0x000fe200078e0a09 */
[----:B------:R-:W-:Y:S01]  /*160a0*/  IADD3 R5, PT, PT, -R5, RZ, RZ ;  /* 0x000000ff05057210 */ /* 0x000fe20007ffe1ff */
[----:B------:R-:W-:-:S04]  /*160b0*/  IMAD.HI.U32 R8, R49, R251, RZ ;  /* 0x000000fb31087227 */ /* 0x000fc800078e00ff */
[C---:B------:R-:W-:Y:S02]  /*160c0*/  IMAD R65, R52.reuse, R9, R65 ;  /* 0x0000000934417224 */ /* 0x040fe400078e0241 */
[----:B------:R-:W-:Y:S02]  /*160d0*/  IMAD R66, R52, R5, R66 ;  /* 0x0000000534427224 */ /* 0x000fe400078e0242 */
[--C-:B------:R-:W-:Y:S01]  /*160e0*/  @!P2 IMAD.IADD R62, R62, 0x1, -R52.reuse ;  /* 0x000000013e3ea824 */ /* 0x100fe200078e0a34 */
[C---:B------:R-:W-:Y:S01]  /*160f0*/  ISETP.GT.U32.AND P2, PT, R52.reuse, R65, PT ;  /* 0x000000413400720c */ /* 0x040fe20003f44070 */
[--C-:B------:R-:W-:Y:S01]  /*16100*/  @!P4 IMAD.IADD R61, R61, 0x1, -R52.reuse ;  /* 0x000000013d3dc824 */ /* 0x100fe200078e0a34 */
[C---:B------:R-:W-:Y:S01]  /*16110*/  ISETP.GT.U32.AND P4, PT, R52.reuse, R64, PT ;  /* 0x000000403400720c */ /* 0x040fe20003f84070 */
[----:B------:R-:W-:Y:S01]  /*16120*/  @!P1 IMAD.IADD R63, R63, 0x1, -R52 ;  /* 0x000000013f3f9824 */ /* 0x000fe200078e0a34 */
[----:B------:R-:W-:Y:S01]  /*16130*/  ISETP.GT.U32.AND P1, PT, R52, R66, PT ;  /* 0x000000423400720c */ /* 0x000fe20003f24070 */
[----:B------:R-:W-:-:S04]  /*16140*/  IMAD.HI.U32 R5, R49, R7, RZ ;  /* 0x0000000731057227 */ /* 0x000fc800078e00ff */
[----:B------:R-:W-:-:S04]  /*16150*/  IMAD.HI.U32 R9, R49, R67, RZ ;  /* 0x0000004331097227 */ /* 0x000fc800078e00ff */
[--C-:B------:R-:W-:Y:S02]  /*16160*/  @!P2 IMAD.IADD R65, R65, 0x1, -R52.reuse ;  /* 0x000000014141a824 */ /* 0x100fe400078e0a34 */
[----:B------:R-:W-:Y:S02]  /*16170*/  @!P4 IMAD.IADD R64, R64, 0x1, -R52 ;  /* 0x000000014040c824 */ /* 0x000fe400078e0a34 */
[----:B------:R-:W-:Y:S01]  /*16180*/  @!P1 IADD3 R66, PT, PT, R66, -R52, RZ ;  /* 0x8000003442429210 */ /* 0x000fe20007ffe0ff */
[----:B------:R-:W-:Y:S01]  /*16190*/  IMAD.MOV R8, RZ, RZ, -R8 ;  /* 0x000000ffff087224 */ /* 0x000fe200078e0a08 */
[C---:B------:R-:W-:Y:S01]  /*161a0*/  ISETP.GT.U32.AND P2, PT, R52.reuse, R65, PT ;  /* 0x000000413400720c */ /* 0x040fe20003f44070 */
[----:B------:R-:W-:Y:S01]  /*161b0*/  IMAD.MOV R5, RZ, RZ, -R5 ;  /* 0x000000ffff057224 */ /* 0x000fe200078e0a05 */
[C---:B------:R-:W-:Y:S01]  /*161c0*/  ISETP.GT.U32.AND P1, PT, R52.reuse, R66, PT ;  /* 0x000000423400720c */ /* 0x040fe20003f24070 */
[----:B------:R-:W-:Y:S01]  /*161d0*/  IMAD.MOV R9, RZ, RZ, -R9 ;  /* 0x000000ffff097224 */ /* 0x000fe200078e0a09 */
[C---:B------:R-:W-:Y:S01]  /*161e0*/  ISETP.GT.U32.AND P4, PT, R52.reuse, R64, PT ;  /* 0x000000403400720c */ /* 0x040fe20003f84070 */
[C---:B------:R-:W-:Y:S01]  /*161f0*/  IMAD R251, R52.reuse, R8, R251 ;  /* 0x0000000834fb7224 */ /* 0x040fe200078e02fb */
[----:B------:R-:W-:Y:S01]  /*16200*/  IABS R8, R94 ;  /* 0x0000005e00087213 */ /* 0x000fe20000000000 */
[----:B------:R-:W-:-:S02]  /*16210*/  IMAD R7, R52, R5, R7 ;  /* 0x0000000534077224 */ /* 0x000fc400078e0207 */
[----:B------:R-:W-:Y:S01]  /*16220*/  IMAD R67, R52, R9, R67 ;  /* 0x0000000934437224 */ /* 0x000fe200078e0243 */
[----:B------:R-:W-:Y:S01]  /*16230*/  IABS R9, R93 ;  /* 0x0000005d00097213 */ /* 0x000fe20000000000 */
[----:B-1----:R-:W-:Y:S02]  /*16240*/  VIADD R55, R0, 0x1c9 ;  /* 0x000001c900377836 */ /* 0x002fe40000000000 */
[--C-:B------:R-:W-:Y:S01]  /*16250*/  @!P2 IMAD.IADD R65, R65, 0x1, -R52.reuse ;  /* 0x000000014141a824 */ /* 0x100fe200078e0a34 */
[----:B------:R-:W-:Y:S01]  /*16260*/  ISETP.GT.U32.AND P2, PT, R52, R251, PT ;  /* 0x000000fb3400720c */ /* 0x000fe20003f44070 */
[C---:B------:R-:W-:Y:S01]  /*16270*/  IMAD.HI.U32 R12, R49.reuse, R9, RZ ;  /* 0x00000009310c7227 */ /* 0x040fe200078e00ff */
[----:B------:R-:W-:Y:S02]  /*16280*/  @!P1 IADD3 R66, PT, PT, R66, -R52, RZ ;  /* 0x8000003442429210 */ /* 0x000fe40007ffe0ff */
[----:B------:R-:W-:Y:S01]  /*16290*/  ISETP.GT.U32.AND P1, PT, R52, R7, PT ;  /* 0x000000073400720c */ /* 0x000fe20003f24070 */
[----:B------:R-:W-:Y:S01]  /*162a0*/  @!P4 IMAD.IADD R64, R64, 0x1, -R52 ;  /* 0x000000014040c824 */ /* 0x000fe200078e0a34 */
[----:B------:R-:W-:Y:S01]  /*162b0*/  ISETP.GT.U32.AND P4, PT, R52, R67, PT ;  /* 0x000000433400720c */ /* 0x000fe20003f84070 */
[----:B------:R-:W-:Y:S01]  /*162c0*/  IMAD.HI.U32 R5, R49, R8, RZ ;  /* 0x0000000831057227 */ /* 0x000fe200078e00ff */
[----:B------:R-:W-:-:S03]  /*162d0*/  IABS R10, R55 ;  /* 0x00000037000a7213 */ /* 0x000fc60000000000 */
[----:B------:R-:W-:Y:S02]  /*162e0*/  IMAD.MOV R12, RZ, RZ, -R12 ;  /* 0x000000ffff0c7224 */ /* 0x000fe400078e0a0c */
[----:B------:R-:W-:Y:S02]  /*162f0*/  @!P2 IMAD.IADD R251, R251, 0x1, -R52 ;  /* 0x00000001fbfba824 */ /* 0x000fe400078e0a34 */
[----:B------:R-:W-:-:S03]  /*16300*/  IMAD.HI.U32 R13, R49, R10, RZ ;  /* 0x0000000a310d7227 */ /* 0x000fc600078e00ff */
[C---:B------:R-:W-:Y:S01]  /*16310*/  ISETP.GT.U32.AND P2, PT, R52.reuse, R251, PT ;  /* 0x000000fb3400720c */ /* 0x040fe20003f44070 */
[--C-:B------:R-:W-:Y:S02]  /*16320*/  @!P1 IMAD.IADD R7, R7, 0x1, -R52.reuse ;  /* 0x0000000107079824 */ /* 0x100fe400078e0a34 */
[----:B------:R-:W-:Y:S02]  /*16330*/  @!P4 IMAD.IADD R67, R67, 0x1, -R52 ;  /* 0x000000014343c824 */ /* 0x000fe400078e0a34 */
[----:B------:R-:W-:Y:S01]  /*16340*/  IMAD.MOV R13, RZ, RZ, -R13 ;  /* 0x000000ffff0d7224 */ /* 0x000fe200078e0a0d */
[C---:B------:R-:W-:Y:S01]  /*16350*/  ISETP.GT.U32.AND P1, PT, R52.reuse, R7, PT ;  /* 0x000000073400720c */ /* 0x040fe20003f24070 */
[----:B------:R-:W-:Y:S01]  /*16360*/  IMAD.MOV R5, RZ, RZ, -R5 ;  /* 0x000000ffff057224 */ /* 0x000fe200078e0a05 */
[C---:B------:R-:W-:Y:S01]  /*16370*/  ISETP.GT.U32.AND P4, PT, R52.reuse, R67, PT ;  /* 0x000000433400720c */ /* 0x040fe20003f84070 */
[C---:B------:R-:W-:Y:S02]  /*16380*/  IMAD R9, R52.reuse, R12, R9 ;  /* 0x0000000c34097224 */ /* 0x040fe400078e0209 */
[----:B------:R-:W-:-:S02]  /*16390*/  IMAD R10, R52, R13, R10 ;  /* 0x0000000d340a7224 */ /* 0x000fc400078e020a */
[----:B------:R-:W-:Y:S02]  /*163a0*/  IMAD R8, R52, R5, R8 ;  /* 0x0000000534087224 */ /* 0x000fe400078e0208 */
[----:B------:R-:W-:Y:S02]  /*163b0*/  VIADD R11, R0, 0x1ca ;  /* 0x000001ca000b7836 */ /* 0x000fe40000000000 */
[--C-:B------:R-:W-:Y:S01]  /*163c0*/  @!P2 IMAD.IADD R251, R251, 0x1, -R52.reuse ;  /* 0x00000001fbfba824 */ /* 0x100fe200078e0a34 */
[C---:B------:R-:W-:Y:S01]  /*163d0*/  ISETP.GT.U32.AND P2, PT, R52.reuse, R9, PT ;  /* 0x000000093400720c */ /* 0x040fe20003f44070 */
[----:B------:R-:W-:Y:S01]  /*163e0*/  @!P1 IMAD.IADD R7, R7, 0x1, -R52 ;  /* 0x0000000107079824 */ /* 0x000fe200078e0a34 */
[----:B------:R-:W-:Y:S01]  /*163f0*/  ISETP.GT.U32.AND P1, PT, R52, R10, PT ;  /* 0x0000000a3400720c */ /* 0x000fe20003f24070 */
[C---:B------:R-:W-:Y:S01]  /*16400*/  VIADD R17, R0.reuse, 0x1cb ;  /* 0x000001cb00117836 */ /* 0x040fe20000000000 */
[----:B------:R-:W-:Y:S01]  /*16410*/  @!P4 IADD3 R67, PT, PT, R67, -R52, RZ ;  /* 0x800000344343c210 */ /* 0x000fe20007ffe0ff */
[----:B------:R-:W-:Y:S01]  /*16420*/  VIADD R16, R0, 0x1cc ;  /* 0x000001cc00107836 */ /* 0x000fe20000000000 */
[----:B------:R-:W-:Y:S01]  /*16430*/  ISETP.GT.U32.AND P4, PT, R52, R8, PT ;  /* 0x000000083400720c */ /* 0x000fe20003f84070 */
[C---:B------:R-:W-:Y:S01]  /*16440*/  VIADD R15, R0.reuse, 0x1cd ;  /* 0x000001cd000f7836 */ /* 0x040fe20000000000 */
[----:B------:R-:W-:Y:S01]  /*16450*/  IABS R11, R11 ;  /* 0x0000000b000b7213 */ /* 0x000fe20000000000 */
[----:B------:R1:W-:Y:S01]  /*16460*/  STL [R1+0x2f5c], R7 ;  /* 0x002f5c0701007387 */ /* 0x0003e20000100800 */
[----:B------:R-:W-:Y:S01]  /*16470*/  IABS R12, R17 ;  /* 0x00000011000c7213 */ /* 0x000fe20000000000 */
[----:B------:R-:W-:Y:S01]  /*16480*/  VIADD R17, R0, 0x1cf ;  /* 0x000001cf00117836 */ /* 0x000fe20000000000 */
[----:B------:R-:W-:Y:S01]  /*16490*/  IABS R13, R16 ;  /* 0x00000010000d7213 */ /* 0x000fe20000000000 */
[----:B------:R-:W-:-:S04]  /*164a0*/  IMAD.HI.U32 R14, R49, R11, RZ ;  /* 0x0000000b310e7227 */ /* 0x000fc800078e00ff */
[----:B------:R-:W-:Y:S02]  /*164b0*/  IMAD.MOV R14, RZ, RZ, -R14 ;  /* 0x000000ffff0e7224 */ /* 0x000fe400078e0a0e */
[--C-:B------:R-:W-:Y:S02]  /*164c0*/  @!P2 IMAD.IADD R9, R9, 0x1, -R52.reuse ;  /* 0x000000010909a824 */ /* 0x100fe400078e0a34 */
[--C-:B------:R-:W-:Y:S02]  /*164d0*/  @!P1 IMAD.IADD R10, R10, 0x1, -R52.reuse ;  /* 0x000000010a0a9824 */ /* 0x100fe400078e0a34 */
[----:B------:R-:W-:Y:S01]  /*164e0*/  @!P4 IMAD.IADD R8, R8, 0x1, -R52 ;  /* 0x000000010808c824 */ /* 0x000fe200078e0a34 */
[C---:B------:R-:W-:Y:S01]  /*164f0*/  ISETP.GT.U32.AND P2, PT, R52.reuse, R9, PT ;  /* 0x000000093400720c */ /* 0x040fe20003f44070 */
[C---:B------:R-:W-:Y:S01]  /*16500*/  IMAD R11, R52.reuse, R14, R11 ;  /* 0x0000000e340b7224 */ /* 0x040fe200078e020b */
[----:B------:R-:W-:Y:S01]  /*16510*/  IABS R14, R15 ;  /* 0x0000000f000e7213 */ /* 0x000fe20000000000 */
[----:B------:R-:W-:Y:S01]  /*16520*/  IMAD.HI.U32 R5, R49, R12, RZ ;  /* 0x0000000c31057227 */ /* 0x000fe200078e00ff */
[----:B------:R-:W-:-:S02]  /*16530*/  ISETP.GT.U32.AND P1, PT, R52, R10, PT ;  /* 0x0000000a3400720c */ /* 0x000fc40003f24070 */
[----:B------:R-:W-:Y:S01]  /*16540*/  ISETP.GT.U32.AND P4, PT, R52, R8, PT ;  /* 0x000000083400720c */ /* 0x000fe20003f84070 */
[----:B------:R-:W-:-:S04]  /*16550*/  IMAD.HI.U32 R15, R49, R13, RZ ;  /* 0x0000000d310f7227 */ /* 0x000fc800078e00ff */
[----:B------:R-:W-:Y:S02]  /*16560*/  IMAD.MOV R5, RZ, RZ, -R5 ;  /* 0x000000ffff057224 */ /* 0x000fe400078e0a05 */
[----:B------:R-:W-:Y:S02]  /*16570*/  IMAD.MOV R15, RZ, RZ, -R15 ;  /* 0x000000ffff0f7224 */ /* 0x000fe400078e0a0f */
[C---:B------:R-:W-:Y:S02]  /*16580*/  IMAD R12, R52.reuse, R5, R12 ;  /* 0x00000005340c7224 */ /* 0x040fe400078e020c */
[C---:B------:R-:W-:Y:S01]  /*16590*/  IMAD R13, R52.reuse, R15, R13 ;  /* 0x0000000f340d7224 */ /* 0x040fe200078e020d */
[----:B------:R-:W-:Y:S01]  /*165a0*/  IABS R15, R18 ;  /* 0x00000012000f7213 */ /* 0x000fe20000000000 */
[--C-:B------:R-:W-:Y:S01]  /*165b0*/  @!P2 IMAD.IADD R9, R9, 0x1, -R52.reuse ;  /* 0x000000010909a824 */ /* 0x100fe200078e0a34 */
[----:B------:R-:W-:Y:S01]  /*165c0*/  ISETP.GT.U32.AND P2, PT, R52, R12, PT ;  /* 0x0000000c3400720c */ /* 0x000fe20003f44070 */
[--C-:B------:R-:W-:Y:S01]  /*165d0*/  @!P1 IMAD.IADD R10, R10, 0x1, -R52.reuse ;  /* 0x000000010a0a9824 */ /* 0x100fe200078e0a34 */
[----:B------:R-:W-:Y:S01]  /*165e0*/  ISETP.GT.U32.AND P1, PT, R52, R13, PT ;  /* 0x0000000d3400720c */ /* 0x000fe20003f24070 */
[----:B------:R-:W-:Y:S01]  /*165f0*/  @!P4 IMAD.IADD R8, R8, 0x1, -R52 ;  /* 0x000000010808c824 */ /* 0x000fe200078e0a34 */
[----:B------:R-:W-:Y:S01]  /*16600*/  ISETP.GT.U32.AND P4, PT, R52, R11, PT ;  /* 0x0000000b3400720c */ /* 0x000fe20003f84070 */
[----:B------:R-:W-:-:S03]  /*16610*/  IMAD.HI.U32 R16, R49, R14, RZ ;  /* 0x0000000e31107227 */ /* 0x000fc600078e00ff */
[----:B------:R2:W-:Y:S01]  /*16620*/  STL [R1+0x2f60], R8 ;  /* 0x002f600801007387 */ /* 0x0005e20000100800 */
[----:B------:R-:W-:Y:S02]  /*16630*/  IMAD.MOV R16, RZ, RZ, -R16 ;  /* 0x000000ffff107224 */ /* 0x000fe400078e0a10 */
[----:B------:R-:W-:Y:S01]  /*16640*/  IMAD.HI.U32 R18, R49, R15, RZ ;  /* 0x0000000f31127227 */ /* 0x000fe200078e00ff */
[----:B------:R3:W-:Y:S03]  /*16650*/  STL [R1+0x2f64], R9 ;  /* 0x002f640901007387 */ /* 0x0007e60000100800 */
[----:B------:R-:W-:Y:S01]  /*16660*/  IMAD R14, R52, R16, R14 ;  /* 0x00000010340e7224 */ /* 0x000fe200078e020e */
[----:B------:R-:W-:Y:S01]  /*16670*/  IABS R16, R17 ;  /* 0x0000001100107213 */ /* 0x000fe20000000000 */
[--C-:B------:R-:W-:Y:S01]  /*16680*/  @!P2 IMAD.IADD R12, R12, 0x1, -R52.reuse ;  /* 0x000000010c0ca824 */ /* 0x100fe200078e0a34 */
[----:B------:R-:W-:Y:S01]  /*16690*/  @!P1 IADD3 R13, PT, PT, R13, -R52, RZ ;  /* 0x800000340d0d9210 */ /* 0x000fe20007ffe0ff */
[----:B------:R-:W-:Y:S01]  /*166a0*/  @!P4 IMAD.IADD R11, R11, 0x1, -R52 ;  /* 0x000000010b0bc824 */ /* 0x000fe200078e0a34 */
[----:B------:R-:W-:Y:S01]  /*166b0*/  IADD3 R18, PT, PT, -R18, RZ, RZ ;  /* 0x000000ff12127210 */ /* 0x000fe20007ffe1ff */
[----:B------:R-:W-:Y:S01]  /*166c0*/  IMAD.HI.U32 R5, R49, R16, RZ ;  /* 0x0000001031057227 */ /* 0x000fe200078e00ff */
[C---:B------:R-:W-:Y:S01]  /*166d0*/  ISETP.GT.U32.AND P1, PT, R52.reuse, R13, PT ;  /* 0x0000000d3400720c */ /* 0x040fe20003f24070 */
[----:B------:R-:W-:Y:S01]  /*166e0*/  STL [R1+0x2f68], R10 ;  /* 0x002f680a01007387 */ /* 0x000fe20000100800 */
[----:B------:R-:W-:Y:S01]  /*166f0*/  ISETP.GT.U32.AND P2, PT, R52, R12, PT ;  /* 0x0000000c3400720c */ /* 0x000fe20003f44070 */
[----:B-1----:R-:W-:Y:S01]  /*16700*/  VIADD R7, R0, 0x1d0 ;  /* 0x000001d000077836 */ /* 0x002fe20000000000 */
[----:B------:R-:W-:Y:S01]  /*16710*/  ISETP.GT.U32.AND P4, PT, R52, R11, PT ;  /* 0x0000000b3400720c */ /* 0x000fe20003f84070 */
[----:B------:R-:W-:-:S02]  /*16720*/  IMAD.MOV R5, RZ, RZ, -R5 ;  /* 0x000000ffff057224 */ /* 0x000fc400078e0a05 */
[C---:B------:R-:W-:Y:S01]  /*16730*/  IMAD R15, R52.reuse, R18, R15 ;  /* 0x00000012340f7224 */ /* 0x040fe200078e020f */
[----:B------:R-:W-:Y:S01]  /*16740*/  IABS R17, R7 ;  /* 0x0000000700117213 */ /* 0x000fe20000000000 */
[----:B------:R-:W-:Y:S02]  /*16750*/  IMAD R16, R52, R5, R16 ;  /* 0x0000000534107224 */ /* 0x000fe400078e0210 */
[----:B------:R-:W-:Y:S02]  /*16760*/  VIADD R7, R0, 0x1d1 ;  /* 0x000001d100077836 */ /* 0x000fe40000000000 */
[--C-:B------:R-:W-:Y:S01]  /*16770*/  @!P1 IMAD.IADD R13, R13, 0x1, -R52.reuse ;  /* 0x000000010d0d9824 */ /* 0x100fe200078e0a34 */
[----:B------:R-:W-:Y:S01]  /*16780*/  ISETP.GT.U32.AND P1, PT, R52, R16, PT ;  /* 0x000000103400720c */ /* 0x000fe20003f24070 */
[----:B------:R-:W-:Y:S01]  /*16790*/  @!P2 IMAD.IADD R12, R12, 0x1, -R52 ;  /* 0x000000010c0ca824 */ /* 0x000fe200078e0a34 */
[----:B------:R-:W-:Y:S01]  /*167a0*/  ISETP.GT.U32.AND P2, PT, R52, R15, PT ;  /* 0x0000000f3400720c */ /* 0x000fe20003f44070 */
[----:B------:R-:W-:Y:S01]  /*167b0*/  IMAD.HI.U32 R5, R49, R17, RZ ;  /* 0x0000001131057227 */ /* 0x000fe200078e00ff */
[----:B------:R-:W-:-:S03]  /*167c0*/  IABS R18, R7 ;  /* 0x0000000700127213 */ /* 0x000fc60000000000 */
[--C-:B------:R-:W-:Y:S01]  /*167d0*/  @!P4 IMAD.IADD R11, R11, 0x1, -R52.reuse ;  /* 0x000000010b0bc824 */ /* 0x100fe200078e0a34 */
[----:B------:R-:W-:Y:S01]  /*167e0*/  ISETP.GT.U32.AND P4, PT, R52, R14, PT ;  /* 0x0000000e3400720c */ /* 0x000fe20003f84070 */
[----:B------:R-:W-:Y:S02]  /*167f0*/  IMAD.MOV R5, RZ, RZ, -R5 ;  /* 0x000000ffff057224 */ /* 0x000fe400078e0a05 */
[----:B------:R-:W-:Y:S01]  /*16800*/  VIADD R7, R0, 0x1d2 ;  /* 0x000001d200077836 */ /* 0x000fe20000000000 */
[----:B------:R-:W-:Y:S01]  /*16810*/  STL [R1+0x2f6c], R11 ;  /* 0x002f6c0b01007387 */ /* 0x000fe20000100800 */
[----:B------:R-:W-:Y:S02]  /*16820*/  IMAD R17, R52, R5, R17 ;  /* 0x0000000534117224 */ /* 0x000fe400078e0211 */
[----:B------:R-:W-:Y:S01]  /*16830*/  IMAD.HI.U32 R5, R49, R18, RZ ;  /* 0x0000001231057227 */ /* 0x000fe200078e00ff */
[----:B------:R-:W-:Y:S01]  /*16840*/  IABS R19, R7 ;  /* 0x0000000700137213 */ /* 0x000fe20000000000 */
[----:B------:R-:W-:Y:S02]  /*16850*/  STL [R1+0x2f70], R12 ;  /* 0x002f700c01007387 */ /* 0x000fe40000100800 */
[----:B------:R-:W-:-:S02]  /*16860*/  @!P1 IMAD.IADD R16, R16, 0x1, -R52 ;  /* 0x0000000110109824 */ /* 0x000fc400078e0a34 */
[----:B------:R-:W-:Y:S01]  /*16870*/  IMAD.MOV R5, RZ, RZ, -R5 ;  /* 0x000000ffff057224 */ /* 0x000fe200078e0a05 */
[----:B------:R-:W-:Y:S01]  /*16880*/  @!P4 IADD3 R14, PT, PT, R14, -R52, RZ ;  /* 0x800000340e0ec210 */ /* 0x000fe20007ffe0ff */
[----:B------:R-:W-:Y:S01]  /*16890*/  @!P2 IMAD.IADD R15, R15, 0x1, -R52 ;  /* 0x000000010f0fa824 */ /* 0x000fe200078e0a34 */
[C---:B------:R-:W-:Y:S01]  /*168a0*/  ISETP.GT.U32.AND P1, PT, R52.reuse, R16, PT ;  /* 0x000000103400720c */ /* 0x040fe20003f24070 */
[C---:B------:R-:W-:Y:S01]  /*168b0*/  IMAD R18, R52.reuse, R5, R18 ;  /* 0x0000000534127224 */ /* 0x040fe200078e0212 */
[C---:B------:R-:W-:Y:S01]  /*168c0*/  ISETP.GT.U32.AND P4, PT, R52.reuse, R14, PT ;  /* 0x0000000e3400720c */ /* 0x040fe20003f84070 */
[----:B------:R-:W-:Y:S01]  /*168d0*/  IMAD.HI.U32 R5, R49, R19, RZ ;  /* 0x0000001331057227 */ /* 0x000fe200078e00ff */
[----:B------:R-:W-:Y:S01]  /*168e0*/  ISETP.GT.U32.AND P2, PT, R52, R15, PT ;  /* 0x0000000f3400720c */ /* 0x000fe20003f44070 */
[----:B------:R-:W-:Y:S02]  /*168f0*/  STL [R1+0x2f74], R13 ;  /* 0x002f740d01007387 */ /* 0x000fe40000100800 */
[----:B------:R-:W-:-:S02]  /*16900*/  VIADD R7, R0, 0x1d3 ;  /* 0x000001d300077836 */ /* 0x000fc40000000000 */
[----:B------:R-:W-:Y:S02]  /*16910*/  IMAD.MOV R5, RZ, RZ, -R5 ;  /* 0x000000ffff057224 */ /* 0x000fe400078e0a05 */
[----:B--2---:R-:W-:Y:S01]  /*16920*/  VIADD R8, R0, 0x1d9 ;  /* 0x000001d900087836 */ /* 0x004fe20000000000 */
[----:B------:R-:W-:Y:S01]  /*16930*/  IABS R20, R7 ;  /* 0x0000000700147213 */ /* 0x000fe20000000000 */
[----:B------:R-:W-:Y:S02]  /*16940*/  IMAD R19, R52, R5, R19 ;  /* 0x0000000534137224 */ /* 0x000fe400078e0213 */
[--C-:B------:R-:W-:Y:S01]  /*16950*/  @!P1 IMAD.IADD R16, R16, 0x1, -R52.reuse ;  /* 0x0000000110109824 */ /* 0x100fe200078e0a34 */
[----:B------:R-:W-:Y:S01]  /*16960*/  IABS R26, R8 ;  /* 0x00000008001a7213 */ /* 0x000fe20000000000 */
[----:B------:R-:W-:Y:S01]  /*16970*/  IMAD.HI.U32 R21, R49, R20, RZ ;  /* 0x0000001431157227 */ /* 0x000fe200078e00ff */
[----:B------:R-:W-:Y:S02]  /*16980*/  @!P2 IADD3 R15, PT, PT, R15, -R52, RZ ;  /* 0x800000340f0fa210 */ /* 0x000fe40007ffe0ff */
[----:B------:R-:W-:Y:S01]  /*16990*/  ISETP.GT.U32.AND P1, PT, R52, R19, PT ;  /* 0x000000133400720c */ /* 0x000fe20003f24070 */
[----:B------:R-:W-:Y:S01]  /*169a0*/  @!P4 IMAD.IADD R14, R14, 0x1, -R52 ;  /* 0x000000010e0ec824 */ /* 0x000fe200078e0a34 */
[C---:B------:R-:W-:Y:S01]  /*169b0*/  ISETP.GT.U32.AND P4, PT, R52.reuse, R17, PT ;  /* 0x000000113400720c */ /* 0x040fe20003f84070 */
[----:B------:R-:W-:Y:S01]  /*169c0*/  IMAD.MOV R5, RZ, RZ, -R21 ;  /* 0x000000ffff057224 */ /* 0x000fe200078e0a15 */
[----:B------:R-:W-:Y:S01]  /*169d0*/  ISETP.GT.U32.AND P2, PT, R52, R18, PT ;  /* 0x000000123400720c */ /* 0x000fe20003f44070 */
[----:B------:R-:W-:Y:S01]  /*169e0*/  VIADD R7, R0, 0x1d4 ;  /* 0x000001d400077836 */ /* 0x000fe20000000000 */
[----:B------:R-:W-:Y:S01]  /*169f0*/  STL [R1+0x2f78], R14 ;  /* 0x002f780e01007387 */ /* 0x000fe20000100800 */
[----:B------:R-:W-:-:S02]  /*16a00*/  IMAD R20, R52, R5, R20 ;  /* 0x0000000534147224 */ /* 0x000fc400078e0214 */
[C---:B------:R-:W-:Y:S01]  /*16a10*/  VIADD R5, R0.reuse, 0x1d5 ;  /* 0x000001d500057836 */ /* 0x040fe20000000000 */
[----:B------:R-:W-:Y:S01]  /*16a20*/  IABS R21, R7 ;  /* 0x0000000700157213 */ /* 0x000fe20000000000 */
[----:B------:R-:W-:Y:S01]  /*16a30*/  VIADD R7, R0, 0x1d6 ;  /* 0x000001d600077836 */ /* 0x000fe20000000000 */
[----:B------:R-:W-:Y:S01]  /*16a40*/  STL [R1+0x2f7c], R15 ;  /* 0x002f7c0f01007387 */ /* 0x000fe20000100800 */
[----:B------:R-:W-:Y:S01]  /*16a50*/  @!P1 IADD3 R19, PT, PT, R19, -R52, RZ ;  /* 0x8000003413139210 */ /* 0x000fe20007ffe0ff */
[----:B------:R-:W-:Y:S01]  /*16a60*/  @!P6 IMAD.MOV R6, RZ, RZ, -R6 ;  /* 0x000000ffff06e224 */ /* 0x000fe200078e0a06 */
[----:B------:R-:W-:Y:S01]  /*16a70*/  IABS R22, R5 ;  /* 0x0000000500167213 */ /* 0x000fe20000000000 */
[----:B------:R-:W-:Y:S01]  /*16a80*/  IMAD.HI.U32 R5, R49, R21, RZ ;  /* 0x0000001531057227 */ /* 0x000fe200078e00ff */
[----:B------:R-:W-:Y:S01]  /*16a90*/  ISETP.GT.U32.AND P1, PT, R52, R19, PT ;  /* 0x000000133400720c */ /* 0x000fe20003f24070 */
[----:B------:R-:W-:Y:S01]  /*16aa0*/  STL [R1+0x2f80], R16 ;  /* 0x002f801001007387 */ /* 0x000fe20000100800 */
[----:B------:R-:W-:Y:S01]  /*16ab0*/  IABS R23, R7 ;  /* 0x0000000700177213 */ /* 0x000fe20000000000 */
[----:B------:R-:W-:-:S02]  /*16ac0*/  @!P4 IMAD.IADD R17, R17, 0x1, -R52 ;  /* 0x000000011111c824 */ /* 0x000fc400078e0a34 */
[----:B------:R-:W-:Y:S02]  /*16ad0*/  @!P2 IMAD.IADD R18, R18, 0x1, -R52 ;  /* 0x000000011212a824 */ /* 0x000fe400078e0a34 */
[----:B------:R-:W-:Y:S01]  /*16ae0*/  IMAD.MOV R5, RZ, RZ, -R5 ;  /* 0x000000ffff057224 */ /* 0x000fe200078e0a05 */
[C---:B------:R-:W-:Y:S01]  /*16af0*/  ISETP.GT.U32.AND P4, PT, R52.reuse, R17, PT ;  /* 0x000000113400720c */ /* 0x040fe20003f84070 */
[----:B------:R-:W-:Y:S01]  /*16b00*/  IMAD.HI.U32 R24, R49, R22, RZ ;  /* 0x0000001631187227 */ /* 0x000fe200078e00ff */
[----:B------:R-:W-:-:S03]  /*16b10*/  ISETP.GT.U32.AND P2, PT, R52, R18, PT ;  /* 0x000000123400720c */ /* 0x000fc60003f44070 */
[C---:B------:R-:W-:Y:S02]  /*16b20*/  IMAD R21, R52.reuse, R5, R21 ;  /* 0x0000000534157224 */ /* 0x040fe400078e0215 */
[----:B------:R-:W-:Y:S02]  /*16b30*/  IMAD.MOV R5, RZ, RZ, -R24 ;  /* 0x000000ffff057224 */ /* 0x000fe400078e0a18 */
[----:B------:R-:W-:Y:S02]  /*16b40*/  @!P1 IMAD.IADD R19, R19, 0x1, -R52 ;  /* 0x0000000113139824 */ /* 0x000fe400078e0a34 */
[C---:B------:R-:W-:Y:S02]  /*16b50*/  IMAD R22, R52.reuse, R5, R22 ;  /* 0x0000000534167224 */ /* 0x040fe400078e0216 */
[--C-:B------:R-:W-:Y:S01]  /*16b60*/  @!P4 IMAD.IADD R17, R17, 0x1, -R52.reuse ;  /* 0x000000011111c824 */ /* 0x100fe200078e0a34 */
[----:B------:R-:W-:Y:S01]  /*16b70*/  ISETP.GT.U32.AND P4, PT, R52, R20, PT ;  /* 0x000000143400720c */ /* 0x000fe20003f84070 */
[----:B------:R-:W-:Y:S01]  /*16b80*/  @!P2 IMAD.IADD R18, R18, 0x1, -R52 ;  /* 0x000000011212a824 */ /* 0x000fe200078e0a34 */
[C---:B------:R-:W-:Y:S01]  /*16b90*/  ISETP.GT.U32.AND P1, PT, R52.reuse, R22, PT ;  /* 0x000000163400720c */ /* 0x040fe20003f24070 */
[----:B------:R-:W-:Y:S01]  /*16ba0*/  IMAD.HI.U32 R24, R49, R23, RZ ;  /* 0x0000001731187227 */ /* 0x000fe200078e00ff */
[----:B------:R-:W-:Y:S01]  /*16bb0*/  ISETP.GT.U32.AND P2, PT, R52, R21, PT ;  /* 0x000000153400720c */ /* 0x000fe20003f44070 */
[----:B------:R-:W-:Y:S02]  /*16bc0*/  STL [R1+0x2f84], R17 ;  /* 0x002f841101007387 */ /* 0x000fe40000100800 */
[----:B------:R-:W-:-:S02]  /*16bd0*/  IMAD.MOV R5, RZ, RZ, -R24 ;  /* 0x000000ffff057224 */ /* 0x000fc400078e0a18 */
[----:B------:R-:W-:Y:S01]  /*16be0*/  VIADD R7, R0, 0x1d7 ;  /* 0x000001d700077836 */ /* 0x000fe20000000000 */
[----:B------:R-:W-:Y:S01]  /*16bf0*/  STL [R1+0x2f88], R18 ;  /* 0x002f881201007387 */ /* 0x000fe20000100800 */
[----:B------:R-:W-:Y:S02]  /*16c00*/  IMAD R23, R52, R5, R23 ;  /* 0x0000000534177224 */ /* 0x000fe400078e0217 */
[----:B------:R-:W-:Y:S01]  /*16c10*/  VIADD R5, R0, 0x1d8 ;  /* 0x000001d800057836 */ /* 0x000fe20000000000 */
[----:B------:R-:W-:Y:S01]  /*16c20*/  IABS R24, R7 ;  /* 0x0000000700187213 */ /* 0x000fe20000000000 */
[--C-:B------:R-:W-:Y:S01]  /*16c30*/  @!P1 IMAD.IADD R22, R22, 0x1, -R52.reuse ;  /* 0x0000000116169824 */ /* 0x100fe200078e0a34 */
[----:B------:R-:W-:Y:S01]  /*16c40*/  @!P4 IADD3 R20, PT, PT, R20, -R52, RZ ;  /* 0x800000341414c210 */ /* 0x000fe20007ffe0ff */
[----:B------:R-:W-:Y:S01]  /*16c50*/  @!P2 IMAD.IADD R21, R21, 0x1, -R52 ;  /* 0x000000011515a824 */ /* 0x000fe200078e0a34 */
[----:B------:R-:W-:Y:S01]  /*16c60*/  ISETP.GT.U32.AND P2, PT, R52, R23, PT ;  /* 0x000000173400720c */ /* 0x000fe20003f44070 */
[----:B------:R-:W-:Y:S01]  /*16c70*/  VIADD R7, R0, 0x1da ;  /* 0x000001da00077836 */ /* 0x000fe20000000000 */
[----:B------:R-:W-:Y:S01]  /*16c80*/  IABS R25, R5 ;  /* 0x0000000500197213 */ /* 0x000fe20000000000 */
[----:B------:R-:W-:Y:S01]  /*16c90*/  IMAD.HI.U32 R5, R49, R24, RZ ;  /* 0x0000001831057227 */ /* 0x000fe200078e00ff */
[C---:B------:R-:W-:Y:S01]  /*16ca0*/  ISETP.GT.U32.AND P1, PT, R52.reuse, R22, PT ;  /* 0x000000163400720c */ /* 0x040fe20003f24070 */
[----:B------:R-:W-:Y:S01]  /*16cb0*/  STL [R1+0x2f8c], R19 ;  /* 0x002f8c1301007387 */ /* 0x000fe20000100800 */
[C---:B------:R-:W-:Y:S01]  /*16cc0*/  ISETP.GT.U32.AND P4, PT, R52.reuse, R20, PT ;  /* 0x000000143400720c */ /* 0x040fe20003f84070 */
[----:B------:R-:W-:Y:S01]  /*16cd0*/  IMAD.MOV R5, RZ, RZ, -R5 ;  /* 0x000000ffff057224 */ /* 0x000fe200078e0a05 */
[C---:B------:R-:W-:Y:S01]  /*16ce0*/  ISETP.GT.U32.AND P6, PT, R52.reuse, R21, PT ;  /* 0x000000153400720c */ /* 0x040fe20003fc4070 */
[----:B------:R1:W-:Y:S01]  /*16cf0*/  STL [R1+0x2f90], R6 ;  /* 0x002f900601007387 */ /* 0x0003e20000100800 */
[----:B------:R-:W-:Y:S01]  /*16d00*/  IABS R27, R7 ;  /* 0x00000007001b7213 */ /* 0x000fe20000000000 */
[----:B------:R-:W-:Y:S01]  /*16d10*/  IMAD R24, R52, R5, R24 ;  /* 0x0000000534187224 */ /* 0x000fe200078e0218 */
[C---:B------:R-:W-:Y:S01]  /*16d20*/  IADD3 R7, PT, PT, R0.reuse, 0x1dc, RZ ;  /* 0x000001dc00077810 */ /* 0x040fe20007ffe0ff */
[----:B---3--:R-:W-:Y:S01]  /*16d30*/  VIADD R9, R0, 0x1df ;  /* 0x000001df00097836 */ /* 0x008fe20000000000 */
[----:B------:R-:W-:Y:S01]  /*16d40*/  @!P2 IADD3 R23, PT, PT, R23, -R52, RZ ;  /* 0x800000341717a210 */ /* 0x000fe20007ffe0ff */
[----:B------:R-:W-:Y:S01]  /*16d50*/  @!P0 IMAD.MOV R46, RZ, RZ, -R46 ;  /* 0x000000ffff2e8224 */ /* 0x000fe200078e0a2e */
[----:B------:R-:W-:Y:S01]  /*16d60*/  IABS R29, R7 ;  /* 0x00000007001d7213 */ /* 0x000fe20000000000 */
[--C-:B------:R-:W-:Y:S01]  /*16d70*/  @!P1 IMAD.IADD R22, R22, 0x1, -R52.reuse ;  /* 0x0000000116169824 */ /* 0x100fe200078e0a34 */
[----:B------:R-:W-:Y:S01]  /*16d80*/  ISETP.GT.U32.AND P1, PT, R52, R24, PT ;  /* 0x000000183400720c */ /* 0x000fe20003f24070 */
[----:B------:R-:W-:Y:S01]  /*16d90*/  @!P4 IMAD.IADD R20, R20, 0x1, -R52 ;  /* 0x000000011414c824 */ /* 0x000fe200078e0a34 */
[----:B------:R-:W-:Y:S01]  /*16da0*/  ISETP.GE.AND P4, PT, R2, RZ, PT ;  /* 0x000000ff0200720c */ /* 0x000fe20003f86270 */
[----:B------:R-:W-:Y:S01]  /*16db0*/  IMAD.HI.U32 R2, R49, R25, RZ ;  /* 0x0000001931027227 */ /* 0x000fe200078e00ff */
[----:B------:R-:W-:-:S02]  /*16dc0*/  ISETP.GT.U32.AND P2, PT, R52, R23, PT ;  /* 0x000000173400720c */ /* 0x000fc40003f44070 */
[----:B------:R-:W-:Y:S01]  /*16dd0*/  IABS R32, R9 ;  /* 0x0000000900207213 */ /* 0x000fe20000000000 */
[----:B------:R-:W-:Y:S01]  /*16de0*/  IMAD.MOV R2, RZ, RZ, -R2 ;  /* 0x000000ffff027224 */ /* 0x000fe200078e0a02 */
[----:B------:R-:W-:Y:S01]  /*16df0*/  STL [R1+0x2f94], R20 ;  /* 0x002f941401007387 */ /* 0x000fe20000100800 */
[--C-:B------:R-:W-:Y:S01]  /*16e00*/  @!P6 IMAD.IADD R21, R21, 0x1, -R52.reuse ;  /* 0x000000011515e824 */ /* 0x100fe200078e0a34 */
[----:B------:R-:W-:Y:S01]  /*16e10*/  ISETP.GE.AND P6, PT, R3, RZ, PT ;  /* 0x000000ff0300720c */ /* 0x000fe20003fc6270 */
[----:B------:R-:W-:Y:S01]  /*16e20*/  IMAD R25, R52, R2, R25 ;  /* 0x0000000234197224 */ /* 0x000fe200078e0219 */
[----:B------:R-:W-:Y:S01]  /*16e30*/  IADD3 R2, PT, PT, R0, 0x1db, RZ ;  /* 0x000001db00027810 */ /* 0x000fe20007ffe0ff */
[----:B------:R-:W-:Y:S01]  /*16e40*/  @!P1 IMAD.IADD R24, R24, 0x1, -R52 ;  /* 0x0000000118189824 */ /* 0x000fe200078e0a34 */
[----:B------:R-:W-:Y:S01]  /*16e50*/  STL [R1+0x2f98], R21 ;  /* 0x002f981501007387 */ /* 0x000fe20000100800 */
[----:B------:R-:W-:Y:S01]  /*16e60*/  IMAD.HI.U32 R3, R49, R27, RZ ;  /* 0x0000001b31037227 */ /* 0x000fe200078e00ff */
[----:B------:R-:W-:-:S02]  /*16e70*/  IABS R28, R2 ;  /* 0x00000002001c7213 */ /* 0x000fc40000000000 */
[C---:B------:R-:W-:Y:S01]  /*16e80*/  ISETP.GT.U32.AND P1, PT, R52.reuse, R24, PT ;  /* 0x000000183400720c */ /* 0x040fe20003f24070 */
[----:B------:R-:W-:Y:S01]  /*16e90*/  @!P2 IMAD.IADD R23, R23, 0x1, -R52 ;  /* 0x000000011717a824 */ /* 0x000fe200078e0a34 */
[----:B------:R-:W-:Y:S01]  /*16ea0*/  ISETP.GT.U32.AND P2, PT, R52, R25, PT ;  /* 0x000000193400720c */ /* 0x000fe20003f44070 */
[----:B------:R-:W-:Y:S01]  /*16eb0*/  IMAD.HI.U32 R2, R49, R26, RZ ;  /* 0x0000001a31027227 */ /* 0x000fe200078e00ff */
[----:B------:R-:W-:Y:S01]  /*16ec0*/  @!P4 IADD3 R58, PT, PT, -R58, RZ, RZ ;  /* 0x000000ff3a3ac210 */ /* 0x000fe20007ffe1ff */
[----:B------:R-:W-:Y:S01]  /*16ed0*/  STL [R1+0x2f9c], R22 ;  /* 0x002f9c1601007387 */ /* 0x000fe20000100800 */
[----:B------:R-:W-:Y:S01]  /*16ee0*/  @!P6 IADD3 R59, PT, PT, -R59, RZ, RZ ;  /* 0x000000ff3b3be210 */ /* 0x000fe20007ffe1ff */
[----:B------:R-:W-:Y:S02]  /*16ef0*/  IMAD.MOV R2, RZ, RZ, -R2 ;  /* 0x000000ffff027224 */ /* 0x000fe400078e0a02 */
[----:B------:R-:W-:Y:S01]  /*16f00*/  IMAD.HI.U32 R5, R49, R28, RZ ;  /* 0x0000001c31057227 */ /* 0x000fe200078e00ff */
[----:B------:R-:W-:Y:S03]  /*16f10*/  STL [R1+0x2fa0], R23 ;  /* 0x002fa01701007387 */ /* 0x000fe60000100800 */
[----:B------:R-:W-:-:S02]  /*16f20*/  IMAD R26, R52, R2, R26 ;  /* 0x00000002341a7224 */ /* 0x000fc400078e021a */
[--C-:B------:R-:W-:Y:S02]  /*16f30*/  @!P2 IMAD.IADD R25, R25, 0x1, -R52.reuse ;  /* 0x000000011919a824 */ /* 0x100fe400078e0a34 */
[----:B------:R-:W-:Y:S01]  /*16f40*/  @!P1 IMAD.IADD R24, R24, 0x1, -R52 ;  /* 0x0000000118189824 */ /* 0x000fe200078e0a34 */
[C---:B------:R-:W-:Y:S01]  /*16f50*/  ISETP.GT.U32.AND P1, PT, R52.reuse, R26, PT ;  /* 0x0000001a3400720c */ /* 0x040fe20003f24070 */
[----:B------:R-:W-:Y:S01]  /*16f60*/  IMAD.MOV R2, RZ, RZ, -R3 ;  /* 0x000000ffff027224 */ /* 0x000fe200078e0a03 */
[C---:B------:R-:W-:Y:S01]  /*16f70*/  ISETP.GT.U32.AND P2, PT, R52.reuse, R25, PT ;  /* 0x000000193400720c */ /* 0x040fe20003f44070 */
[----:B------:R-:W-:Y:S01]  /*16f80*/  IMAD.MOV R3, RZ, RZ, -R5 ;  /* 0x000000ffff037224 */ /* 0x000fe200078e0a05 */
[----:B------:R-:W-:Y:S01]  /*16f90*/  STL [R1+0x2fa4], R24 ;  /* 0x002fa41801007387 */ /* 0x000fe20000100800 */
[C---:B------:R-:W-:Y:S02]  /*16fa0*/  IMAD R27, R52.reuse, R2, R27 ;  /* 0x00000002341b7224 */ /* 0x040fe400078e021b */
[----:B------:R-:W-:-:S02]  /*16fb0*/  IMAD R28, R52, R3, R28 ;  /* 0x00000003341c7224 */ /* 0x000fc400078e021c */
[C---:B------:R-:W-:Y:S02]  /*16fc0*/  VIADD R2, R0.reuse, 0x1de ;  /* 0x000001de00027836 */ /* 0x040fe40000000000 */
[----:B-1----:R-:W-:Y:S02]  /*16fd0*/  VIADD R6, R0, 0x1dd ;  /* 0x000001dd00067836 */ /* 0x002fe40000000000 */
[--C-:B------:R-:W-:Y:S01]  /*16fe0*/  @!P1 IMAD.IADD R26, R26, 0x1, -R52.reuse ;  /* 0x000000011a1a9824 */ /* 0x100fe200078e0a34 */
[C---:B------:R-:W-:Y:S01]  /*16ff0*/  ISETP.GT.U32.AND P1, PT, R52.reuse, R28, PT ;  /* 0x0000001c3400720c */ /* 0x040fe20003f24070 */
[--C-:B------:R-:W-:Y:S01]  /*17000*/  @!P2 IMAD.IADD R25, R25, 0x1, -R52.reuse ;  /* 0x000000011919a824 */ /* 0x100fe200078e0a34 */
[----:B------:R-:W-:Y:S01]  /*17010*/  ISETP.GT.U32.AND P2, PT, R52, R27, PT ;  /* 0x0000001b3400720c */ /* 0x000fe20003f44070 */
[----:B------:R-:W-:Y:S01]  /*17020*/  VIADD R8, R0, 0x1e0 ;  /* 0x000001e000087836 */ /* 0x000fe20000000000 */
[----:B------:R-:W-:Y:S01]  /*17030*/  IABS R31, R2 ;  /* 0x00000002001f7213 */ /* 0x000fe20000000000 */
[C---:B------:R-:W-:Y:S01]  /*17040*/  IMAD.HI.U32 R2, R49.reuse, R29, RZ ;  /* 0x0000001d31027227 */ /* 0x040fe200078e00ff */
[----:B------:R-:W-:Y:S01]  /*17050*/  IABS R30, R6 ;  /* 0x00000006001e7213 */ /* 0x000fe20000000000 */
[----:B------:R-:W-:Y:S01]  /*17060*/  STL [R1+0x2fa8], R25 ;  /* 0x002fa81901007387 */ /* 0x000fe20000100800 */
[----:B------:R-:W-:Y:S01]  /*17070*/  IABS R33, R8 ;  /* 0x0000000800217213 */ /* 0x000fe20000000000 */
[----:B------:R-:W-:Y:S01]  /*17080*/  IMAD.HI.U32 R5, R49, R31, RZ ;  /* 0x0000001f31057227 */ /* 0x000fe200078e00ff */
[----:B------:R-:W-:Y:S01]  /*17090*/  IADD3 R2, PT, PT, -R2, RZ, RZ ;  /* 0x000000ff02027210 */ /* 0x000fe20007ffe1ff */
[----:B------:R-:W-:Y:S02]  /*170a0*/  STL [R1+0x2fac], R46 ;  /* 0x002fac2e01007387 */ /* 0x000fe40000100800 */
[----:B------:R-:W-:-:S02]  /*170b0*/  @!P1 IMAD.IADD R28, R28, 0x1, -R52 ;  /* 0x000000011c1c9824 */ /* 0x000fc400078e0a34 */
[----:B------:R-:W-:Y:S01]  /*170c0*/  @!P2 IMAD.IADD R27, R27, 0x1, -R52 ;  /* 0x000000011b1ba824 */ /* 0x000fe200078e0a34 */
[C---:B------:R-:W-:Y:S01]  /*170d0*/  ISETP.GT.U32.AND P2, PT, R52.reuse, R26, PT ;  /* 0x0000001a3400720c */ /* 0x040fe20003f44070 */
[----:B------:R-:W-:Y:S01]  /*170e0*/  IMAD.HI.U32 R3, R49, R30, RZ ;  /* 0x0000001e31037227 */ /* 0x000fe200078e00ff */
[C---:B------:R-:W-:Y:S02]  /*170f0*/  ISETP.GT.U32.AND P1, PT, R52.reuse, R28, PT ;  /* 0x0000001c3400720c */ /* 0x040fe40003f24070 */
[C---:B------:R-:W-:Y:S01]  /*17100*/  ISETP.GT.U32.AND P0, PT, R52.reuse, R27, PT ;  /* 0x0000001b3400720c */ /* 0x040fe20003f04070 */
[----:B------:R-:W-:Y:S02]  /*17110*/  IMAD R29, R52, R2, R29 ;  /* 0x00000002341d7224 */ /* 0x000fe400078e021d */
[----:B------:R-:W-:Y:S02]  /*17120*/  IMAD.MOV R2, RZ, RZ, -R3 ;  /* 0x000000ffff027224 */ /* 0x000fe400078e0a03 */
[----:B------:R-:W-:-:S02]  /*17130*/  IMAD.MOV R3, RZ, RZ, -R5 ;  /* 0x000000ffff037224 */ /* 0x000fc400078e0a05 */
[----:B------:R-:W-:Y:S02]  /*17140*/  IMAD R30, R52, R2, R30 ;  /* 0x00000002341e7224 */ /* 0x000fe400078e021e */
[----:B------:R-:W-:Y:S01]  /*17150*/  @!P2 IMAD.IADD R26, R26, 0x1, -R52 ;  /* 0x000000011a1aa824 */ /* 0x000fe200078e0a34 */
[----:B------:R-:W-:Y:S01]  /*17160*/  ISETP.GT.U32.AND P2, PT, R52, R29, PT ;  /* 0x0000001d3400720c */ /* 0x000fe20003f44070 */
[----:B------:R-:W-:Y:S01]  /*17170*/  IMAD.HI.U32 R2, R49, R32, RZ ;  /* 0x0000002031027227 */ /* 0x000fe200078e00ff */
[----:B------:R-:W-:Y:S02]  /*17180*/  @!P1 IADD3 R28, PT, PT, R28, -R52, RZ ;  /* 0x800000341c1c9210 */ /* 0x000fe40007ffe0ff */
[C---:B------:R-:W-:Y:S01]  /*17190*/  ISETP.GT.U32.AND P1, PT, R52.reuse, R30, PT ;  /* 0x0000001e3400720c */ /* 0x040fe20003f24070 */
[----:B------:R-:W-:Y:S01]  /*171a0*/  IMAD.MOV R2, RZ, RZ, -R2 ;  /* 0x000000ffff027224 */ /* 0x000fe200078e0a02 */
[----:B------:R-:W-:Y:S01]  /*171b0*/  STL [R1+0x2fb0], R26 ;  /* 0x002fb01a01007387 */ /* 0x000fe20000100800 */
[----:B------:R-:W-:-:S02]  /*171c0*/  IMAD R31, R52, R3, R31 ;  /* 0x00000003341f7224 */ /* 0x000fc400078e021f */
[----:B------:R-:W-:Y:S02]  /*171d0*/  IMAD R32, R52, R2, R32 ;  /* 0x0000000234207224 */ /* 0x000fe400078e0220 */
[C---:B------:R-:W-:Y:S02]  /*171e0*/  VIADD R7, R0.reuse, 0x1e1 ;  /* 0x000001e100077836 */ /* 0x040fe40000000000 */
[--C-:B------:R-:W-:Y:S02]  /*171f0*/  @!P2 IMAD.IADD R29, R29, 0x1, -R52.reuse ;  /* 0x000000011d1da824 */ /* 0x100fe400078e0a34 */
[----:B------:R-:W-:Y:S01]  /*17200*/  VIADD R6, R0, 0x1e2 ;  /* 0x000001e200067836 */ /* 0x000fe20000000000 */
[----:B------:R-:W-:Y:S01]  /*17210*/  IABS R34, R7 ;  /* 0x0000000700227213 */ /* 0x000fe20000000000 */
[----:B------:R-:W-:Y:S01]  /*17220*/  @!P1 IMAD.IADD R30, R30, 0x1, -R52 ;  /* 0x000000011e1e9824 */ /* 0x000fe200078e0a34 */
[----:B------:R-:W-:Y:S01]  /*17230*/  ISETP.GT.U32.AND P2, PT, R52, R29, PT ;  /* 0x0000001d3400720c */ /* 0x000fe20003f44070 */
[----:B------:R-:W-:Y:S01]  /*17240*/  IMAD.HI.U32 R3, R49, R33, RZ ;  /* 0x0000002131037227 */ /* 0x000fe200078e00ff */
[----:B------:R-:W-:-:S02]  /*17250*/  IABS R35, R6 ;  /* 0x0000000600237213 */ /* 0x000fc40000000000 */
[----:B------:R-:W-:Y:S01]  /*17260*/  ISETP.GT.U32.AND P1, PT, R52, R30, PT ;  /* 0x0000001e3400720c */ /* 0x000fe20003f24070 */
[----:B------:R-:W-:Y:S01]  /*17270*/  @!P0 IMAD.IADD R27, R27, 0x1, -R52 ;  /* 0x000000011b1b8824 */ /* 0x000fe200078e0a34 */
[----:B------:R-:W-:Y:S01]  /*17280*/  ISETP.GE.AND P0, PT, R4, RZ, PT ;  /* 0x000000ff0400720c */ /* 0x000fe20003f06270 */
[----:B------:R-:W-:Y:S01]  /*17290*/  IMAD.HI.U32 R4, R49, R34, RZ ;  /* 0x0000002231047227 */ /* 0x000fe200078e00ff */
[----:B------:R-:W-:Y:S02]  /*172a0*/  IADD3 R3, PT, PT, -R3, RZ, RZ ;  /* 0x000000ff03037210 */ /* 0x000fe40007ffe1ff */
[----:B------:R-:W-:Y:S01]  /*172b0*/  STL [R1+0x2fb4], R27 ;  /* 0x002fb41b01007387 */ /* 0x000fe20000100800 */
[----:B------:R-:W-:Y:S02]  /*172c0*/  IMAD.MOV R4, RZ, RZ, -R4 ;  /* 0x000000ffff047224 */ /* 0x000fe400078e0a04 */
[--C-:B------:R-:W-:Y:S01]  /*172d0*/  @!P2 IMAD.IADD R29, R29, 0x1, -R52.reuse ;  /* 0x000000011d1da824 */ /* 0x100fe200078e0a34 */
[----:B------:R-:W-:Y:S01]  /*172e0*/  ISETP.GT.U32.AND P2, PT, R52, R31, PT ;  /* 0x0000001f3400720c */ /* 0x000fe20003f44070 */
[----:B------:R-:W-:Y:S01]  /*172f0*/  VIADD R5, R0, 0x1e4 ;  /* 0x000001e400057836 */ /* 0x000fe20000000000 */
[----:B------:R-:W-:Y:S01]  /*17300*/  STL [R1+0x2fb8], R28 ;  /* 0x002fb81c01007387 */ /* 0x000fe20000100800 */
[----:B------:R-:W-:Y:S01]  /*17310*/  @!P1 IMAD.IADD R30, R30, 0x1, -R52 ;  /* 0x000000011e1e9824 */ /* 0x000fe200078e0a34 */
[C---:B------:R-:W-:Y:S01]  /*17320*/  ISETP.GT.U32.AND P1, PT, R52.reuse, R32, PT ;  /* 0x000000203400720c */ /* 0x040fe20003f24070 */
[----:B------:R-:W-:Y:S01]  /*17330*/  IMAD.HI.U32 R2, R49, R35, RZ ;  /* 0x0000002331027227 */ /* 0x000fe200078e00ff */
[----:B------:R-:W-:Y:S01]  /*17340*/  IABS R37, R5 ;  /* 0x0000000500257213 */ /* 0x000fe20000000000 */
[----:B------:R-:W-:Y:S02]  /*17350*/  STL [R1+0x2fbc], R29 ;  /* 0x002fbc1d01007387 */ /* 0x000fe40000100800 */
[----:B------:R-:W-:-:S02]  /*17360*/  IMAD R33, R52, R3, R33 ;  /* 0x0000000334217224 */ /* 0x000fc400078e0221 */
[C---:B------:R-:W-:Y:S01]  /*17370*/  IMAD R34, R52.reuse, R4, R34 ;  /* 0x0000000434227224 */ /* 0x040fe200078e0222 */
[----:B------:R-:W-:Y:S01]  /*17380*/  STL [R1+0x2fc0], R30 ;  /* 0x002fc01e01007387 */ /* 0x000fe20000100800 */
[----:B------:R-:W-:Y:S01]  /*17390*/  @!P2 IADD3 R31, PT, PT, R31, -R52, RZ ;  /* 0x800000341f1fa210 */ /* 0x000fe20007ffe0ff */
[----:B------:R-:W-:Y:S01]  /*173a0*/  IMAD.MOV R2, RZ, RZ, -R2 ;  /* 0x000000ffff027224 */ /* 0x000fe200078e0a02 */
[----:B------:R-:W-:Y:S01]  /*173b0*/  ISETP.GT.U32.AND P2, PT, R52, R33, PT ;  /* 0x000000213400720c */ /* 0x000fe20003f44070 */
[----:B------:R-:W-:Y:S02]  /*173c0*/  VIADD R6, R0, 0x1e3 ;  /* 0x000001e300067836 */ /* 0x000fe40000000000 */
[----:B------:R-:W-:Y:S01]  /*173d0*/  @!P1 IMAD.IADD R32, R32, 0x1, -R52 ;  /* 0x0000000120209824 */ /* 0x000fe200078e0a34 */
[C---:B------:R-:W-:Y:S01]  /*173e0*/  ISETP.GT.U32.AND P1, PT, R52.reuse, R31, PT ;  /* 0x0000001f3400720c */ /* 0x040fe20003f24070 */
[----:B------:R-:W-:Y:S01]  /*173f0*/  IMAD R35, R52, R2, R35 ;  /* 0x0000000234237224 */ /* 0x000fe200078e0223 */
[----:B------:R-:W-:Y:S01]  /*17400*/  IABS R36, R6 ;  /* 0x0000000600247213 */ /* 0x000fe20000000000 */
[----:B------:R-:W-:-:S04]  /*17410*/  IMAD.HI.U32 R2, R49, R37, RZ ;  /* 0x0000002531027227 */ /* 0x000fc800078e00ff */
[----:B------:R-:W-:Y:S02]  /*17420*/  IMAD.MOV R2, RZ, RZ, -R2 ;  /* 0x000000ffff027224 */ /* 0x000fe400078e0a02 */
[----:B------:R-:W-:Y:S02]  /*17430*/  @!P2 IMAD.IADD R33, R33, 0x1, -R52 ;  /* 0x000000012121a824 */ /* 0x000fe400078e0a34 */
[C---:B------:R-:W-:Y:S02]  /*17440*/  IMAD R37, R52.reuse, R2, R37 ;  /* 0x0000000234257224 */ /* 0x040fe400078e0225 */
[----:B------:R-:W-:Y:S01]  /*17450*/  @!P1 IADD3 R31, PT, PT, R31, -R52, RZ ;  /* 0x800000341f1f9210 */ /* 0x000fe20007ffe0ff */
[----:B------:R-:W-:Y:S01]  /*17460*/  @!P5 IMAD.MOV R45, RZ, RZ, -R45 ;  /* 0x000000ffff2dd224 */ /* 0x000fe200078e0a2d */
[----:B------:R-:W-:Y:S01]  /*17470*/  ISETP.GT.U32.AND P1, PT, R52, R34, PT ;  /* 0x000000223400720c */ /* 0x000fe20003f24070 */
[----:B------:R-:W-:Y:S01]  /*17480*/  VIADD R4, R0, 0x1e5 ;  /* 0x000001e500047836 */ /* 0x000fe20000000000 */
[C---:B------:R-:W-:Y:S01]  /*17490*/  ISETP.GT.U32.AND P5, PT, R52.reuse, R32, PT ;  /* 0x000000203400720c */ /* 0x040fe20003fa4070 */
[----:B------:R-:W-:Y:S01]  /*174a0*/  IMAD.HI.U32 R3, R49, R36, RZ ;  /* 0x0000002431037227 */ /* 0x000fe200078e00ff */
[----:B------:R-:W-:Y:S01]  /*174b0*/  ISETP.GT.U32.AND P2, PT, R52, R33, PT ;  /* 0x000000213400720c */ /* 0x000fe20003f44070 */
[----:B------:R-:W-:Y:S01]  /*174c0*/  STL [R1+0x2fc4], R45 ;  /* 0x002fc42d01007387 */ /* 0x000fe20000100800 */
[----:B------:R-:W-:Y:S01]  /*174d0*/  IABS R38, R4 ;  /* 0x0000000400267213 */ /* 0x000fe20000000000 */
[----:B------:R-:W-:-:S02]  /*174e0*/  IMAD.MOV R3, RZ, RZ, -R3 ;  /* 0x000000ffff037224 */ /* 0x000fc400078e0a03 */
[----:B------:R-:W-:Y:S01]  /*174f0*/  VIADD R5, R0, 0x1e6 ;  /* 0x000001e600057836 */ /* 0x000fe20000000000 */
[----:B------:R-:W-:Y:S01]  /*17500*/  STL [R1+0x2fc8], R31 ;  /* 0x002fc81f01007387 */ /* 0x000fe20000100800 */
[----:B------:R-:W-:-:S03]  /*17510*/  IMAD.HI.U32 R2, R49, R38, RZ ;  /* 0x0000002631027227 */ /* 0x000fc600078e00ff */
[----:B------:R-:W-:Y:S01]  /*17520*/  IABS R39, R5 ;  /* 0x0000000500277213 */ /* 0x000fe20000000000 */
[----:B------:R-:W-:Y:S01]  /*17530*/  @!P1 IMAD.IADD R34, R34, 0x1, -R52 ;  /* 0x0000000122229824 */ /* 0x000fe200078e0a34 */
[C---:B------:R-:W-:Y:S01]  /*17540*/  ISETP.GT.U32.AND P1, PT, R52.reuse, R37, PT ;  /* 0x000000253400720c */ /* 0x040fe20003f24070 */
[----:B------:R-:W-:Y:S02]  /*17550*/  IMAD R36, R52, R3, R36 ;  /* 0x0000000334247224 */ /* 0x000fe400078e0224 */
[----:B------:R-:W-:Y:S01]  /*17560*/  @!P5 IMAD.IADD R32, R32, 0x1, -R52 ;  /* 0x000000012020d824 */ /* 0x000fe200078e0a34 */
[C---:B------:R-:W-:Y:S01]  /*17570*/  ISETP.GT.U32.AND P5, PT, R52.reuse, R35, PT ;  /* 0x000000233400720c */ /* 0x040fe20003fa4070 */
[----:B------:R-:W-:Y:S02]  /*17580*/  IMAD.MOV R2, RZ, RZ, -R2 ;  /* 0x000000ffff027224 */ /* 0x000fe400078e0a02 */
[----:B------:R-:W-:Y:S01]  /*17590*/  @!P2 IMAD.IADD R33, R33, 0x1, -R52 ;  /* 0x000000012121a824 */ /* 0x000fe200078e0a34 */
[C---:B------:R-:W-:Y:S01]  /*175a0*/  ISETP.GT.U32.AND P2, PT, R52.reuse, R36, PT ;  /* 0x000000243400720c */ /* 0x040fe20003f44070 */
[----:B------:R-:W-:Y:S01]  /*175b0*/  @!P3 IMAD.MOV R57, RZ, RZ, -R57 ;  /* 0x000000ffff39b224 */ /* 0x000fe200078e0a39 */
[----:B------:R-:W-:Y:S01]  /*175c0*/  STL [R1+0x2fcc], R32 ;  /* 0x002fcc2001007387 */ /* 0x000fe20000100800 */
[----:B------:R-:W-:-:S02]  /*175d0*/  IMAD R38, R52, R2, R38 ;  /* 0x0000000234267224 */ /* 0x000fc400078e0226 */
[----:B------:R-:W-:Y:S01]  /*175e0*/  @!P1 IMAD.IADD R37, R37, 0x1, -R52 ;  /* 0x0000000125259824 */ /* 0x000fe200078e0a34 */
[----:B------:R-:W-:Y:S01]  /*175f0*/  STL [R1+0x2fd0], R33 ;  /* 0x002fd02101007387 */ /* 0x000fe20000100800 */
[----:B------:R-:W-:Y:S02]  /*17600*/  IMAD.HI.U32 R2, R49, R39, RZ ;  /* 0x0000002731027227 */ /* 0x000fe400078e00ff */
[----:B------:R-:W-:Y:S01]  /*17610*/  @!P5 IADD3 R35, PT, PT, R35, -R52, RZ ;  /* 0x800000342323d210 */ /* 0x000fe20007ffe0ff */
[----:B------:R-:W-:Y:S01]  /*17620*/  STL [R1+0x2fd4], R57 ;  /* 0x002fd43901007387 */ /* 0x000fe20000100800 */
[C---:B------:R-:W-:Y:S01]  /*17630*/  ISETP.GT.U32.AND P3, PT, R52.reuse, R37, PT ;  /* 0x000000253400720c */ /* 0x040fe20003f64070 */
[----:B------:R-:W-:Y:S01]  /*17640*/  IMAD.MOV R2, RZ, RZ, -R2 ;  /* 0x000000ffff027224 */ /* 0x000fe200078e0a02 */
[----:B------:R-:W-:Y:S01]  /*17650*/  ISETP.GT.U32.AND P5, PT, R52, R34, PT ;  /* 0x000000223400720c */ /* 0x000fe20003fa4070 */
[----:B------:R-:W-:Y:S01]  /*17660*/  @!P2 IMAD.IADD R36, R36, 0x1, -R52 ;  /* 0x000000012424a824 */ /* 0x000fe200078e0a34 */
[C---:B------:R-:W-:Y:S01]  /*17670*/  ISETP.GT.U32.AND P2, PT, R52.reuse, R35, PT ;  /* 0x000000233400720c */ /* 0x040fe20003f44070 */
[----:B------:R-:W-:Y:S01]  /*17680*/  IMAD R39, R52, R2, R39 ;  /* 0x0000000234277224 */ /* 0x000fe200078e0227 */
[C---:B------:R-:W-:Y:S01]  /*17690*/  IADD3 R2, PT, PT, R0.reuse, 0x1eb, RZ ;  /* 0x000001eb00027810 */ /* 0x040fe20007ffe0ff */
[----:B------:R-:W-:Y:S01]  /*176a0*/  VIADD R5, R0, 0x1e8 ;  /* 0x000001e800057836 */ /* 0x000fe20000000000 */
[----:B------:R-:W-:Y:S01]  /*176b0*/  ISETP.GT.U32.AND P1, PT, R52, R36, PT ;  /* 0x000000243400720c */ /* 0x000fe20003f24070 */
[C---:B------:R-:W-:Y:S01]  /*176c0*/  VIADD R4, R0.reuse, 0x1e7 ;  /* 0x000001e700047836 */ /* 0x040fe20000000000 */
[----:B------:R-:W-:Y:S01]  /*176d0*/  IABS R48, R2 ;  /* 0x0000000200307213 */ /* 0x000fe20000000000 */
[----:B------:R-:W-:-:S02]  /*176e0*/  VIADD R8, R0, 0x1ec ;  /* 0x000001ec00087836 */ /* 0x000fc40000000000 */
[--C-:B------:R-:W-:Y:S01]  /*176f0*/  @!P3 IMAD.IADD R37, R37, 0x1, -R52.reuse ;  /* 0x000000012525b824 */ /* 0x100fe200078e0a34 */
[----:B------:R-:W-:Y:S01]  /*17700*/  ISETP.GT.U32.AND P3, PT, R52, R39, PT ;  /* 0x000000273400720c */ /* 0x000fe20003f64070 */
[--C-:B------:R-:W-:Y:S01]  /*17710*/  @!P5 IMAD.IADD R34, R34, 0x1, -R52.reuse ;  /* 0x000000012222d824 */ /* 0x100fe200078e0a34 */
[----:B------:R-:W-:Y:S01]  /*17720*/  IABS R40, R4 ;  /* 0x0000000400287213 */ /* 0x000fe20000000000 */
[--C-:B------:R-:W-:Y:S01]  /*17730*/  @!P2 IMAD.IADD R35, R35, 0x1, -R52.reuse ;  /* 0x000000012323a824 */ /* 0x100fe200078e0a34 */
[----:B------:R-:W-:Y:S01]  /*17740*/  ISETP.GE.AND P2, PT, R41, RZ, PT ;  /* 0x000000ff2900720c */ /* 0x000fe20003f46270 */
[----:B------:R-:W-:Y:S01]  /*17750*/  VIADD R4, R0, 0x1e9 ;  /* 0x000001e900047836 */ /* 0x000fe20000000000 */
[----:B------:R-:W-:Y:S01]  /*17760*/  IABS R41, R5 ;  /* 0x0000000500297213 */ /* 0x000fe20000000000 */
[C---:B------:R-:W-:Y:S01]  /*17770*/  IMAD.HI.U32 R3, R49.reuse, R40, RZ ;  /* 0x0000002831037227 */ /* 0x040fe200078e00ff */
[----:B------:R-:W-:Y:S01]  /*17780*/  ISETP.GT.U32.AND P5, PT, R52, R38, PT ;  /* 0x000000263400720c */ /* 0x000fe20003fa4070 */
[----:B------:R-:W-:Y:S01]  /*17790*/  STL [R1+0x2fd8], R34 ;  /* 0x002fd82201007387 */ /* 0x000fe20000100800 */
[----:B------:R-:W-:Y:S01]  /*177a0*/  IABS R68, R4 ;  /* 0x0000000400447213 */ /* 0x000fe20000000000 */
[----:B------:R-:W-:Y:S01]  /*177b0*/  IMAD.HI.U32 R2, R49, R41, RZ ;  /* 0x0000002931027227 */ /* 0x000fe200078e00ff */
[----:B------:R-:W-:Y:S01]  /*177c0*/  IADD3 R3, PT, PT, -R3, RZ, RZ ;  /* 0x000000ff03037210 */ /* 0x000fe20007ffe1ff */
[----:B------:R-:W-:Y:S01]  /*177d0*/  STL [R1+0x2fdc], R35 ;  /* 0x002fdc2301007387 */ /* 0x000fe20000100800 */
[----:B------:R-:W-:Y:S01]  /*177e0*/  IABS R50, R8 ;  /* 0x0000000800327213 */ /* 0x000fe20000000000 */
[----:B------:R-:W-:-:S02]  /*177f0*/  @!P3 IMAD.IADD R39, R39, 0x1, -R52 ;  /* 0x000000012727b824 */ /* 0x000fc400078e0a34 */
[----:B------:R-:W-:Y:S02]  /*17800*/  IMAD.MOV R2, RZ, RZ, -R2 ;  /* 0x000000ffff027224 */ /* 0x000fe400078e0a02 */
[C---:B------:R-:W-:Y:S01]  /*17810*/  IMAD R40, R52.reuse, R3, R40 ;  /* 0x0000000334287224 */ /* 0x040fe200078e0228 */
[C---:B------:R-:W-:Y:S01]  /*17820*/  ISETP.GT.U32.AND P3, PT, R52.reuse, R39, PT ;  /* 0x000000273400720c */ /* 0x040fe20003f64070 */
[----:B------:R-:W-:Y:S02]  /*17830*/  IMAD R41, R52, R2, R41 ;  /* 0x0000000234297224 */ /* 0x000fe400078e0229 */
[----:B------:R-:W-:Y:S02]  /*17840*/  @!P5 IMAD.IADD R38, R38, 0x1, -R52 ;  /* 0x000000012626d824 */ /* 0x000fe400078e0a34 */
[----:B------:R-:W-:Y:S02]  /*17850*/  VIADD R3, R0, 0x1ea ;  /* 0x000001ea00037836 */ /* 0x000fe40000000000 */
[----:B------:R-:W-:Y:S01]  /*17860*/  IMAD.HI.U32 R4, R49, R68, RZ ;  /* 0x0000004431047227 */ /* 0x000fe200078e00ff */
[----:B------:R-:W-:-:S02]  /*17870*/  ISETP.GT.U32.AND P5, PT, R52, R38, PT ;  /* 0x000000263400720c */ /* 0x000fc40003fa4070 */
[----:B------:R-:W-:Y:S01]  /*17880*/  IABS R44, R3 ;  /* 0x00000003002c7213 */ /* 0x000fe20000000000 */
[----:B------:R-:W-:Y:S02]  /*17890*/  IMAD.MOV R2, RZ, RZ, -R4 ;  /* 0x000000ffff027224 */ /* 0x000fe400078e0a04 */
[----:B------:R-:W-:Y:S01]  /*178a0*/  @!P3 IMAD.IADD R39, R39, 0x1, -R52 ;  /* 0x000000012727b824 */ /* 0x000fe200078e0a34 */
[----:B------:R-:W-:Y:S01]  /*178b0*/  ISETP.GT.U32.AND P3, PT, R52, R41, PT ;  /* 0x000000293400720c */ /* 0x000fe20003f64070 */
[----:B------:R-:W-:-:S04]  /*178c0*/  IMAD.HI.U32 R5, R49, R44, RZ ;  /* 0x0000002c31057227 */ /* 0x000fc800078e00ff */
[----:B------:R-:W-:Y:S02]  /*178d0*/  IMAD.MOV R4, RZ, RZ, -R5 ;  /* 0x000000ffff047224 */ /* 0x000fe400078e0a05 */
[----:B------:R-:W-:Y:S01]  /*178e0*/  @!P5 IMAD.IADD R38, R38, 0x1, -R52 ;  /* 0x000000012626d824 */ /* 0x000fe200078e0a34 */
[C---:B------:R-:W-:Y:S01]  /*178f0*/  ISETP.GT.U32.AND P5, PT, R52.reuse, R40, PT ;  /* 0x000000283400720c */ /* 0x040fe20003fa4070 */
[C---:B------:R-:W-:Y:S02]  /*17900*/  IMAD R68, R52.reuse, R2, R68 ;  /* 0x0000000234447224 */ /* 0x040fe400078e0244 */
[----:B------:R-:W-:Y:S02]  /*17910*/  IMAD R44, R52, R4, R44 ;  /* 0x00000004342c7224 */ /* 0x000fe400078e022c */
[----:B------:R-:W-:Y:S02]  /*17920*/  @!P3 IMAD.IADD R41, R41, 0x1, -R52 ;  /* 0x000000012929b824 */ /* 0x000fe400078e0a34 */
[----:B------:R-:W-:-:S02]  /*17930*/  VIADD R2, R0, 0x109 ;  /* 0x0000010900027836 */ /* 0x000fc40000000000 */
[C---:B------:R-:W-:Y:S01]  /*17940*/  IMAD.HI.U32 R3, R49.reuse, R48, RZ ;  /* 0x0000003031037227 */ /* 0x040fe200078e00ff */
[----:B------:R-:W-:Y:S02]  /*17950*/  ISETP.GT.U32.AND P4, PT, R52, R41, PT ;  /* 0x000000293400720c */ /* 0x000fe40003f84070 */
[----:B------:R-:W-:Y:S01]  /*17960*/  ISETP.GE.AND P3, PT, R2, RZ, PT ;  /* 0x000000ff0200720c */ /* 0x000fe20003f66270 */
[----:B------:R-:W-:Y:S01]  /*17970*/  VIADD R7, R0, 0x1ed ;  /* 0x000001ed00077836 */ /* 0x000fe20000000000 */
[----:B------:R-:W-:Y:S01]  /*17980*/  IABS R250, R2 ;  /* 0x0000000200fa7213 */ /* 0x000fe20000000000 */
[----:B------:R-:W-:Y:S01]  /*17990*/  IMAD.HI.U32 R2, R49, R50, RZ ;  /* 0x0000003231027227 */ /* 0x000fe200078e00ff */
[----:B------:R-:W-:Y:S02]  /*179a0*/  @!P5 IADD3 R40, PT, PT, R40, -R52, RZ ;  /* 0x800000342828d210 */ /* 0x000fe40007ffe0ff */
[----:B------:R-:W-:Y:S01]  /*179b0*/  IABS R51, R7 ;  /* 0x0000000700337213 */ /* 0x000fe20000000000 */
[----:B------:R-:W-:Y:S01]  /*179c0*/  IMAD.MOV R2, RZ, RZ, -R2 ;  /* 0x000000ffff027224 */ /* 0x000fe200078e0a02 */
[----:B------:R-:W-:Y:S01]  /*179d0*/  ISETP.GT.U32.AND P5, PT, R52, R40, PT ;  /* 0x000000283400720c */ /* 0x000fe20003fa4070 */
[----:B------:R-:W-:-:S02]  /*179e0*/  IMAD.MOV R3, RZ, RZ, -R3 ;  /* 0x000000ffff037224 */ /* 0x000fc400078e0a03 */
[----:B------:R-:W-:Y:S01]  /*179f0*/  @!P4 IMAD.IADD R41, R41, 0x1, -R52 ;  /* 0x000000012929c824 */ /* 0x000fe200078e0a34 */
[C---:B------:R-:W-:Y:S01]  /*17a00*/  ISETP.GT.U32.AND P4, PT, R52.reuse, R44, PT ;  /* 0x0000002c3400720c */ /* 0x040fe20003f84070 */
[C---:B------:R-:W-:Y:S02]  /*17a10*/  IMAD R50, R52.reuse, R2, R50 ;  /* 0x0000000234327224 */ /* 0x040fe400078e0232 */
[----:B------:R-:W-:Y:S02]  /*17a20*/  IMAD R48, R52, R3, R48 ;  /* 0x0000000334307224 */ /* 0x000fe400078e0230 */
[----:B------:R-:W-:-:S04]  /*17a30*/  IMAD.HI.U32 R3, R49, R250, RZ ;  /* 0x000000fa31037227 */ /* 0x000fc800078e00ff */
[----:B------:R-:W-:-:S04]  /*17a40*/  IMAD.HI.U32 R4, R49, R51, RZ ;  /* 0x0000003331047227 */ /* 0x000fc800078e00ff */
[----:B------:R-:W-:Y:S01]  /*17a50*/  @!P4 IMAD.IADD R44, R44, 0x1, -R52 ;  /* 0x000000012c2cc824 */ /* 0x000fe200078e0a34 */
[----:B------:R-:W-:Y:S01]  /*17a60*/  ISETP.GT.U32.AND P4, PT, R52, R50, PT ;  /* 0x000000323400720c */ /* 0x000fe20003f84070 */
[----:B------:R-:W-:Y:S02]  /*17a70*/  VIADD R6, R0, 0x1ee ;  /* 0x000001ee00067836 */ /* 0x000fe40000000000 */
[----:B------:R-:W-:Y:S02]  /*17a80*/  IMAD.MOV R2, RZ, RZ, -R3 ;  /* 0x000000ffff027224 */ /* 0x000fe400078e0a03 */
[----:B------:R-:W-:Y:S01]  /*17a90*/  IMAD.MOV R3, RZ, RZ, -R4 ;  /* 0x000000ffff037224 */ /* 0x000fe200078e0a04 */
[----:B------:R-:W-:Y:S01]  /*17aa0*/  IABS R5, R6 ;  /* 0x0000000600057213 */ /* 0x000fe20000000000 */
[--C-:B------:R-:W-:Y:S01]  /*17ab0*/  @!P1 IMAD.IADD R36, R36, 0x1, -R52.reuse ;  /* 0x0000000124249824 */ /* 0x100fe200078e0a34 */
[----:B------:R-:W-:Y:S01]  /*17ac0*/  ISETP.GE.AND P1, PT, R42, RZ, PT ;  /* 0x000000ff2a00720c */ /* 0x000fe20003f26270 */
[----:B------:R-:W-:Y:S01]  /*17ad0*/  IMAD R51, R52, R3, R51 ;  /* 0x0000000334337224 */ /* 0x000fe200078e0233 */
[----:B------:R-:W-:Y:S01]  /*17ae0*/  IABS R3, R252 ;  /* 0x000000fc00037213 */ /* 0x000fe20000000000 */
[--C-:B------:R-:W-:Y:S01]  /*17af0*/  @!P5 IMAD.IADD R40, R40, 0x1, -R52.reuse ;  /* 0x000000012828d824 */ /* 0x100fe200078e0a34 */
[----:B------:R-:W-:Y:S01]  /*17b00*/  ISETP.GT.U32.AND P5, PT, R52, R68, PT ;  /* 0x000000443400720c */ /* 0x000fe20003fa4070 */
[----:B------:R-:W-:Y:S01]  /*17b10*/  IMAD.HI.U32 R42, R49, R5, RZ ;  /* 0x00000005312a7227 */ /* 0x000fe200078e00ff */
[----:B------:R-:W-:Y:S03]  /*17b20*/  STL [R1+0x2fe0], R36 ;  /* 0x002fe02401007387 */ /* 0x000fe60000100800 */
[----:B------:R-:W-:Y:S01]  /*17b30*/  @!P4 IMAD.IADD R50, R50, 0x1, -R52 ;  /* 0x000000013232c824 */ /* 0x000fe200078e0a34 */
[----:B------:R-:W-:Y:S01]  /*17b40*/  ISETP.GT.U32.AND P4, PT, R52, R51, PT ;  /* 0x000000333400720c */ /* 0x000fe20003f84070 */
[----:B------:R-:W-:Y:S01]  /*17b50*/  VIADD R6, R0, 0x1ef ;  /* 0x000001ef00067836 */ /* 0x000fe20000000000 */
[----:B------:R-:W-:Y:S01]  /*17b60*/  IADD3 R4, PT, PT, -R42, RZ, RZ ;  /* 0x000000ff2a047210 */ /* 0x000fe20007ffe1ff */
[----:B------:R-:W-:Y:S01]  /*17b70*/  VIADD R243, R0, 0x1f0 ;  /* 0x000001f000f37836 */ /* 0x000fe20000000000 */
[----:B------:R-:W-:Y:S01]  /*17b80*/  STL [R1+0x2fe4], R37 ;  /* 0x002fe42501007387 */ /* 0x000fe20000100800 */
[C---:B------:R-:W-:Y:S01]  /*17b90*/  IMAD R250, R52.reuse, R2, R250 ;  /* 0x0000000234fa7224 */ /* 0x040fe200078e02fa */
[----:B------:R-:W-:Y:S01]  /*17ba0*/  IABS R53, R6 ;  /* 0x0000000600357213 */ /* 0x000fe20000000000 */
[----:B------:R-:W-:Y:S01]  /*17bb0*/  IMAD R5, R52, R4, R5 ;  /* 0x0000000434057224 */ /* 0x000fe200078e0205 */
[----:B------:R-:W-:Y:S01]  /*17bc0*/  IABS R42, R243 ;  /* 0x000000f3002a7213 */ /* 0x000fe20000000000 */
[--C-:B------:R-:W-:Y:S01]  /*17bd0*/  @!P5 IMAD.IADD R68, R68, 0x1, -R52.reuse ;  /* 0x000000014444d824 */ /* 0x100fe200078e0a34 */
[----:B------:R-:W-:Y:S01]  /*17be0*/  ISETP.GT.U32.AND P5, PT, R52, R48, PT ;  /* 0x000000303400720c */ /* 0x000fe20003fa4070 */
[----:B------:R-:W-:Y:S01]  /*17bf0*/  VIADD R56, R0, 0x1f1 ;  /* 0x000001f100387836 */ /* 0x000fe20000000000 */
[----:B------:R-:W-:Y:S01]  /*17c00*/  STL [R1+0x2fe8], R38 ;  /* 0x002fe82601007387 */ /* 0x000fe20000100800 */
[--C-:B------:R-:W-:Y:S01]  /*17c10*/  @!P4 IMAD.IADD R51, R51, 0x1, -R52.reuse ;  /* 0x000000013333c824 */ /* 0x100fe200078e0a34 */
[C---:B------:R-:W-:Y:S01]  /*17c20*/  ISETP.GT.U32.AND P4, PT, R52.reuse, R5, PT ;  /* 0x000000053400720c */ /* 0x040fe20003f84070 */
[C---:B------:R-:W-:Y:S01]  /*17c30*/  IMAD.HI.U32 R2, R49.reuse, R53, RZ ;  /* 0x0000003531027227 */ /* 0x040fe200078e00ff */
[----:B------:R-:W-:Y:S03]  /*17c40*/  STL [R1+0x2fec], R39 ;  /* 0x002fec2701007387 */ /* 0x000fe60000100800 */
[----:B------:R-:W-:Y:S01]  /*17c50*/  @!P0 IMAD.MOV R47, RZ, RZ, -R47 ;  /* 0x000000ffff2f8224 */ /* 0x000fe200078e0a2f */
[----:B------:R-:W-:Y:S01]  /*17c60*/  ISETP.GT.U32.AND P0, PT, R52, R44, PT ;  /* 0x0000002c3400720c */ /* 0x000fe20003f04070 */
[----:B------:R-:W-:Y:S01]  /*17c70*/  IMAD.HI.U32 R4, R49, R42, RZ ;  /* 0x0000002a31047227 */ /* 0x000fe200078e00ff */
[----:B------:R-:W-:Y:S03]  /*17c80*/  STL [R1+0x2ff0], R58 ;  /* 0x002ff03a01007387 */ /* 0x000fe60000100800 */
[--C-:B------:R-:W-:Y:S01]  /*17c90*/  @!P5 IMAD.IADD R48, R48, 0x1, -R52.reuse ;  /* 0x000000013030d824 */ /* 0x100fe200078e0a34 */
[----:B------:R-:W-:Y:S01]  /*17ca0*/  ISETP.GE.AND P5, PT, R43, RZ, PT ;  /* 0x000000ff2b00720c */ /* 0x000fe20003fa6270 */
[----:B------:R-:W-:Y:S01]  /*17cb0*/  @!P4 IMAD.IADD R5, R5, 0x1, -R52 ;  /* 0x000000010505c824 */ /* 0x000fe200078e0a34 */
[C---:B------:R-:W-:Y:S01]  /*17cc0*/  ISETP.GT.U32.AND P4, PT, R52.reuse, R68, PT ;  /* 0x000000443400720c */ /* 0x040fe20003f84070 */
[----:B------:R-:W-:Y:S01]  /*17cd0*/  IMAD.MOV R54, RZ, RZ, -R2 ;  /* 0x000000ffff367224 */ /* 0x000fe200078e0a02 */
[----:B------:R-:W-:Y:S01]  /*17ce0*/  IABS R43, R56 ;  /* 0x00000038002b7213 */ /* 0x000fe20000000000 */
[----:B------:R-:W-:Y:S01]  /*17cf0*/  IMAD.MOV R2, RZ, RZ, -R4 ;  /* 0x000000ffff027224 */ /* 0x000fe200078e0a04 */
[C---:B------:R-:W-:Y:S01]  /*17d00*/  ISETP.GT.U32.AND P6, PT, R52.reuse, R5, PT ;  /* 0x000000053400720c */ /* 0x040fe20003fc4070 */
[----:B------:R-:W-:Y:S01]  /*17d10*/  @!P2 IMAD.MOV R60, RZ, RZ, -R60 ;  /* 0x000000ffff3ca224 */ /* 0x000fe200078e0a3c */
[C---:B------:R-:W-:Y:S01]  /*17d20*/  ISETP.GT.U32.AND P2, PT, R52.reuse, R48, PT ;  /* 0x000000303400720c */ /* 0x040fe20003f44070 */
[C---:B------:R-:W-:Y:S01]  /*17d30*/  IMAD R53, R52.reuse, R54, R53 ;  /* 0x0000003634357224 */ /* 0x040fe200078e0235 */
[----:B------:R-:W-:Y:S01]  /*17d40*/  STL [R1+0x2ff4], R40 ;  /* 0x002ff42801007387 */ /* 0x000fe20000100800 */
[----:B------:R-:W-:Y:S01]  /*17d50*/  @!P1 IMAD.MOV R61, RZ, RZ, -R61 ;  /* 0x000000ffff3d9224 */ /* 0x000fe200078e0a3d */
[C---:B------:R-:W-:Y:S01]  /*17d60*/  ISETP.GT.U32.AND P1, PT, R52.reuse, R50, PT ;  /* 0x000000323400720c */ /* 0x040fe20003f24070 */
[C---:B------:R-:W-:Y:S01]  /*17d70*/  IMAD.HI.U32 R6, R49.reuse, R43, RZ ;  /* 0x0000002b31067227 */ /* 0x040fe200078e00ff */
[----:B------:R-:W-:Y:S03]  /*17d80*/  STL [R1+0x2ff8], R41 ;  /* 0x002ff82901007387 */ /* 0x000fe60000100800 */
[----:B------:R-:W-:Y:S01]  /*17d90*/  IMAD.HI.U32 R54, R49, R3, RZ ;  /* 0x0000000331367227 */ /* 0x000fe200078e00ff */
[----:B------:R-:W-:Y:S03]  /*17da0*/  STL [R1+0x2ffc], R243 ;  /* 0x002ffcf301007387 */ /* 0x000fe60000100800 */
[----:B------:R-:W-:Y:S01]  /*17db0*/  IMAD R42, R52, R2, R42 ;  /* 0x00000002342a7224 */ /* 0x000fe200078e022a */
[----:B------:R-:W-:Y:S01]  /*17dc0*/  @!P2 IADD3 R48, PT, PT, R48, -R52, RZ ;  /* 0x800000343030a210 */ /* 0x000fe20007ffe0ff */
[----:B------:R-:W-:Y:S01]  /*17dd0*/  @!P5 IMAD.MOV R62, RZ, RZ, -R62 ;  /* 0x000000ffff3ed224 */ /* 0x000fe200078e0a3e */
[----:B------:R-:W-:Y:S01]  /*17de0*/  ISETP.GT.U32.AND P5, PT, R52, R51, PT ;  /* 0x000000333400720c */ /* 0x000fe20003fa4070 */
[----:B------:R-:W-:Y:S01]  /*17df0*/  @!P4 IMAD.IADD R68, R68, 0x1, -R52 ;  /* 0x000000014444c824 */ /* 0x000fe200078e0a34 */
[----:B------:R-:W-:Y:S01]  /*17e00*/  ISETP.GT.U32.AND P4, PT, R52, R53, PT ;  /* 0x000000353400720c */ /* 0x000fe20003f84070 */
[----:B------:R-:W-:Y:S01]  /*17e10*/  IMAD.MOV R4, RZ, RZ, -R6 ;  /* 0x000000ffff047224 */ /* 0x000fe200078e0a06 */
[----:B------:R1:W-:Y:S01]  /*17e20*/  STL [R1+0x3000], R0 ;  /* 0x0030000001007387 */ /* 0x0003e20000100800 */
[----:B------:R-:W-:-:S02]  /*17e30*/  IMAD.MOV R2, RZ, RZ, -R54 ;  /* 0x000000ffff027224 */ /* 0x000fc400078e0a36 */
[--C-:B------:R-:W-:Y:S01]  /*17e40*/  @!P0 IMAD.IADD R44, R44, 0x1, -R52.reuse ;  /* 0x000000012c2c8824 */ /* 0x100fe200078e0a34 */
[C---:B------:R-:W-:Y:S01]  /*17e50*/  ISETP.GT.U32.AND P0, PT, R52.reuse, R42, PT ;  /* 0x0000002a3400720c */ /* 0x040fe20003f04070 */
[C---:B------:R-:W-:Y:S01]  /*17e60*/  IMAD R43, R52.reuse, R4, R43 ;  /* 0x00000004342b7224 */ /* 0x040fe200078e022b */
[----:B------:R-:W-:Y:S01]  /*17e70*/  STL [R1+0x3004], R252 ;  /* 0x003004fc01007387 */ /* 0x000fe20000100800 */
[----:B------:R-:W-:Y:S02]  /*17e80*/  IMAD R3, R52, R2, R3 ;  /* 0x0000000234037224 */ /* 0x000fe400078e0203 */
[--C-:B------:R-:W-:Y:S01]  /*17e90*/  @!P1 IMAD.IADD R50, R50, 0x1, -R52.reuse ;  /* 0x0000000132329824 */ /* 0x100fe200078e0a34 */
[C---:B------:R-:W-:Y:S01]  /*17ea0*/  ISETP.GT.U32.AND P2, PT, R52.reuse, R43, PT ;  /* 0x0000002b3400720c */ /* 0x040fe20003f44070 */
[--C-:B------:R-:W-:Y:S01]  /*17eb0*/  @!P5 IMAD.IADD R51, R51, 0x1, -R52.reuse ;  /* 0x000000013333d824 */ /* 0x100fe200078e0a34 */
[----:B------:R-:W-:Y:S01]  /*17ec0*/  ISETP.GT.U32.AND P1, PT, R52, R3, PT ;  /* 0x000000033400720c */ /* 0x000fe20003f24070 */
[--C-:B------:R-:W-:Y:S01]  /*17ed0*/  @!P4 IMAD.IADD R53, R53, 0x1, -R52.reuse ;  /* 0x000000013535c824 */ /* 0x100fe200078e0a34 */
[----:B------:R-:W-:Y:S01]  /*17ee0*/  ISETP.GE.AND P5, PT, R100, RZ, PT ;  /* 0x000000ff6400720c */ /* 0x000fe20003fa6270 */
[----:B------:R-:W-:Y:S01]  /*17ef0*/  STL [R1+0x3008], R56 ;  /* 0x0030083801007387 */ /* 0x000fe20000100800 */
[----:B------:R-:W-:Y:S01]  /*17f00*/  ISETP.GE.AND P4, PT, R99, RZ, PT ;  /* 0x000000ff6300720c */ /* 0x000fe20003f86270 */
[--C-:B------:R-:W-:Y:S01]  /*17f10*/  @!P0 IMAD.IADD R42, R42, 0x1, -R52.reuse ;  /* 0x000000012a2a8824 */ /* 0x100fe200078e0a34 */
[----:B------:R-:W-:Y:S01]  /*17f20*/  ISETP.GE.AND P0, PT, R98, RZ, PT ;  /* 0x000000ff6200720c */ /* 0x000fe20003f06270 */
[----:B------:R-:W-:Y:S01]  /*17f30*/  STL [R1+0x300c], R49 ;  /* 0x00300c3101007387 */ /* 0x000fe20000100800 */
[--C-:B------:R-:W-:Y:S01]  /*17f40*/  @!P6 IMAD.IADD R5, R5, 0x1, -R52.reuse ;  /* 0x000000010505e824 */ /* 0x100fe200078e0a34 */
[----:B-1----:R-:W1:Y:S02]  /*17f50*/  LDC R0, c[0x0][0x3ac] ;  /* 0x0000eb00ff007b82 */ /* 0x002e640000000800 */
[----:B------:R-:W-:Y:S01]  /*17f60*/  STL [R1+0x3010], R59 ;  /* 0x0030103b01007387 */ /* 0x000fe20000100800 */
[----:B------:R-:W-:Y:S01]  /*17f70*/  @!P2 IMAD.IADD R43, R43, 0x1, -R52 ;  /* 0x000000012b2ba824 */ /* 0x000fe200078e0a34 */
[----:B------:R-:W-:-:S02]  /*17f80*/  ISETP.GE.AND P2, PT, R97, RZ, PT ;  /* 0x000000ff6100720c */ /* 0x000fc40003f46270 */
[----:B------:R-:W-:Y:S01]  /*17f90*/  STL [R1+0x3014], R47 ;  /* 0x0030142f01007387 */ /* 0x000fe20000100800 */
[----:B------:R-:W-:Y:S01]  /*17fa0*/  @!P1 IADD3 R3, PT, PT, R3, -R52, RZ ;  /* 0x8000003403039210 */ /* 0x000fe20007ffe0ff */
[----:B------:R-:W-:Y:S01]  /*17fb0*/  @!P5 IMAD.MOV R63, RZ, RZ, -R63 ;  /* 0x000000ffff3fd224 */ /* 0x000fe200078e0a3f */
[----:B------:R-:W-:Y:S01]  /*17fc0*/  ISETP.GE.AND P1, PT, R96, RZ, PT ;  /* 0x000000ff6000720c */ /* 0x000fe20003f26270 */
[----:B------:R-:W-:Y:S01]  /*17fd0*/  STL [R1+0x3018], R60 ;  /* 0x0030183c01007387 */ /* 0x000fe20000100800 */
[C---:B------:R-:W-:Y:S01]  /*17fe0*/  ISETP.GT.U32.AND P5, PT, R52.reuse, R53, PT ;  /* 0x000000353400720c */ /* 0x040fe20003fa4070 */
[----:B------:R-:W-:Y:S02]  /*17ff0*/  @!P4 IMAD.MOV R64, RZ, RZ, -R64 ;  /* 0x000000ffff40c224 */ /* 0x000fe400078e0a40 */
[----:B------:R-:W-:Y:S01]  /*18000*/  STL [R1+0x301c], R61 ;  /* 0x00301c3d01007387 */ /* 0x000fe20000100800 */
[----:B------:R-:W-:-:S03]  /*18010*/  ISETP.GT.U32.AND P6, PT, R52, R250, PT ;  /* 0x000000fa3400720c */ /* 0x000fc60003fc4070 */
[----:B------:R-:W-:Y:S01]  /*18020*/  STL [R1+0x3020], R62 ;  /* 0x0030203e01007387 */ /* 0x000fe20000100800 */
[C---:B------:R-:W-:Y:S01]  /*18030*/  ISETP.GT.U32.AND P4, PT, R52.reuse, R42, PT ;  /* 0x0000002a3400720c */ /* 0x040fe20003f84070 */
[----:B------:R-:W-:Y:S02]  /*18040*/  @!P0 IMAD.MOV R65, RZ, RZ, -R65 ;  /* 0x000000ffff418224 */ /* 0x000fe400078e0a41 */
[----:B------:R-:W-:Y:S01]  /*18050*/  STL [R1+0x3024], R68 ;  /* 0x0030244401007387 */ /* 0x000fe20000100800 */
[----:B------:R-:W-:-:S03]  /*18060*/  ISETP.GT.U32.AND P0, PT, R52, R43, PT ;  /* 0x0000002b3400720c */ /* 0x000fc60003f04070 */
[----:B------:R-:W-:Y:S04]  /*18070*/  STL [R1+0x3028], R44 ;  /* 0x0030282c01007387 */ /* 0x000fe80000100800 */
[----:B------:R-:W-:Y:S04]  /*18080*/  STL [R1+0x302c], R48 ;  /* 0x00302c3001007387 */ /* 0x000fe80000100800 */
[----:B------:R-:W-:Y:S04]  /*18090*/  STL [R1+0x3030], R50 ;  /* 0x0030303201007387 */ /* 0x000fe80000100800 */
[----:B------:R-:W-:Y:S04]  /*180a0*/  STL [R1+0x3034], R51 ;  /* 0x0030343301007387 */ /* 0x000fe80000100800 */
[----:B------:R-:W2:Y:S01]  /*180b0*/  LDL.LU R100, [R1+0x30f8] ;  /* 0x0030f80001647983 */ /* 0x000ea20000300800 */
[----:B------:R-:W-:-:S03]  /*180c0*/  @!P2 IMAD.MOV R66, RZ, RZ, -R66 ;  /* 0x000000ffff42a224 */ /* 0x000fc600078e0a42 */
[----:B------:R-:W-:Y:S01]  /*180d0*/  STL [R1+0x3038], R5 ;  /* 0x0030380501007387 */ /* 0x000fe20000100800 */
[----:B------:R-:W-:-:S03]  /*180e0*/  @!P1 IMAD.MOV R67, RZ, RZ, -R67 ;  /* 0x000000ffff439224 */ /* 0x000fc600078e0a43 */
[----:B------:R-:W3:Y:S04]  /*180f0*/  LDL.LU R99, [R1+0x30f4] ;  /* 0x0030f40001637983 */ /* 0x000ee80000300800 */
[----:B------:R-:W2:Y:S01]  /*18100*/  LDL.LU R98, [R1+0x30f0] ;  /* 0x0030f00001627983 */ /* 0x000ea20000300800 */
[----:B------:R-:W-:-:S03]  /*18110*/  @!P5 IADD3 R53, PT, PT, R53, -R52, RZ ;  /* 0x800000343535d210 */ /* 0x000fc60007ffe0ff */
[----:B------:R-:W2:Y:S01]  /*18120*/  LDL.LU R97, [R1+0x30ec] ;  /* 0x0030ec0001617983 */ /* 0x000ea20000300800 */
[----:B------:R-:W1:Y:S03]  /*18130*/  S2R R7, SR_TID.X ;  /* 0x0000000000077919 */ /* 0x000e660000002100 */
[----:B------:R-:W2:Y:S01]  /*18140*/  LDL.LU R96, [R1+0x30e8] ;  /* 0x0030e80001607983 */ /* 0x000ea20000300800 */
[--C-:B------:R-:W-:Y:S01]  /*18150*/  @!P6 IMAD.IADD R250, R250, 0x1, -R52.reuse ;  /* 0x00000001fafae824 */ /* 0x100fe200078e0a34 */
[----:B------:R-:W-:Y:S02]  /*18160*/  ISETP.GE.AND P6, PT, R95, RZ, PT ;  /* 0x000000ff5f00720c */ /* 0x000fe40003fc6270 */
[----:B------:R-:W-:Y:S01]  /*18170*/  STL [R1+0x303c], R63 ;  /* 0x00303c3f01007387 */ /* 0x000fe20000100800 */
[----:B------:R-:W-:Y:S01]  /*18180*/  @!P4 IMAD.IADD R42, R42, 0x1, -R52 ;  /* 0x000000012a2ac824 */ /* 0x000fe200078e0a34 */
[----:B------:R-:W-:-:S02]  /*18190*/  ISETP.GE.AND P5, PT, R91, RZ, PT ;  /* 0x000000ff5b00720c */ /* 0x000fc40003fa6270 */
[----:B------:R-:W-:Y:S01]  /*181a0*/  STL [R1+0x3040], R64 ;  /* 0x0030404001007387 */ /* 0x000fe20000100800 */
[----:B------:R-:W-:Y:S01]  /*181b0*/  @!P0 IMAD.IADD R43, R43, 0x1, -R52 ;  /* 0x000000012b2b8824 */ /* 0x000fe200078e0a34 */
[----:B------:R-:W-:Y:S02]  /*181c0*/  ISETP.GT.U32.AND P2, PT, R52, R250, PT ;  /* 0x000000fa3400720c */ /* 0x000fe40003f44070 */
[----:B------:R-:W-:Y:S04]  /*181d0*/  STL [R1+0x3044], R65 ;  /* 0x0030444101007387 */ /* 0x000fe80000100800 */
[----:B------:R-:W-:Y:S04]  /*181e0*/  STL [R1+0x3048], R66 ;  /* 0x0030484201007387 */ /* 0x000fe80000100800 */
[----:B------:R-:W-:Y:S01]  /*181f0*/  STL [R1+0x304c], R67 ;  /* 0x00304c4301007387 */ /* 0x000fe20000100800 */
[----:B------:R-:W-:-:S03]  /*18200*/  ISETP.GE.AND P4, PT, R94, RZ, PT ;  /* 0x000000ff5e00720c */ /* 0x000fc60003f86270 */
[----:B------:R-:W2:Y:S01]  /*18210*/  LDL.LU R95, [R1+0x30e4] ;  /* 0x0030e400015f7983 */ /* 0x000ea20000300800 */
[----:B------:R-:W-:-:S03]  /*18220*/  ISETP.GT.U32.AND P1, PT, R52, R3, PT ;  /* 0x000000033400720c */ /* 0x000fc60003f24070 */
[----:B------:R-:W-:Y:S01]  /*18230*/  STL [R1+0x3050], R53 ;  /* 0x0030503501007387 */ /* 0x000fe20000100800 */
[----:B------:R-:W-:-:S03]  /*18240*/  ISETP.GE.AND P0, PT, R93, RZ, PT ;  /* 0x000000ff5d00720c */ /* 0x000fc60003f06270 */
[----:B------:R-:W2:Y:S04]  /*18250*/  LDL.LU R91, [R1+0x30e0] ;  /* 0x0030e000015b7983 */ /* 0x000ea80000300800 */
[----:B------:R-:W-:Y:S04]  /*18260*/  STL [R1+0x3054], R42 ;  /* 0x0030542a01007387 */ /* 0x000fe80000100800 */
[----:B------:R-:W2:Y:S01]  /*18270*/  LDL.LU R94, [R1+0x30dc] ;  /* 0x0030dc00015e7983 */ /* 0x000ea20000300800 */
[----:B-1----:R-:W-:-:S03]  /*18280*/  LOP3.LUT R7, R7, 0x3f, RZ, 0xc0, !PT ;  /* 0x0000003f07077812 */ /* 0x002fc600078ec0ff */
[----:B------:R1:W-:Y:S04]  /*18290*/  STL [R1+0x3058], R43 ;  /* 0x0030582b01007387 */ /* 0x0003e80000100800 */
[----:B------:R-:W2:Y:S01]  /*182a0*/  LDL.LU R93, [R1+0x30d8] ;  /* 0x0030d800015d7983 */ /* 0x000ea20000300800 */
[----:B------:R-:W-:Y:S02]  /*182b0*/  IMAD R2, R7, R0, RZ ;  /* 0x0000000007027224 */ /* 0x000fe400078e02ff */
[----:B------:R-:W-:Y:S01]  /*182c0*/  @!P2 IMAD.IADD R250, R250, 0x1, -R52 ;  /* 0x00000001fafaa824 */ /* 0x000fe200078e0a34 */
[----:B------:R-:W2:Y:S01]  /*182d0*/  LDL.LU R19, [R1+0xb0] ;  /* 0x0000b00001137983 */ /* 0x000ea20000300800 */
[----:B------:R-:W-:-:S03]  /*182e0*/  ISETP.GE.AND P2, PT, R55, RZ, PT ;  /* 0x000000ff3700720c */ /* 0x000fc60003f46270 */
[----:B------:R-:W3:Y:S04]  /*182f0*/  LDL.LU R18, [R1+0xac] ;  /* 0x0000ac0001127983 */ /* 0x000ee80000300800 */
        /* <DEDUP_REMOVED lines=11> */
[----:B------:R-:W3:Y:S01]  /*183b0*/  LDL.LU R55, [R1+0x7c] ;  /* 0x00007c0001377983 */ /* 0x000ee20000300800 */
[----:B------:R-:W-:Y:S01]  /*183c0*/  @!P1 IMAD.IADD R3, R3, 0x1, -R52 ;  /* 0x0000000103039824 */ /* 0x000fe200078e0a34 */
[----:B------:R-:W-:Y:S01]  /*183d0*/  LEA R4, P1, R2, UR12, 0x2 ;  /* 0x0000000c02047c11 */ /* 0x000fe2000f8210ff */
[----:B------:R-:W-:Y:S01]  /*183e0*/  @!P3 IMAD.MOV R250, RZ, RZ, -R250 ;  /* 0x000000fffffab224 */ /* 0x000fe200078e0afa */
[----:B----4-:R-:W-:Y:S01]  /*183f0*/  ISETP.NE.AND P3, PT, RZ, UR77, PT ;  /* 0x0000004dff007c0c */ /* 0x010fe2000bf65270 */
[----:B------:R-:W4:Y:S01]  /*18400*/  LDCU UR12, c[0x0][0x3b0] ;  /* 0x00007600ff0c77ac */ /* 0x000f220008000800 */
[----:B------:R-:W-:-:S02]  /*18410*/  LOP3.LUT R54, RZ, UR77, RZ, 0x33, !PT ;  /* 0x0000004dff367c12 */ /* 0x000fc4000f8e33ff */
[----:B------:R-:W-:Y:S01]  /*18420*/  LEA.HI.X.SX32 R2, R2, UR13, 0x2, P1 ;  /* 0x0000000d02027c11 */ /* 0x000fe200088f16ff */
[----:B------:R4:W-:Y:S01]  /*18430*/  STL [R1+0x3060], R3 ;  /* 0x0030600301007387 */ /* 0x0009e20000100800 */
[C---:B-1----:R-:W-:Y:S01]  /*18440*/  SEL R43, R54.reuse, R119, !P3 ;  /* 0x00000077362b7207 */ /* 0x042fe20005800000 */
[----:B------:R-:W1:Y:S02]  /*18450*/  LDCU UR13, c[0x0][0x3b0] ;  /* 0x00007600ff0d77ac */ /* 0x000e640008000800 */
[----:B------:R-:W-:Y:S01]  /*18460*/  STL [R1+0x305c], R52 ;  /* 0x00305c3401007387 */ /* 0x000fe20000100800 */
[----:B------:R-:W1:Y:S03]  /*18470*/  LDCU UR77, c[0x0][0x3b0] ;  /* 0x00007600ff4d77ac */ /* 0x000e660008000800 */
[----:B------:R-:W-:Y:S01]  /*18480*/  STL [R1+0x3064], R4 ;  /* 0x0030640401007387 */ /* 0x000fe20000100800 */
[----:B----4-:R-:W-:-:S03]  /*18490*/  SEL R3, R54, R92, !P3 ;  /* 0x0000005c36037207 */ /* 0x010fc60005800000 */
[----:B------:R2:W-:Y:S04]  /*184a0*/  STL [R1+0x3068], R2 ;  /* 0x0030680201007387 */ /* 0x0005e80000100800 */
[----:B------:R-:W-:Y:S04]  /*184b0*/  STL [R1+0x306c], R251 ;  /* 0x00306cfb01007387 */ /* 0x000fe80000100800 */
[----:B------:R-:W4:Y:S04]  /*184c0*/  LDL.LU R92, [R1+0x30d4] ;  /* 0x0030d400015c7983 */ /* 0x000f280000300800 */
[----:B------:R1:W-:Y:S01]  /*184d0*/  STL [R1+0xb8], R3 ;  /* 0x0000b80301007387 */ /* 0x0003e20000100800 */
[----:B--2---:R-:W-:-:S02]  /*184e0*/  SEL R2, R54, R19, !P3 ;  /* 0x0000001336027207 */ /* 0x004fc40005800000 */
[----:B---3--:R-:W-:-:S03]  /*184f0*/  SEL R0, R54, R18, !P3 ;  /* 0x0000001236007207 */ /* 0x008fc60005800000 */
[----:B------:R2:W-:Y:S01]  /*18500*/  STL [R1+0x404], R2 ;  /* 0x0004040201007387 */ /* 0x0005e20000100800 */
[----:B-1----:R-:W-:-:S03]  /*18510*/  SEL R3, R54, R17, !P3 ;  /* 0x0000001136037207 */ /* 0x002fc60005800000 */
[----:B------:R1:W-:Y:S04]  /*18520*/  STL [R1+0x400], R0 ;  /* 0x0004000001007387 */ /* 0x0003e80000100800 */
[----:B------:R3:W-:Y:S01]  /*18530*/  STL [R1+0x3fc], R3 ;  /* 0x0003fc0301007387 */ /* 0x0007e20000100800 */
[C---:B--2---:R-:W-:Y:S02]  /*18540*/  SEL R2, R54.reuse, R16, !P3 ;  /* 0x0000001036027207 */ /* 0x044fe40005800000 */
[----:B-1----:R-:W-:-:S03]  /*18550*/  SEL R0, R54, R15, !P3 ;  /* 0x0000000f36007207 */ /* 0x002fc60005800000 */
[----:B------:R1:W-:Y:S01]  /*18560*/  STL [R1+0x3f4], R2 ;  /* 0x0003f40201007387 */ /* 0x0003e20000100800 */
[----:B---3--:R-:W-:-:S03]  /*18570*/  SEL R3, R54, R14, !P3 ;  /* 0x0000000e36037207 */ /* 0x008fc60005800000 */
[----:B------:R2:W-:Y:S04]  /*18580*/  STL [R1+0x3f0], R0 ;  /* 0x0003f00001007387 */ /* 0x0005e80000100800 */
[----:B------:R3:W-:Y:S01]  /*18590*/  STL [R1+0x3ec], R3 ;  /* 0x0003ec0301007387 */ /* 0x0007e20000100800 */
[C---:B-1----:R-:W-:Y:S02]  /*185a0*/  SEL R2, R54.reuse, R13, !P3 ;  /* 0x0000000d36027207 */ /* 0x042fe40005800000 */
[----:B--2---:R-:W-:-:S03]  /*185b0*/  SEL R0, R54, R12, !P3 ;  /* 0x0000000c36007207 */ /* 0x004fc60005800000 */
        /* <DEDUP_REMOVED lines=9> */
[----:B------:R-:W-:Y:S01]  /*18650*/  STL [R1+0x3d4], R3 ;  /* 0x0003d40301007387 */ /* 0x000fe20000100800 */
[----:B-1----:R-:W-:-:S03]  /*18660*/  SEL R2, R54, R7, !P3 ;  /* 0x0000000736027207 */ /* 0x002fc60005800000 */
[----:B------:R-:W3:Y:S01]  /*18670*/  LDL.LU R33, [R1+0x78] ;  /* 0x0000780001217983 */ /* 0x000ee20000300800 */
[----:B--2---:R-:W-:-:S03]  /*18680*/  SEL R0, R54, R55, !P3 ;  /* 0x0000003736007207 */ /* 0x004fc60005800000 */
[----:B------:R3:W-:Y:S04]  /*18690*/  STL [R1+0x80], R2 ;  /* 0x0000800201007387 */ /* 0x0007e80000100800 */
[----:B------:R-:W2:Y:S04]  /*186a0*/  LDL.LU R32, [R1+0x74] ;  /* 0x0000740001207983 */ /* 0x000ea80000300800 */
[----:B------:R1:W-:Y:S04]  /*186b0*/  STL [R1+0x88], R0 ;  /* 0x0000880001007387 */ /* 0x0003e80000100800 */
[----:B------:R-:W1:Y:S04]  /*186c0*/  LDL.LU R31, [R1+0x70] ;  /* 0x00007000011f7983 */ /* 0x000e680000300800 */
[----:B------:R-:W4:Y:S04]  /*186d0*/  LDL.LU R45, [R1+0x6c] ;  /* 0x00006c00012d7983 */ /* 0x000f280000300800 */
        /* <DEDUP_REMOVED lines=26> */
[----:B------:R-:W4:Y:S01]  /*18880*/  LDL.LU R55, [R1] ;  /* 0x0000000001377983 */ /* 0x000f220000300800 */
[----:B------:R-:W-:-:S02]  /*18890*/  SEL R4, R54, R102, !P3 ;  /* 0x0000006636047207 */ /* 0x000fc40005800000 */
[C---:B------:R-:W-:Y:S02]  /*188a0*/  SEL R251, R54.reuse, R114, !P3 ;  /* 0x0000007236fb7207 */ /* 0x040fe40005800000 */
[C---:B------:R-:W-:Y:S02]  /*188b0*/  SEL R102, R54.reuse, R115, !P3 ;  /* 0x0000007336667207 */ /* 0x040fe40005800000 */
[C---:B------:R-:W-:Y:S02]  /*188c0*/  SEL R52, R54.reuse, R118, !P3 ;  /* 0x0000007636347207 */ /* 0x040fe40005800000 */
[----:B---3--:R-:W-:-:S05]  /*188d0*/  SEL R2, R54, R33, !P3 ;  /* 0x0000002136027207 */ /* 0x008fca0005800000 */
[----:B------:R4:W-:Y:S01]  /*188e0*/  STL [R1+0x90], R2 ;  /* 0x0000900201007387 */ /* 0x0009e20000100800 */
[C---:B--2---:R-:W-:Y:S02]  /*188f0*/  SEL R3, R54.reuse, R32, !P3 ;  /* 0x0000002036037207 */ /* 0x044fe40005800000 */
[----:B-1----:R-:W-:-:S03]  /*18900*/  SEL R0, R54, R31, !P3 ;  /* 0x0000001f36007207 */ /* 0x002fc60005800000 */
[----:B------:R1:W-:Y:S01]  /*18910*/  STL [R1+0x74], R3 ;  /* 0x0000740301007387 */ /* 0x0003e20000100800 */
[----:B----4-:R-:W-:-:S03]  /*18920*/  SEL R2, R54, R45, !P3 ;  /* 0x0000002d36027207 */ /* 0x010fc60005800000 */
        /* <DEDUP_REMOVED lines=72> */
[----:B------:R-:W-:Y:S04]  /*18db0*/  STL [R1+0x3b0], R0 ;  /* 0x0003b00001007387 */ /* 0x000fe80000100800 */
[----:B------:R2:W-:Y:S01]  /*18dc0*/  STL [R1+0x3a8], R2 ;  /* 0x0003a80201007387 */ /* 0x0005e20000100800 */
[----:B-1----:R-:W-:-:S05]  /*18dd0*/  SEL R3, R54, R100, !P3 ;  /* 0x0000006436037207 */ /* 0x002fca0005800000 */
[----:B------:R1:W-:Y:S01]  /*18de0*/  STL [R1+0x3a4], R3 ;  /* 0x0003a40301007387 */ /* 0x0003e20000100800 */
[----:B--2---:R-:W-:-:S05]  /*18df0*/  SEL R2, R54, R90, !P3 ;  /* 0x0000005a36027207 */ /* 0x004fca0005800000 */
[----:B------:R2:W-:Y:S01]  /*18e00*/  STL [R1+0x39c], R2 ;  /* 0x00039c0201007387 */ /* 0x0005e20000100800 */
[----:B-1----:R-:W-:-:S03]  /*18e10*/  SEL R3, R54, R103, !P3 ;  /* 0x0000006736037207 */ /* 0x002fc60005800000 */
[----:B------:R1:W-:Y:S01]  /*18e20*/  STL [R1+0x394], R4 ;  /* 0x0003940401007387 */ /* 0x0003e20000100800 */
[----:B--2---:R-:W-:-:S03]  /*18e30*/  SEL R2, R54, R104, !P3 ;  /* 0x0000006836027207 */ /* 0x004fc60005800000 */
[----:B------:R2:W-:Y:S01]  /*18e40*/  STL [R1+0x390], R3 ;  /* 0x0003900301007387 */ /* 0x0005e20000100800 */
[----:B-1----:R-:W-:-:S03]  /*18e50*/  SEL R4, R54, R105, !P3 ;  /* 0x0000006936047207 */ /* 0x002fc60005800000 */
[----:B------:R1:W-:Y:S01]  /*18e60*/  STL [R1+0x388], R2 ;  /* 0x0003880201007387 */ /* 0x0003e20000100800 */
[----:B--2---:R-:W-:-:S03]  /*18e70*/  SEL R3, R54, R106, !P3 ;  /* 0x0000006a36037207 */ /* 0x004fc60005800000 */
        /* <DEDUP_REMOVED lines=12> */
[----:B------:R-:W-:Y:S01]  /*18f40*/  STL [R1+0x35c], R4 ;  /* 0x00035c0401007387 */ /* 0x000fe20000100800 */
[----:B---3--:R-:W-:-:S03]  /*18f50*/  SEL R2, R54, R113, !P3 ;  /* 0x0000007136027207 */ /* 0x008fc60005800000 */
[----:B------:R-:W-:Y:S01]  /*18f60*/  STL [R1+0x358], R3 ;  /* 0x0003580301007387 */ /* 0x000fe20000100800 */
[----:B------:R-:W-:-:S03]  /*18f70*/  SEL R0, R54, R101, !P3 ;  /* 0x0000006536007207 */ /* 0x000fc60005800000 */
[----:B------:R-:W2:Y:S01]  /*18f80*/  LDL.LU R106, [R1+0xf4] ;  /* 0x0000f400016a7983 */ /* 0x000ea20000300800 */
[----:B------:R-:W-:-:S03]  /*18f90*/  SEL R101, R54, R108, !P3 ;  /* 0x0000006c36657207 */ /* 0x000fc60005800000 */
[----:B------:R1:W-:Y:S04]  /*18fa0*/  STL [R1+0x350], R2 ;  /* 0x0003500201007387 */ /* 0x0003e80000100800 */
[----:B------:R-:W3:Y:S04]  /*18fb0*/  LDL.LU R107, [R1+0x148] ;  /* 0x00014800016b7983 */ /* 0x000ee80000300800 */
[----:B------:R-:W4:Y:S04]  /*18fc0*/  LDL.LU R108, [R1+0x5e0] ;  /* 0x0005e000016c7983 */ /* 0x000f280000300800 */
[----:B------:R-:W2:Y:S04]  /*18fd0*/  LDL.LU R109, [R1+0x5f4] ;  /* 0x0005f400016d7983 */ /* 0x000ea80000300800 */
[----:B------:R-:W2:Y:S04]  /*18fe0*/  LDL.LU R110, [R1+0x600] ;  /* 0x00060000016e7983 */ /* 0x000ea80000300800 */
[----:B------:R-:W2:Y:S01]  /*18ff0*/  LDL.LU R111, [R1+0x60c] ;  /* 0x00060c00016f7983 */ /* 0x000ea20000300800 */
[----:B-1----:R-:W-:-:S03]  /*19000*/  SEL R2, R54, R88, !P3 ;  /* 0x0000005836027207 */ /* 0x002fc60005800000 */
[----:B------:R-:W2:Y:S04]  /*19010*/  LDL.LU R98, [R1+0x610] ;  /* 0x0006100001627983 */ /* 0x000ea80000300800 */
[----:B------:R-:W2:Y:S04]  /*19020*/  LDL.LU R112, [R1+0x614] ;  /* 0x0006140001707983 */ /* 0x000ea80000300800 */
[----:B------:R-:W2:Y:S01]  /*19030*/  LDL.LU R113, [R1+0x620] ;  /* 0x0006200001717983 */ /* 0x000ea20000300800 */
[----:B------:R-:W-:-:S03]  /*19040*/  SEL R4, R54, R116, !P3 ;  /* 0x0000007436047207 */ /* 0x000fc60005800000 */
[----:B------:R-:W2:Y:S04]  /*19050*/  LDL.LU R99, [R1+0x61c] ;  /* 0x00061c0001637983 */ /* 0x000ea80000300800 */
[----:B------:R-:W2:Y:S01]  /*19060*/  LDL.LU R114, [R1+0x62c] ;  /* 0x00062c0001727983 */ /* 0x000ea20000300800 */
[----:B------:R-:W-:-:S03]  /*19070*/  SEL R3, R54, R117, !P3 ;  /* 0x0000007536037207 */ /* 0x000fc60005800000 */
[----:B------:R1:W-:Y:S04]  /*19080*/  STL [R1+0x3070], R251 ;  /* 0x003070fb01007387 */ /* 0x0003e80000100800 */
[----:B-1----:R-:W2:Y:S04]  /*19090*/  LDL.LU R251, [R1+0x544] ;  /* 0x0005440001fb7983 */ /* 0x002ea80000300800 */
[----:B------:R-:W2:Y:S04]  /*190a0*/  LDL.LU R115, [R1+0x630] ;  /* 0x0006300001737983 */ /* 0x000ea80000300800 */
[----:B------:R1:W-:Y:S04]  /*190b0*/  STL [R1+0x3074], R2 ;  /* 0x0030740201007387 */ /* 0x0003e80000100800 */
[----:B-1----:R-:W2:Y:S04]  /*190c0*/  LDL.LU R2, [R1+0x1cc] ;  /* 0x0001cc0001027983 */ /* 0x002ea80000300800 */
[----:B------:R-:W2:Y:S04]  /*190d0*/  LDL.LU R116, [R1+0x634] ;  /* 0x0006340001747983 */ /* 0x000ea80000300800 */
[----:B------:R-:W-:Y:S04]  /*190e0*/  STL [R1+0x3078], R4 ;  /* 0x0030780401007387 */ /* 0x000fe80000100800 */
[----:B------:R-:W2:Y:S04]  /*190f0*/  LDL.LU R117, [R1+0x628] ;  /* 0x0006280001757983 */ /* 0x000ea80000300800 */
[----:B------:R1:W-:Y:S04]  /*19100*/  STL [R1+0x307c], R3 ;  /* 0x00307c0301007387 */ /* 0x0003e80000100800 */
[----:B-1----:R-:W2:Y:S04]  /*19110*/  LDL.LU R3, [R1+0x5e4] ;  /* 0x0005e40001037983 */ /* 0x002ea80000300800 */
[----:B------:R-:W2:Y:S04]  /*19120*/  LDL.LU R118, [R1+0x624] ;  /* 0x0006240001767983 */ /* 0x000ea80000300800 */
[----:B------:R1:W-:Y:S04]  /*19130*/  STL [R1+0x3080], R52 ;  /* 0x0030803401007387 */ /* 0x0003e80000100800 */
[----:B-1----:R-:W2:Y:S01]  /*19140*/  LDL.LU R52, [R1+0x5e8] ;  /* 0x0005e80001347983 */ /* 0x002ea20000300800 */
[----:B------:R-:W-:-:S03]  /*19150*/  SEL R42, R54, R120, !P3 ;  /* 0x00000078362a7207 */ /* 0x000fc60005800000 */
[----:B------:R-:W3:Y:S01]  /*19160*/  LDL.LU R119, [R1+0x618] ;  /* 0x0006180001777983 */ /* 0x000ee20000300800 */
[----:B------:R-:W-:-:S03]  /*19170*/  SEL R53, R54, R121, !P3 ;  /* 0x0000007936357207 */ /* 0x000fc60005800000 */
[----:B------:R1:W-:Y:S04]  /*19180*/  STL [R1+0x3084], R43 ;  /* 0x0030842b01007387 */ /* 0x0003e80000100800 */
[----:B-1----:R-:W3:Y:S04]  /*19190*/  LDL.LU R43, [R1+0x5ec] ;  /* 0x0005ec00012b7983 */ /* 0x002ee80000300800 */
[----:B------:R-:W3:Y:S04]  /*191a0*/  LDL.LU R120, [R1+0x608] ;  /* 0x0006080001787983 */ /* 0x000ee80000300800 */
[----:B------:R1:W-:Y:S04]  /*191b0*/  STL [R1+0x3088], R42 ;  /* 0x0030882a01007387 */ /* 0x0003e80000100800 */
[----:B-1----:R-:W3:Y:S04]  /*191c0*/  LDL.LU R42, [R1+0x5f0] ;  /* 0x0005f000012a7983 */ /* 0x002ee80000300800 */
[----:B------:R-:W3:Y:S04]  /*191d0*/  LDL.LU R121, [R1+0x604] ;  /* 0x0006040001797983 */ /* 0x000ee80000300800 */
[----:B------:R1:W-:Y:S01]  /*191e0*/  STL [R1+0x308c], R53 ;  /* 0x00308c3501007387 */ /* 0x0003e20000100800 */
[----:B------:R-:W-:-:S03]  /*191f0*/  SEL R67, R54, R87, !P3 ;  /* 0x0000005736437207 */ /* 0x000fc60005800000 */
[----:B-1----:R-:W3:Y:S01]  /*19200*/  LDL.LU R53, [R1+0x5f8] ;  /* 0x0005f80001357983 */ /* 0x002ee20000300800 */
[C---:B------:R-:W-:Y:S02]  /*19210*/  SEL R66, R54.reuse, R123, !P3 ;  /* 0x0000007b36427207 */ /* 0x040fe40005800000 */
[C---:B------:R-:W-:Y:S02]  /*19220*/  SEL R65, R54.reuse, R124, !P3 ;  /* 0x0000007c36417207 */ /* 0x040fe40005800000 */
[C---:B------:R-:W-:Y:S02]  /*19230*/  SEL R4, R54.reuse, R122, !P3 ;  /* 0x0000007a36047207 */ /* 0x040fe40005800000 */
[C---:B------:R-:W-:Y:S01]  /*19240*/  SEL R64, R54.reuse, R125, !P3 ;  /* 0x0000007d36407207 */ /* 0x040fe20005800000 */
[----:B------:R-:W3:Y:S01]  /*19250*/  LDL.LU R122, [R1+0x5fc] ;  /* 0x0005fc00017a7983 */ /* 0x000ee20000300800 */
[C---:B------:R-:W-:Y:S02]  /*19260*/  SEL R63, R54.reuse, R126, !P3 ;  /* 0x0000007e363f7207 */ /* 0x040fe40005800000 */
[C---:B------:R-:W-:Y:S01]  /*19270*/  SEL R5, R54.reuse, R127, !P3 ;  /* 0x0000007f36057207 */ /* 0x040fe20005800000 */
[----:B------:R-:W-:Y:S01]  /*19280*/  STL [R1+0x3090], R67 ;  /* 0x0030904301007387 */ /* 0x000fe20000100800 */
[----:B------:R-:W-:-:S02]  /*19290*/  SEL R51, R54, R128, !P3 ;  /* 0x0000008036337207 */ /* 0x000fc40005800000 */
[C---:B------:R-:W-:Y:S01]  /*192a0*/  SEL R50, R54.reuse, R86, !P3 ;  /* 0x0000005636327207 */ /* 0x040fe20005800000 */
[----:B------:R-:W-:Y:S01]  /*192b0*/  STL [R1+0x3094], R66 ;  /* 0x0030944201007387 */ /* 0x000fe20000100800 */
[----:B------:R-:W-:-:S03]  /*192c0*/  SEL R48, R54, R130, !P3 ;  /* 0x0000008236307207 */ /* 0x000fc60005800000 */
[----:B------:R1:W-:Y:S01]  /*192d0*/  STL [R1+0x3098], R65 ;  /* 0x0030984101007387 */ /* 0x0003e20000100800 */
[----:B------:R-:W-:-:S03]  /*192e0*/  SEL R44, R54, R131, !P3 ;  /* 0x00000083362c7207 */ /* 0x000fc60005800000 */
[----:B------:R1:W-:Y:S01]  /*192f0*/  STL [R1+0x309c], R64 ;  /* 0x00309c4001007387 */ /* 0x0003e20000100800 */
[----:B------:R-:W-:-:S03]  /*19300*/  SEL R68, R54, R132, !P3 ;  /* 0x0000008436447207 */ /* 0x000fc60005800000 */
[----:B------:R-:W-:Y:S01]  /*19310*/  STL [R1+0x30a0], R63 ;  /* 0x0030a03f01007387 */ /* 0x000fe20000100800 */
        /* <DEDUP_REMOVED lines=11> */
[----:B------:R-:W-:Y:S04]  /*193d0*/  STL [R1+0x30b8], R68 ;  /* 0x0030b84401007387 */ /* 0x000fe80000100800 */
[----:B------:R-:W-:Y:S04]  /*193e0*/  STL [R1+0x30bc], R62 ;  /* 0x0030bc3e01007387 */ /* 0x000fe80000100800 */
[----:B------:R-:W-:Y:S04]  /*193f0*/  STL [R1+0x30c0], R61 ;  /* 0x0030c03d01007387 */ /* 0x000fe80000100800 */
[----:B------:R-:W-:Y:S04]  /*19400*/  STL [R1+0x30c4], R60 ;  /* 0x0030c43c01007387 */ /* 0x000fe80000100800 */
[----:B------:R-:W-:Y:S04]  /*19410*/  STL [R1+0x30c8], R47 ;  /* 0x0030c82f01007387 */ /* 0x000fe80000100800 */
[----:B------:R1:W-:Y:S04]  /*19420*/  STL [R1+0x30cc], R59 ;  /* 0x0030cc3b01007387 */ /* 0x0003e80000100800 */
[----:B------:R1:W-:Y:S01]  /*19430*/  STL [R1+0x30d0], R49 ;  /* 0x0030d03101007387 */ /* 0x0003e20000100800 */
[----:B--2---:R-:W-:-:S03]  /*19440*/  SEL R126, R54, R52, !P3 ;  /* 0x00000034367e7207 */ /* 0x004fc60005800000 */
[----:B------:R-:W2:Y:S01]  /*19450*/  LDL.LU R52, [R1+0x590] ;  /* 0x0005900001347983 */ /* 0x000ea20000300800 */
[C---:B-1----:R-:W-:Y:S02]  /*19460*/  SEL R65, R54.reuse, R129, !P3 ;  /* 0x0000008136417207 */ /* 0x042fe40005800000 */
[----:B------:R-:W-:Y:S01]  /*19470*/  SEL R129, R54, R251, !P3 ;  /* 0x000000fb36817207 */ /* 0x000fe20005800000 */
[----:B------:R-:W4:Y:S01]  /*19480*/  LDL.LU R131, [R1+0x5ac] ;  /* 0x0005ac0001837983 */ /* 0x000f220000300800 */
[----:B------:R-:W-:-:S03]  /*19490*/  IMAD.MOV.U32 R251, RZ, RZ, R101 ;  /* 0x000000fffffb7224 */ /* 0x000fc600078e0065 */
[----:B------:R-:W4:Y:S01]  /*194a0*/  LDL.LU R132, [R1+0x5b8] ;  /* 0x0005b80001847983 */ /* 0x000f220000300800 */
[----:B------:R-:W-:-:S03]  /*194b0*/  SEL R64, R54, R136, !P3 ;  /* 0x0000008836407207 */ /* 0x000fc60005800000 */
[----:B------:R-:W4:Y:S04]  /*194c0*/  LDL.LU R133, [R1+0x5c4] ;  /* 0x0005c40001857983 */ /* 0x000f280000300800 */
[----:B------:R-:W4:Y:S04]  /*194d0*/  LDL.LU R101, [R1+0x5d0] ;  /* 0x0005d00001657983 */ /* 0x000f280000300800 */
[----:B------:R-:W4:Y:S04]  /*194e0*/  LDL.LU R134, [R1+0x5d8] ;  /* 0x0005d80001867983 */ /* 0x000f280000300800 */
[----:B------:R-:W4:Y:S01]  /*194f0*/  LDL.LU R135, [R1+0x5dc] ;  /* 0x0005dc0001877983 */ /* 0x000f220000300800 */
[----:B------:R-:W-:-:S03]  /*19500*/  SEL R128, R54, R2, !P3 ;  /* 0x0000000236807207 */ /* 0x000fc60005800000 */
[----:B------:R-:W4:Y:S01]  /*19510*/  LDL.LU R136, [R1+0x5d4] ;  /* 0x0005d40001887983 */ /* 0x000f220000300800 */
[----:B------:R-:W-:-:S03]  /*19520*/  IMAD.MOV.U32 R2, RZ, RZ, R102 ;  /* 0x000000ffff027224 */ /* 0x000fc600078e0066 */
        /* <DEDUP_REMOVED lines=8> */
[----:B------:R-:W4:Y:S01]  /*195b0*/  LDL.LU R44, [R1+0x5a0] ;  /* 0x0005a000012c7983 */ /* 0x000f220000300800 */
[----:B------:R-:W-:-:S03]  /*195c0*/  IMAD.MOV.U32 R104, RZ, RZ, R0 ;  /* 0x000000ffff687224 */ /* 0x000fc600078e0000 */
[----:B------:R-:W4:Y:S04]  /*195d0*/  LDL.LU R48, [R1+0x5a4] ;  /* 0x0005a40001307983 */ /* 0x000f280000300800 */
[----:B------:R-:W4:Y:S01]  /*195e0*/  LDL.LU R50, [R1+0x598] ;  /* 0x0005980001327983 */ /* 0x000f220000300800 */
[----:B---3--:R-:W-:-:S03]  /*195f0*/  SEL R123, R54, R53, !P3 ;  /* 0x00000035367b7207 */ /* 0x008fc60005800000 */
[----:B------:R-:W3:Y:S01]  /*19600*/  LDL.LU R51, [R1+0x594] ;  /* 0x0005940001337983 */ /* 0x000ee20000300800 */
[----:B------:R-:W-:-:S03]  /*19610*/  SEL R124, R54, R42, !P3 ;  /* 0x0000002a367c7207 */ /* 0x000fc60005800000 */
[----:B------:R-:W3:Y:S01]  /*19620*/  LDL.LU R5, [R1+0x58c] ;  /* 0x00058c0001057983 */ /* 0x000ee20000300800 */
[----:B------:R-:W-:-:S03]  /*19630*/  SEL R125, R54, R43, !P3 ;  /* 0x0000002b367d7207 */ /* 0x000fc60005800000 */
[----:B------:R-:W3:Y:S01]  /*19640*/  LDL.LU R66, [R1+0x588] ;  /* 0x0005880001427983 */ /* 0x000ee20000300800 */
[----:B------:R-:W-:-:S03]  /*19650*/  SEL R127, R54, R3, !P3 ;  /* 0x00000003367f7207 */ /* 0x000fc60005800000 */
[----:B------:R-:W3:Y:S01]  /*19660*/  LDL.LU R67, [R1+0x584] ;  /* 0x0005840001437983 */ /* 0x000ee20000300800 */
[----:B------:R-:W-:-:S03]  /*19670*/  MOV R3, R104 ;  /* 0x0000006800037202 */ /* 0x000fc60000000f00 */
[----:B------:R-:W3:Y:S04]  /*19680*/  LDL.LU R53, [R1+0x56c] ;  /* 0x00056c0001357983 */ /* 0x000ee80000300800 */
[----:B------:R-:W3:Y:S04]  /*19690*/  LDL.LU R42, [R1+0x570] ;  /* 0x00057000012a7983 */ /* 0x000ee80000300800 */
[----:B------:R-:W3:Y:S04]  /*196a0*/  LDL.LU R43, [R1+0x574] ;  /* 0x00057400012b7983 */ /* 0x000ee80000300800 */
[----:B------:R-:W3:Y:S01]  /*196b0*/  LDL.LU R104, [R1+0x578] ;  /* 0x0005780001687983 */ /* 0x000ee20000300800 */
[----:B--2---:R-:W-:-:S03]  /*196c0*/  SEL R130, R54, R52, !P3 ;  /* 0x0000003436827207 */ /* 0x004fc60005800000 */
[----:B------:R-:W2:Y:S01]  /*196d0*/  LDL.LU R52, [R1+0x57c] ;  /* 0x00057c0001347983 */ /* 0x000ea20000300800 */
[C---:B------:R-:W-:Y:S02]  /*196e0*/  SEL R32, R54.reuse, R154, !P3 ;  /* 0x0000009a36207207 */ /* 0x040fe40005800000 */
[C---:B------:R-:W-:Y:S02]  /*196f0*/  SEL R85, R54.reuse, R157, !P3 ;  /* 0x0000009d36557207 */ /* 0x040fe40005800000 */
[C---:B------:R-:W-:Y:S02]  /*19700*/  SEL R29, R54.reuse, R158, !P3 ;  /* 0x0000009e361d7207 */ /* 0x040fe40005800000 */
[C---:B------:R-:W-:Y:S02]  /*19710*/  SEL R28, R54.reuse, R159, !P3 ;  /* 0x0000009f361c7207 */ /* 0x040fe40005800000 */
[C---:B------:R-:W-:Y:S02]  /*19720*/  SEL R27, R54.reuse, R160, !P3 ;  /* 0x000000a0361b7207 */ /* 0x040fe40005800000 */
[----:B------:R-:W-:-:S02]  /*19730*/  SEL R26, R54, R161, !P3 ;  /* 0x000000a1361a7207 */ /* 0x000fc40005800000 */
        /* <DEDUP_REMOVED lines=9> */
[C---:B----4-:R-:W-:Y:S02]  /*197d0*/  SEL R138, R54.reuse, R59, !P3 ;  /* 0x0000003b368a7207 */ /* 0x050fe40005800000 */
        /* <DEDUP_REMOVED lines=14> */
[C---:B---3--:R-:W-:Y:S02]  /*198c0*/  SEL R147, R54.reuse, R51, !P3 ;  /* 0x0000003336937207 */ /* 0x048fe40005800000 */
[C---:B------:R-:W-:Y:S02]  /*198d0*/  SEL R84, R54.reuse, R150, !P3 ;  /* 0x0000009636547207 */ /* 0x040fe40005800000 */
[C---:B------:R-:W-:Y:S02]  /*198e0*/  SEL R148, R54.reuse, R5, !P3 ;  /* 0x0000000536947207 */ /* 0x040fe40005800000 */
[C---:B------:R-:W-:Y:S02]  /*198f0*/  SEL R34, R54.reuse, R151, !P3 ;  /* 0x0000009736227207 */ /* 0x040fe40005800000 */
[C---:B------:R-:W-:Y:S02]  /*19900*/  SEL R154, R54.reuse, R104, !P3 ;  /* 0x00000068369a7207 */ /* 0x040fe40005800000 */
[----:B------:R-:W3:Y:S04]  /*19910*/  LDL.LU R104, [R1+0x580] ;  /* 0x0005800001687983 */ /* 0x000ee80000300800 */
        /* <DEDUP_REMOVED lines=16> */
[----:B------:R-:W-:-:S03]  /*19a20*/  SEL R149, R54, R66, !P3 ;  /* 0x0000004236957207 */ /* 0x000fc60005800000 */
        /* <DEDUP_REMOVED lines=11> */
[C---:B------:R-:W-:Y:S02]  /*19ae0*/  SEL R31, R54.reuse, R155, !P3 ;  /* 0x0000009b361f7207 */ /* 0x040fe40005800000 */
[C---:B------:R-:W-:Y:S01]  /*19af0*/  SEL R153, R54.reuse, R43, !P3 ;  /* 0x0000002b36997207 */ /* 0x040fe20005800000 */
[----:B------:R-:W4:Y:S04]  /*19b00*/  LDL.LU R53, [R1+0x44c] ;  /* 0x00044c0001357983 */ /* 0x000f280000300800 */
[----:B------:R-:W4:Y:S04]  /*19b10*/  LDL.LU R42, [R1+0x3dc] ;  /* 0x0003dc00012a7983 */ /* 0x000f280000300800 */
[----:B------:R-:W4:Y:S01]  /*19b20*/  LDL.LU R43, [R1+0x410] ;  /* 0x00041000012b7983 */ /* 0x000f220000300800 */
        /* <DEDUP_REMOVED lines=9> */
[C---:B---3--:R-:W-:Y:S02]  /*19bc0*/  SEL R156, R54.reuse, R104, !P3 ;  /* 0x00000068369c7207 */ /* 0x048fe40005800000 */
[----:B------:R-:W3:Y:S01]  /*19bd0*/  LDL.LU R104, [R1+0xb8] ;  /* 0x0000b80001687983 */ /* 0x000ee20000300800 */
[C---:B----4-:R-:W-:Y:S01]  /*19be0*/  SEL R177, R54.reuse, R66, !P3 ;  /* 0x0000004236b17207 */ /* 0x050fe20005800000 */
[----:B------:R-:W-:Y:S01]  /*19bf0*/  IMAD.MOV.U32 R66, RZ, RZ, R4 ;  /* 0x000000ffff427224 */ /* 0x000fe200078e0004 */
[C---:B------:R-:W-:Y:S01]  /*19c00*/  SEL R179, R54.reuse, R67, !P3 ;  /* 0x0000004336b37207 */ /* 0x040fe20005800000 */
[----:B------:R-:W-:Y:S01]  /*19c10*/  IMAD.MOV.U32 R67, RZ, RZ, R2 ;  /* 0x000000ffff437224 */ /* 0x000fe200078e0002 */
[C---:B------:R-:W-:Y:S02]  /*19c20*/  SEL R180, R54.reuse, R53, !P3 ;  /* 0x0000003536b47207 */ /* 0x040fe40005800000 */
[C---:B------:R-:W-:Y:S01]  /*19c30*/  SEL R181, R54.reuse, R42, !P3 ;  /* 0x0000002a36b57207 */ /* 0x040fe20005800000 */
[----:B------:R-:W-:Y:S01]  /*19c40*/  IMAD.MOV.U32 R42, RZ, RZ, R3 ;  /* 0x000000ffff2a7224 */ /* 0x000fe200078e0003 */
[----:B------:R-:W-:-:S02]  /*19c50*/  SEL R182, R54, R43, !P3 ;  /* 0x0000002b36b67207 */ /* 0x000fc40005800000 */
[----:B------:R-:W4:Y:S01]  /*19c60*/  LDL.LU R43, [R1+0x50] ;  /* 0x00005000012b7983 */ /* 0x000f220000300800 */
[----:B------:R-:W-:Y:S01]  /*19c70*/  IMAD.MOV.U32 R53, RZ, RZ, R251 ;  /* 0x000000ffff357224 */ /* 0x000fe200078e00fb */
[C---:B--2---:R-:W-:Y:S02]  /*19c80*/  SEL R183, R54.reuse, R52, !P3 ;  /* 0x0000003436b77207 */ /* 0x044fe40005800000 */
[----:B------:R-:W2:Y:S04]  /*19c90*/  LDL.LU R52, [R1+0x54] ;  /* 0x0000540001347983 */ /* 0x000ea80000300800 */
[----:B------:R-:W2:Y:S04]  /*19ca0*/  LDL.LU R3, [R1+0x5c] ;  /* 0x00005c0001037983 */ /* 0x000ea80000300800 */
[----:B------:R-:W2:Y:S04]  /*19cb0*/  LDL.LU R4, [R1+0x64] ;  /* 0x0000640001047983 */ /* 0x000ea80000300800 */
[----:B------:R-:W2:Y:S04]  /*19cc0*/  LDL.LU R2, [R1+0x74] ;  /* 0x0000740001027983 */ /* 0x000ea80000300800 */
[----:B------:R-:W3:Y:S01]  /*19cd0*/  LDL.LU R251, [R1+0x9c] ;  /* 0x00009c0001fb7983 */ /* 0x000ee20000300800 */
[----:B------:R-:W-:-:S02]  /*19ce0*/  SEL R96, R54, R241, !P3 ;  /* 0x000000f136607207 */ /* 0x000fc40005800000 */
[C---:B------:R-:W-:Y:S01]  /*19cf0*/  SEL R97, R54.reuse, R249, !P3 ;  /* 0x000000f936617207 */ /* 0x040fe20005800000 */
[----:B------:R-:W3:Y:S01]  /*19d00*/  LDL.LU R241, [R1+0x404] ;  /* 0x0004040001f17983 */ /* 0x000ee20000300800 */
[C---:B------:R-:W-:Y:S02]  /*19d10*/  SEL R94, R54.reuse, R234, !P3 ;  /* 0x000000ea365e7207 */ /* 0x040fe40005800000 */
[C---:B------:R-:W-:Y:S01]  /*19d20*/  SEL R93, R54.reuse, R227, !P3 ;  /* 0x000000e3365d7207 */ /* 0x040fe20005800000 */
[----:B------:R-:W3:Y:S01]  /*19d30*/  LDL.LU R234, [R1+0x400] ;  /* 0x0004000001ea7983 */ /* 0x000ee20000300800 */
        /* <DEDUP_REMOVED lines=27> */
[C---:B------:R-:W-:Y:S01]  /*19ef0*/  SEL R164, R54.reuse, R83, !P3 ;  /* 0x0000005336a47207 */ /* 0x040fe20005800000 */
[----:B------:R-:W-:Y:S01]  /*19f00*/  IMAD R83, R63, UR14, RZ ;  /* 0x0000000e3f537c24 */ /* 0x000fe2000f8e02ff */
[C---:B------:R-:W-:Y:S02]  /*19f10*/  SEL R176, R54.reuse, R5, !P3 ;  /* 0x0000000536b07207 */ /* 0x040fe40005800000 */
[----:B------:R-:W-:Y:S01]  /*19f20*/  SEL R24, R54, R81, !P3 ;  /* 0x0000005136187207 */ /* 0x000fe20005800000 */
[----:B------:R-:W-:Y:S01]  /*19f30*/  IMAD R81, R64, UR14, RZ ;  /* 0x0000000e40517c24 */ /* 0x000fe2000f8e02ff */
[C---:B------:R-:W-:Y:S01]  /*19f40*/  SEL R18, R54.reuse, R80, !P3 ;  /* 0x0000005036127207 */ /* 0x040fe20005800000 */
[----:B------:R-:W-:Y:S01]  /*19f50*/  IMAD R80, R65, UR14, RZ ;  /* 0x0000000e41507c24 */ /* 0x000fe2000f8e02ff */
[----:B------:R-:W-:Y:S01]  /*19f60*/  SEL R11, R54, R79, !P3 ;  /* 0x0000004f360b7207 */ /* 0x000fe20005800000 */
[----:B------:R-:W-:Y:S01]  /*19f70*/  IMAD R79, R66, UR14, RZ ;  /* 0x0000000e424f7c24 */ /* 0x000fe2000f8e02ff */
[----:B------:R-:W-:-:S02]  /*19f80*/  SEL R30, R54, R82, !P3 ;  /* 0x00000052361e7207 */ /* 0x000fc40005800000 */
[C---:B------:R-:W-:Y:S01]  /*19f90*/  SEL R82, R54.reuse, R75, !P3 ;  /* 0x0000004b36527207 */ /* 0x040fe20005800000 */
[----:B------:R-:W-:Y:S01]  /*19fa0*/  IMAD R75, R67, UR14, RZ ;  /* 0x0000000e434b7c24 */ /* 0x000fe2000f8e02ff */
[C---:B------:R-:W-:Y:S01]  /*19fb0*/  SEL R87, R54.reuse, R74, !P3 ;  /* 0x0000004a36577207 */ /* 0x040fe20005800000 */
[----:B------:R-:W-:Y:S01]  /*19fc0*/  IMAD R74, R53, UR14, RZ ;  /* 0x0000000e354a7c24 */ /* 0x000fe2000f8e02ff */
[----:B------:R-:W-:Y:S01]  /*19fd0*/  SEL R90, R54, R73, !P3 ;  /* 0x00000049365a7207 */ /* 0x000fe20005800000 */
[----:B------:R-:W-:Y:S01]  /*19fe0*/  IMAD R73, R42, UR14, RZ ;  /* 0x0000000e2a497c24 */ /* 0x000fe2000f8e02ff */
[C---:B------:R-:W-:Y:S02]  /*19ff0*/  SEL R95, R54.reuse, R72, !P3 ;  /* 0x00000048365f7207 */ /* 0x040fe40005800000 */
[C---:B------:R-:W-:Y:S02]  /*1a000*/  SEL R100, R54.reuse, R71, !P3 ;  /* 0x0000004736647207 */ /* 0x040fe40005800000 */
[----:B------:R-:W-:-:S02]  /*1a010*/  SEL R103, R54, R70, !P3 ;  /* 0x0000004636677207 */ /* 0x000fc40005800000 */
[----:B------:R-:W-:Y:S01]  /*1a020*/  SEL R105, R54, R69, !P3 ;  /* 0x0000004536697207 */ /* 0x000fe20005800000 */
[----:B----4-:R-:W-:Y:S02]  /*1a030*/  IMAD R72, R43, UR14, RZ ;  /* 0x0000000e2b487c24 */ /* 0x010fe4000f8e02ff */
[----:B--2---:R-:W-:Y:S02]  /*1a040*/  IMAD R249, R2, UR14, RZ ;  /* 0x0000000e02f97c24 */ /* 0x004fe4000f8e02ff */
[----:B---3--:R-:W-:-:S05]  /*1a050*/  IMAD R2, R251, UR14, RZ ;  /* 0x0000000efb027c24 */ /* 0x008fca000f8e02ff */
[----:B------:R1:W-:Y:S04]  /*1a060*/  STL [R1+0xc], R2 ;  /* 0x00000c0201007387 */ /* 0x0003e80000100800 */
[----:B------:R-:W2:Y:S04]  /*1a070*/  LDL.LU R227, [R1+0x3fc] ;  /* 0x0003fc0001e37983 */ /* 0x000ea80000300800 */
        /* <DEDUP_REMOVED lines=22> */
[----:B------:R-:W-:-:S02]  /*1a1e0*/  IMAD R71, R52, UR14, RZ ;  /* 0x0000000e34477c24 */ /* 0x000fc4000f8e02ff */
[----:B------:R-:W-:Y:S01]  /*1a1f0*/  IMAD R70, R3, UR14, RZ ;  /* 0x0000000e03467c24 */ /* 0x000fe2000f8e02ff */
[----:B------:R-:W4:Y:S01]  /*1a200*/  LDL.LU R43, [R1+0x1ec] ;  /* 0x0001ec00012b7983 */ /* 0x000f220000300800 */
[----:B------:R-:W-:-:S03]  /*1a210*/  IMAD R69, R4, UR14, RZ ;  /* 0x0000000e04457c24 */ /* 0x000fc6000f8e02ff */
[----:B------:R-:W4:Y:S04]  /*1a220*/  LDL.LU R52, [R1+0x21c] ;  /* 0x00021c0001347983 */ /* 0x000f280000300800 */
[----:B------:R-:W4:Y:S04]  /*1a230*/  LDL.LU R3, [R1+0x230] ;  /* 0x0002300001037983 */ /* 0x000f280000300800 */
[----:B------:R-:W4:Y:S04]  /*1a240*/  LDL.LU R4, [R1+0x248] ;  /* 0x0002480001047983 */ /* 0x000f280000300800 */
[----:B-1----:R-:W4:Y:S04]  /*1a250*/  LDL.LU R2, [R1+0x254] ;  /* 0x0002540001027983 */ /* 0x002f280000300800 */
[----:B------:R-:W4:Y:S01]  /*1a260*/  LDL.LU R251, [R1+0x270] ;  /* 0x0002700001fb7983 */ /* 0x000f220000300800 */
[----:B------:R-:W-:-:S05]  /*1a270*/  IMAD R241, R241, UR14, RZ ;  /* 0x0000000ef1f17c24 */ /* 0x000fca000f8e02ff */
[----:B------:R1:W-:Y:S02]  /*1a280*/  STL [R1+0x1c], R241 ;  /* 0x00001cf101007387 */ /* 0x0003e40000100800 */
[----:B-1----:R-:W-:-:S05]  /*1a290*/  IMAD R241, R234, UR14, RZ ;  /* 0x0000000eeaf17c24 */ /* 0x002fca000f8e02ff */
[----:B------:R-:W-:Y:S01]  /*1a2a0*/  STL [R1+0x28], R241 ;  /* 0x000028f101007387 */ /* 0x000fe20000100800 */
[----:B--2---:R-:W-:Y:S02]  /*1a2b0*/  IMAD R234, R227, UR14, RZ ;  /* 0x0000000ee3ea7c24 */ /* 0x004fe4000f8e02ff */
[----:B---3--:R-:W-:-:S03]  /*1a2c0*/  IMAD R227, R220, UR14, RZ ;  /* 0x0000000edce37c24 */ /* 0x008fc6000f8e02ff */
[----:B------:R-:W-:Y:S01]  /*1a2d0*/  STL [R1+0x34], R234 ;  /* 0x000034ea01007387 */ /* 0x000fe20000100800 */
[----:B----4-:R-:W-:-:S03]  /*1a2e0*/  IMAD R220, R213, UR14, RZ ;  /* 0x0000000ed5dc7c24 */ /* 0x010fc6000f8e02ff */
[----:B------:R-:W-:Y:S01]  /*1a2f0*/  STL [R1+0x3c], R227 ;  /* 0x00003ce301007387 */ /* 0x000fe20000100800 */
[----:B------:R-:W-:-:S03]  /*1a300*/  IMAD R213, R206, UR14, RZ ;  /* 0x0000000eced57c24 */ /* 0x000fc6000f8e02ff */
[----:B------:R-:W-:Y:S01]  /*1a310*/  STL [R1+0x44], R220 ;  /* 0x000044dc01007387 */ /* 0x000fe20000100800 */
[----:B------:R-:W-:-:S03]  /*1a320*/  IMAD R49, R49, UR14, RZ ;  /* 0x0000000e31317c24 */ /* 0x000fc6000f8e02ff */
[----:B------:R-:W-:Y:S01]  /*1a330*/  STL [R1+0x4c], R213 ;  /* 0x00004cd501007387 */ /* 0x000fe20000100800 */
[----:B------:R-:W-:-:S03]  /*1a340*/  IMAD R206, R59, UR14, RZ ;  /* 0x0000000e3bce7c24 */ /* 0x000fc6000f8e02ff */
[----:B------:R1:W-:Y:S01]  /*1a350*/  STL [R1+0x50], R49 ;  /* 0x0000503101007387 */ /* 0x0003e20000100800 */
[----:B------:R-:W-:-:S03]  /*1a360*/  IMAD R59, R47, UR14, RZ ;  /* 0x0000000e2f3b7c24 */ /* 0x000fc6000f8e02ff */
[----:B------:R-:W-:Y:S01]  /*1a370*/  STL [R1+0x54], R206 ;  /* 0x000054ce01007387 */ /* 0x000fe20000100800 */
[----:B-1----:R-:W-:Y:S02]  /*1a380*/  IMAD R49, R60, UR14, RZ ;  /* 0x0000000e3c317c24 */ /* 0x002fe4000f8e02ff */
[----:B------:R-:W-:Y:S01]  /*1a390*/  IMAD R47, R61, UR14, RZ ;  /* 0x0000000e3d2f7c24 */ /* 0x000fe2000f8e02ff */
[----:B------:R1:W-:Y:S04]  /*1a3a0*/  STL [R1+0x5c], R59 ;  /* 0x00005c3b01007387 */ /* 0x0003e80000100800 */
[----:B------:R2:W-:Y:S04]  /*1a3b0*/  STL [R1+0x64], R49 ;  /* 0x0000643101007387 */ /* 0x0005e80000100800 */
[----:B------:R3:W-:Y:S01]  /*1a3c0*/  STL [R1+0x74], R47 ;  /* 0x0000742f01007387 */ /* 0x0007e20000100800 */
[----:B-1----:R-:W-:-:S02]  /*1a3d0*/  IMAD R59, R62, UR14, RZ ;  /* 0x0000000e3e3b7c24 */ /* 0x002fc4000f8e02ff */
[----:B--2---:R-:W-:-:S03]  /*1a3e0*/  IMAD R49, R68, UR14, RZ ;  /* 0x0000000e44317c24 */ /* 0x004fc6000f8e02ff */
[----:B------:R-:W-:Y:S01]  /*1a3f0*/  STL [R1+0x80], R59 ;  /* 0x0000803b01007387 */ /* 0x000fe20000100800 */
[----:B---3--:R-:W-:Y:S02]  /*1a400*/  IMAD R47, R44, UR14, RZ ;  /* 0x0000000e2c2f7c24 */ /* 0x008fe4000f8e02ff */
[----:B------:R-:W-:Y:S01]  /*1a410*/  IMAD R44, R48, UR14, RZ ;  /* 0x0000000e302c7c24 */ /* 0x000fe2000f8e02ff */
[----:B------:R-:W-:Y:S01]  /*1a420*/  STL [R1+0x88], R49 ;  /* 0x0000883101007387 */ /* 0x000fe20000100800 */
[----:B------:R-:W-:-:S03]  /*1a430*/  IMAD R48, R50, UR14, RZ ;  /* 0x0000000e32307c24 */ /* 0x000fc6000f8e02ff */
[----:B------:R1:W-:Y:S04]  /*1a440*/  STL [R1+0x90], R47 ;  /* 0x0000902f01007387 */ /* 0x0003e80000100800 */
[----:B------:R2:W-:Y:S01]  /*1a450*/  STL [R1+0x9c], R44 ;  /* 0x00009c2c01007387 */ /* 0x0005e20000100800 */
[----:B-1----:R-:W-:-:S03]  /*1a460*/  IMAD R47, R51, UR14, RZ ;  /* 0x0000000e332f7c24 */ /* 0x002fc6000f8e02ff */
[----:B------:R-:W-:Y:S01]  /*1a470*/  STL [R1+0xa4], R48 ;  /* 0x0000a43001007387 */ /* 0x000fe20000100800 */
[----:B--2---:R-:W-:Y:S02]  /*1a480*/  IMAD R44, R5, UR14, RZ ;  /* 0x0000000e052c7c24 */ /* 0x004fe4000f8e02ff */
[----:B------:R-:W-:Y:S01]  /*1a490*/  IMAD R5, R63, UR14, RZ ;  /* 0x0000000e3f057c24 */ /* 0x000fe2000f8e02ff */
[----:B------:R1:W-:Y:S04]  /*1a4a0*/  STL [R1+0xb0], R47 ;  /* 0x0000b02f01007387 */ /* 0x0003e80000100800 */
[----:B------:R2:W-:Y:S04]  /*1a4b0*/  STL [R1+0xb8], R44 ;  /* 0x0000b82c01007387 */ /* 0x0005e80000100800 */
[----:B------:R3:W-:Y:S01]  /*1a4c0*/  STL [R1+0xc4], R5 ;  /* 0x0000c40501007387 */ /* 0x0007e20000100800 */
[----:B-1----:R-:W-:-:S02]  /*1a4d0*/  IMAD R47, R64, UR14, RZ ;  /* 0x0000000e402f7c24 */ /* 0x002fc4000f8e02ff */
[----:B--2---:R-:W-:-:S03]  /*1a4e0*/  IMAD R44, R65, UR14, RZ ;  /* 0x0000000e412c7c24 */ /* 0x004fc6000f8e02ff */
[----:B------:R1:W-:Y:S01]  /*1a4f0*/  STL [R1+0xd0], R47 ;  /* 0x0000d02f01007387 */ /* 0x0003e20000100800 */
[----:B---3--:R-:W-:-:S03]  /*1a500*/  IMAD R5, R66, UR14, RZ ;  /* 0x0000000e42057c24 */ /* 0x008fc6000f8e02ff */
[----:B------:R2:W-:Y:S04]  /*1a510*/  STL [R1+0xe0], R44 ;  /* 0x0000e02c01007387 */ /* 0x0005e80000100800 */
[----:B------:R3:W-:Y:S01]  /*1a520*/  STL [R1+0xf4], R5 ;  /* 0x0000f40501007387 */ /* 0x0007e20000100800 */
[----:B-1----:R-:W-:Y:S02]  /*1a530*/  IMAD R47, R67, UR14, RZ ;  /* 0x0000000e432f7c24 */ /* 0x002fe4000f8e02ff */
[----:B--2---:R-:W-:-:S03]  /*1a540*/  IMAD R44, R53, UR14, RZ ;  /* 0x0000000e352c7c24 */ /* 0x004fc6000f8e02ff */
[----:B------:R-:W-:Y:S01]  /*1a550*/  STL [R1+0x148], R47 ;  /* 0x0001482f01007387 */ /* 0x000fe20000100800 */
[----:B---3--:R-:W-:-:S03]  /*1a560*/  IMAD R5, R42, UR14, RZ ;  /* 0x0000000e2a057c24 */ /* 0x008fc6000f8e02ff */
[----:B------:R-:W-:Y:S01]  /*1a570*/  STL [R1+0x1cc], R44 ;  /* 0x0001cc2c01007387 */ /* 0x000fe20000100800 */
[----:B------:R-:W-:Y:S02]  /*1a580*/  IMAD R43, R43, UR14, RZ ;  /* 0x0000000e2b2b7c24 */ /* 0x000fe4000f8e02ff */
[----:B------:R-:W-:Y:S01]  /*1a590*/  IMAD R42, R52, UR14, RZ ;  /* 0x0000000e342a7c24 */ /* 0x000fe2000f8e02ff */
[----:B------:R1:W-:Y:S01]  /*1a5a0*/  STL [R1+0x1e4], R5 ;  /* 0x0001e40501007387 */ /* 0x0003e20000100800 */
[----:B------:R-:W-:-:S03]  /*1a5b0*/  IMAD R4, R4, UR14, RZ ;  /* 0x0000000e04047c24 */ /* 0x000fc6000f8e02ff */
[----:B------:R-:W-:Y:S01]  /*1a5c0*/  STL [R1+0x1ec], R43 ;  /* 0x0001ec2b01007387 */ /* 0x000fe20000100800 */
[----:B-1----:R-:W-:-:S03]  /*1a5d0*/  IMAD R5, R3, UR14, RZ ;  /* 0x0000000e03057c24 */ /* 0x002fc6000f8e02ff */
[----:B------:R-:W-:Y:S01]  /*1a5e0*/  STL [R1+0x21c], R42 ;  /* 0x00021c2a01007387 */ /* 0x000fe20000100800 */
[----:B------:R-:W-:Y:S02]  /*1a5f0*/  IMAD R3, R2, UR14, RZ ;  /* 0x0000000e02037c24 */ /* 0x000fe4000f8e02ff */
[----:B------:R-:W-:Y:S01]  /*1a600*/  IMAD R2, R251, UR14, RZ ;  /* 0x0000000efb027c24 */ /* 0x000fe2000f8e02ff */
[----:B------:R1:W-:Y:S04]  /*1a610*/  STL [R1+0x230], R5 ;  /* 0x0002300501007387 */ /* 0x0003e80000100800 */
[----:B------:R-:W-:Y:S04]  /*1a620*/  STL [R1+0x248], R4 ;  /* 0x0002480401007387 */ /* 0x000fe80000100800 */
[----:B------:R-:W2:Y:S04]  /*1a630*/  LDL.LU R49, [R1+0x280] ;  /* 0x0002800001317983 */ /* 0x000ea80000300800 */
[----:B------:R3:W-:Y:S04]  /*1a640*/  STL [R1+0x254], R3 ;  /* 0x0002540301007387 */ /* 0x0007e80000100800 */
[----:B------:R-:W4:Y:S04]  /*1a650*/  LDL.LU R59, [R1+0x2a4] ;  /* 0x0002a400013b7983 */ /* 0x000f280000300800 */
[----:B------:R1:W-:Y:S04]  /*1a660*/  STL [R1+0x270], R2 ;  /* 0x0002700201007387 */ /* 0x0003e80000100800 */
        /* <DEDUP_REMOVED lines=9> */
[----:B-1----:R-:W4:Y:S04]  /*1a700*/  LDL.LU R5, [R1+0x34c] ;  /* 0x00034c0001057983 */ /* 0x002f280000300800 */
        /* <DEDUP_REMOVED lines=9> */
[----:B---3--:R-:W3:Y:S04]  /*1a7a0*/  LDL.LU R3, [R1+0x388] ;  /* 0x0003880001037983 */ /* 0x008ee80000300800 */
        /* <DEDUP_REMOVED lines=9> */
[----:B--2---:R-:W-:-:S05]  /*1a840*/  IMAD R49, R49, UR14, RZ ;  /* 0x0000000e31317c24 */ /* 0x004fca000f8e02ff */
[----:B------:R1:W-:Y:S01]  /*1a850*/  STL [R1+0x280], R49 ;  /* 0x0002803101007387 */ /* 0x0003e20000100800 */
[----:B----4-:R-:W-:-:S03]  /*1a860*/  IMAD R59, R59, UR14, RZ ;  /* 0x0000000e3b3b7c24 */ /* 0x010fc6000f8e02ff */
[----:B-1----:R-:W2:Y:S01]  /*1a870*/  LDL.LU R49, [R1+0x30d0] ;  /* 0x0030d00001317983 */ /* 0x002ea20000300800 */
[----:B------:R-:W-:-:S03]  /*1a880*/  IMAD R47, R47, UR14, RZ ;  /* 0x0000000e2f2f7c24 */ /* 0x000fc6000f8e02ff */
[----:B------:R1:W-:Y:S01]  /*1a890*/  STL [R1+0x2a4], R59 ;  /* 0x0002a43b01007387 */ /* 0x0003e20000100800 */
[----:B------:R-:W-:Y:S02]  /*1a8a0*/  IMAD R60, R60, UR14, RZ ;  /* 0x0000000e3c3c7c24 */ /* 0x000fe4000f8e02ff */
[----:B------:R-:W-:Y:S01]  /*1a8b0*/  IMAD R61, R61, UR14, RZ ;  /* 0x0000000e3d3d7c24 */ /* 0x000fe2000f8e02ff */
[----:B-1----:R-:W4:Y:S01]  /*1a8c0*/  LDL.LU R59, [R1+0x30cc] ;  /* 0x0030cc00013b7983 */ /* 0x002f220000300800 */
[----:B------:R-:W-:-:S03]  /*1a8d0*/  IMAD R62, R62, UR14, RZ ;  /* 0x0000000e3e3e7c24 */ /* 0x000fc6000f8e02ff */
[----:B------:R1:W-:Y:S01]  /*1a8e0*/  STL [R1+0x2a8], R47 ;  /* 0x0002a82f01007387 */ /* 0x0003e20000100800 */
[----:B------:R-:W-:Y:S02]  /*1a8f0*/  IMAD R68, R68, UR14, RZ ;  /* 0x0000000e44447c24 */ /* 0x000fe4000f8e02ff */
[----:B------:R-:W-:Y:S01]  /*1a900*/  IMAD R44, R44, UR14, RZ ;  /* 0x0000000e2c2c7c24 */ /* 0x000fe2000f8e02ff */
[----:B-1----:R-:W2:Y:S04]  /*1a910*/  LDL.LU R47, [R1+0x30c8] ;  /* 0x0030c800012f7983 */ /* 0x002ea80000300800 */
[----:B------:R1:W-:Y:S01]  /*1a920*/  STL [R1+0x2b0], R60 ;  /* 0x0002b03c01007387 */ /* 0x0003e20000100800 */
[----:B------:R-:W-:Y:S02]  /*1a930*/  IMAD R48, R48, UR14, RZ ;  /* 0x0000000e30307c24 */ /* 0x000fe4000f8e02ff */
[----:B------:R-:W-:Y:S01]  /*1a940*/  IMAD R50, R50, UR14, RZ ;  /* 0x0000000e32327c24 */ /* 0x000fe2000f8e02ff */
[----:B-1----:R-:W2:Y:S04]  /*1a950*/  LDL.LU R60, [R1+0x30c4] ;  /* 0x0030c400013c7983 */ /* 0x002ea80000300800 */
[----:B------:R1:W-:Y:S01]  /*1a960*/  STL [R1+0x2e0], R61 ;  /* 0x0002e03d01007387 */ /* 0x0003e20000100800 */
[----:B------:R-:W-:-:S03]  /*1a970*/  IMAD R51, R51, UR14, RZ ;  /* 0x0000000e33337c24 */ /* 0x000fc6000f8e02ff */
        /* <DEDUP_REMOVED lines=32> */
[----:B---3--:R-:W-:-:S03]  /*1ab80*/  IMAD R3, R3, UR14, RZ ;  /* 0x0000000e03037c24 */ /* 0x008fc6000f8e02ff */
[----:B-1----:R-:W3:Y:S04]  /*1ab90*/  LDL.LU R66, [R1+0x3094] ;  /* 0x0030940001427983 */ /* 0x002ee80000300800 */
        /* <DEDUP_REMOVED lines=9> */
[----:B------:R1:W-:Y:S04]  /*1ac30*/  STL [R1+0x394], R43 ;  /* 0x0003942b01007387 */ /* 0x0003e80000100800 */
        /* <DEDUP_REMOVED lines=10> */
[----:B-1----:R-:W2:Y:S01]  /*1ace0*/  LDL.LU R251, [R1+0x3070] ;  /* 0x0030700001fb7983 */ /* 0x002ea20000300800 */
[----:B------:R-:W-:-:S05]  /*1acf0*/  IMAD R241, R241, UR14, RZ ;  /* 0x0000000ef1f17c24 */ /* 0x000fca000f8e02ff */
[----:B------:R1:W-:Y:S02]  /*1ad00*/  STL [R1+0x374], R241 ;  /* 0x000374f101007387 */ /* 0x0003e40000100800 */
[----:B-1----:R-:W-:Y:S02]  /*1ad10*/  IMAD R241, R234, UR14, RZ ;  /* 0x0000000eeaf17c24 */ /* 0x002fe4000f8e02ff */
[----:B------:R-:W-:Y:S02]  /*1ad20*/  IMAD R234, R227, UR14, RZ ;  /* 0x0000000ee3ea7c24 */ /* 0x000fe4000f8e02ff */
[----:B------:R-:W-:Y:S02]  /*1ad30*/  IMAD R227, R220, UR14, RZ ;  /* 0x0000000edce37c24 */ /* 0x000fe4000f8e02ff */
[----:B------:R-:W-:Y:S01]  /*1ad40*/  IMAD R220, R213, UR14, RZ ;  /* 0x0000000ed5dc7c24 */ /* 0x000fe2000f8e02ff */
[----:B------:R-:W-:Y:S01]  /*1ad50*/  STL [R1+0x36c], R241 ;  /* 0x00036cf101007387 */ /* 0x000fe20000100800 */
[----:B------:R-:W-:-:S03]  /*1ad60*/  IMAD R213, R206, UR14, RZ ;  /* 0x0000000eced57c24 */ /* 0x000fc6000f8e02ff */
[----:B------:R-:W-:Y:S04]  /*1ad70*/  STL [R1+0x364], R234 ;  /* 0x000364ea01007387 */ /* 0x000fe80000100800 */
[----:B------:R-:W-:Y:S04]  /*1ad80*/  STL [R1+0x35c], R227 ;  /* 0x00035ce301007387 */ /* 0x000fe80000100800 */
[----:B------:R-:W-:Y:S01]  /*1ad90*/  STL [R1+0x358], R220 ;  /* 0x000358dc01007387 */ /* 0x000fe20000100800 */
[C---:B------:R-:W-:Y:S02]  /*1ada0*/  SEL R184, R54.reuse, R184, !P3 ;  /* 0x000000b836b87207 */ /* 0x040fe40005800000 */
[----:B------:R-:W-:-:S02]  /*1adb0*/  SEL R78, R54, R78, !P3 ;  /* 0x0000004e364e7207 */ /* 0x000fc40005800000 */
[C---:B------:R-:W-:Y:S02]  /*1adc0*/  SEL R186, R54.reuse, R186, !P3 ;  /* 0x000000ba36ba7207 */ /* 0x040fe40005800000 */
[C---:B------:R-:W-:Y:S02]  /*1add0*/  SEL R187, R54.reuse, R187, !P3 ;  /* 0x000000bb36bb7207 */ /* 0x040fe40005800000 */
[----:B------:R-:W-:Y:S01]  /*1ade0*/  SEL R188, R54, R188, !P3 ;  /* 0x000000bc36bc7207 */ /* 0x000fe20005800000 */
[----:B------:R-:W-:Y:S01]  /*1adf0*/  IMAD R186, R186, UR14, RZ ;  /* 0x0000000ebaba7c24 */ /* 0x000fe2000f8e02ff */
[C---:B------:R-:W-:Y:S02]  /*1ae00*/  SEL R189, R54.reuse, R189, !P3 ;  /* 0x000000bd36bd7207 */ /* 0x040fe40005800000 */
[C---:B------:R-:W-:Y:S02]  /*1ae10*/  SEL R190, R54.reuse, R190, !P3 ;  /* 0x000000be36be7207 */ /* 0x040fe40005800000 */
[----:B------:R-:W-:-:S02]  /*1ae20*/  SEL R191, R54, R191, !P3 ;  /* 0x000000bf36bf7207 */ /* 0x000fc40005800000 */
[C---:B------:R-:W-:Y:S02]  /*1ae30*/  SEL R77, R54.reuse, R77, !P3 ;  /* 0x0000004d364d7207 */ /* 0x040fe40005800000 */
[C---:B------:R-:W-:Y:S02]  /*1ae40*/  SEL R193, R54.reuse, R193, !P3 ;  /* 0x000000c136c17207 */ /* 0x040fe40005800000 */
[C---:B------:R-:W-:Y:S01]  /*1ae50*/  SEL R194, R54.reuse, R194, !P3 ;  /* 0x000000c236c27207 */ /* 0x040fe20005800000 */
[----:B------:R-:W-:Y:S01]  /*1ae60*/  IMAD R77, R77, UR14, RZ ;  /* 0x0000000e4d4d7c24 */ /* 0x000fe2000f8e02ff */
[C---:B------:R-:W-:Y:S02]  /*1ae70*/  SEL R195, R54.reuse, R195, !P3 ;  /* 0x000000c336c37207 */ /* 0x040fe40005800000 */
[C---:B------:R-:W-:Y:S02]  /*1ae80*/  SEL R196, R54.reuse, R196, !P3 ;  /* 0x000000c436c47207 */ /* 0x040fe40005800000 */
[----:B------:R-:W-:-:S02]  /*1ae90*/  SEL R197, R54, R197, !P3 ;  /* 0x000000c536c57207 */ /* 0x000fc40005800000 */
[C---:B------:R-:W-:Y:S02]  /*1aea0*/  SEL R198, R54.reuse, R198, !P3 ;  /* 0x000000c636c67207 */ /* 0x040fe40005800000 */
[----:B------:R-:W-:Y:S01]  /*1aeb0*/  SEL R76, R54, R76, !P3 ;  /* 0x0000004c364c7207 */ /* 0x000fe20005800000 */
[----:B--2---:R-:W-:Y:S02]  /*1aec0*/  IMAD R206, R251, UR14, RZ ;  /* 0x0000000efbce7c24 */ /* 0x004fe4000f8e02ff */
[----:B------:R-:W2:Y:S04]  /*1aed0*/  LDL.LU R251, [R1+0x306c] ;  /* 0x00306c0001fb7983 */ /* 0x000ea80000300800 */
[----:B------:R1:W-:Y:S02]  /*1aee0*/  STL [R1+0x350], R213 ;  /* 0x000350d501007387 */ /* 0x0003e40000100800 */
[----:B-1----:R-:W-:-:S02]  /*1aef0*/  IMAD R213, R2, UR14, RZ ;  /* 0x0000000e02d57c24 */ /* 0x002fc4000f8e02ff */
[----:B------:R-:W2:Y:S04]  /*1af00*/  LDL.LU R2, [R1+0x3068] ;  /* 0x0030680001027983 */ /* 0x000ea80000300800 */
[----:B------:R1:W-:Y:S02]  /*1af10*/  STL [R1+0x334], R206 ;  /* 0x000334ce01007387 */ /* 0x0003e40000100800 */
[----:B-1----:R-:W-:Y:S02]  /*1af20*/  IMAD R206, R4, UR14, RZ ;  /* 0x0000000e04ce7c24 */ /* 0x002fe4000f8e02ff */
        /* <DEDUP_REMOVED lines=20> */
[----:B---3--:R-:W-:-:S02]  /*1b070*/  IMAD R213, R66, UR14, RZ ;  /* 0x0000000e42d57c24 */ /* 0x008fc4000f8e02ff */
[----:B------:R-:W3:Y:S04]  /*1b080*/  LDL.LU R66, [R1+0x3048] ;  /* 0x0030480001427983 */ /* 0x000ee80000300800 */
        /* <DEDUP_REMOVED lines=40> */
[----:B----4-:R-:W-:-:S02]  /*1b310*/  IMAD R213, R59, UR14, RZ ;  /* 0x0000000e3bd57c24 */ /* 0x010fc4000f8e02ff */
[----:B------:R-:W4:Y:S04]  /*1b320*/  LDL.LU R59, [R1+0x3010] ;  /* 0x00301000013b7983 */ /* 0x000f280000300800 */
        /* <DEDUP_REMOVED lines=138> */
[----:B------:R1:W-:Y:S04]  /*1bbd0*/  STL [R1+0x4], R206 ;  /* 0x000004ce01007387 */ /* 0x0003e80000100800 */
[----:B------:R-:W-:Y:S01]  /*1bbe0*/  STL [R1], R213 ;  /* 0x000000d501007387 */ /* 0x000fe20000100800 */
[----:B-1----:R-:W-:Y:S02]  /*1bbf0*/  IMAD R206, R184, UR14, RZ ;  /* 0x0000000eb8ce7c24 */ /* 0x002fe4000f8e02ff */
[----:B------:R-:W-:-:S02]  /*1bc00*/  IMAD R184, R78, UR14, RZ ;  /* 0x0000000e4eb87c24 */ /* 0x000fc4000f8e02ff */
[----:B------:R-:W-:Y:S01]  /*1bc10*/  IMAD R78, R187, UR14, RZ ;  /* 0x0000000ebb4e7c24 */ /* 0x000fe2000f8e02ff */
[----:B------:R-:W-:Y:S04]  /*1bc20*/  STL [R1+0x3c0], R206 ;  /* 0x0003c0ce01007387 */ /* 0x000fe80000100800 */
[----:B------:R1:W-:Y:S04]  /*1bc30*/  STL [R1+0x3c4], R184 ;  /* 0x0003c4b801007387 */ /* 0x0003e80000100800 */
[----:B------:R3:W-:Y:S04]  /*1bc40*/  STL [R1+0x3c8], R186 ;  /* 0x0003c8ba01007387 */ /* 0x0007e80000100800 */
[----:B------:R4:W-:Y:S01]  /*1bc50*/  STL [R1+0x3cc], R78 ;  /* 0x0003cc4e01007387 */ /* 0x0009e20000100800 */
[----:B-1----:R-:W-:-:S02]  /*1bc60*/  IMAD R184, R188, UR14, RZ ;  /* 0x0000000ebcb87c24 */ /* 0x002fc4000f8e02ff */
[----:B---3--:R-:W-:-:S03]  /*1bc70*/  IMAD R186, R189, UR14, RZ ;  /* 0x0000000ebdba7c24 */ /* 0x008fc6000f8e02ff */
[----:B------:R1:W-:Y:S01]  /*1bc80*/  STL [R1+0x3d0], R184 ;  /* 0x0003d0b801007387 */ /* 0x0003e20000100800 */
[----:B----4-:R-:W-:-:S03]  /*1bc90*/  IMAD R78, R190, UR14, RZ ;  /* 0x0000000ebe4e7c24 */ /* 0x010fc6000f8e02ff */
[----:B------:R-:W-:Y:S04]  /*1bca0*/  STL [R1+0x3d4], R186 ;  /* 0x0003d4ba01007387 */ /* 0x000fe80000100800 */
[----:B------:R3:W-:Y:S01]  /*1bcb0*/  STL [R1+0x3d8], R78 ;  /* 0x0003d84e01007387 */ /* 0x0007e20000100800 */
[----:B-1----:R-:W-:-:S05]  /*1bcc0*/  IMAD R184, R191, UR14, RZ ;  /* 0x0000000ebfb87c24 */ /* 0x002fca000f8e02ff */
[----:B------:R1:W-:Y:S01]  /*1bcd0*/  STL [R1+0x3dc], R184 ;  /* 0x0003dcb801007387 */ /* 0x0003e20000100800 */
[----:B---3--:R-:W-:-:S03]  /*1bce0*/  IMAD R78, R193, UR14, RZ ;  /* 0x0000000ec14e7c24 */ /* 0x008fc6000f8e02ff */
[----:B------:R3:W-:Y:S04]  /*1bcf0*/  STL [R1+0x3e0], R77 ;  /* 0x0003e04d01007387 */ /* 0x0007e80000100800 */
[----:B------:R4:W-:Y:S01]  /*1bd00*/  STL [R1+0x3e4], R78 ;  /* 0x0003e44e01007387 */ /* 0x0009e20000100800 */
[----:B-1----:R-:W-:Y:S02]  /*1bd10*/  IMAD R184, R194, UR14, RZ ;  /* 0x0000000ec2b87c24 */ /* 0x002fe4000f8e02ff */
[----:B---3--:R-:W-:Y:S01]  /*1bd20*/  IMAD R77, R195, UR14, RZ ;  /* 0x0000000ec34d7c24 */ /* 0x008fe2000f8e02ff */
[----:B------:R-:W-:Y:S01]  /*1bd30*/  SEL R200, R54, R200, !P3 ;  /* 0x000000c836c87207 */ /* 0x000fe20005800000 */
[----:B----4-:R-:W-:Y:S01]  /*1bd40*/  IMAD R78, R196, UR14, RZ ;  /* 0x0000000ec44e7c24 */ /* 0x010fe2000f8e02ff */
[----:B------:R1:W-:Y:S01]  /*1bd50*/  STL [R1+0x3e8], R184 ;  /* 0x0003e8b801007387 */ /* 0x0003e20000100800 */
[----:B------:R-:W-:-:S03]  /*1bd60*/  SEL R201, R54, R201, !P3 ;  /* 0x000000c936c97207 */ /* 0x000fc60005800000 */
[----:B------:R3:W-:Y:S01]  /*1bd70*/  STL [R1+0x3ec], R77 ;  /* 0x0003ec4d01007387 */ /* 0x0007e20000100800 */
[----:B------:R-:W-:-:S03]  /*1bd80*/  SEL R202, R54, R202, !P3 ;  /* 0x000000ca36ca7207 */ /* 0x000fc60005800000 */
[----:B------:R4:W-:Y:S01]  /*1bd90*/  STL [R1+0x3f0], R78 ;  /* 0x0003f04e01007387 */ /* 0x0009e20000100800 */
[----:B-1----:R-:W-:Y:S02]  /*1bda0*/  IMAD R184, R197, UR14, RZ ;  /* 0x0000000ec5b87c24 */ /* 0x002fe4000f8e02ff */
[----:B---3--:R-:W-:Y:S01]  /*1bdb0*/  IMAD R77, R198, UR14, RZ ;  /* 0x0000000ec64d7c24 */ /* 0x008fe2000f8e02ff */
[----:B------:R-:W-:Y:S01]  /*1bdc0*/  SEL R203, R54, R203, !P3 ;  /* 0x000000cb36cb7207 */ /* 0x000fe20005800000 */
[----:B----4-:R-:W-:Y:S01]  /*1bdd0*/  IMAD R78, R76, UR14, RZ ;  /* 0x0000000e4c4e7c24 */ /* 0x010fe2000f8e02ff */
[----:B------:R-:W-:Y:S01]  /*1bde0*/  STL [R1+0x3f4], R184 ;  /* 0x0003f4b801007387 */ /* 0x000fe20000100800 */
[----:B------:R-:W-:Y:S01]  /*1bdf0*/  IMAD R76, R200, UR14, RZ ;  /* 0x0000000ec84c7c24 */ /* 0x000fe2000f8e02ff */
[C---:B------:R-:W-:Y:S02]  /*1be00*/  SEL R204, R54.reuse, R204, !P3 ;  /* 0x000000cc36cc7207 */ /* 0x040fe40005800000 */
[----:B------:R1:W-:Y:S01]  /*1be10*/  STL [R1+0x3fc], R77 ;  /* 0x0003fc4d01007387 */ /* 0x0003e20000100800 */
[----:B------:R-:W-:-:S03]  /*1be20*/  SEL R205, R54, R205, !P3 ;  /* 0x000000cd36cd7207 */ /* 0x000fc60005800000 */
[----:B------:R3:W-:Y:S04]  /*1be30*/  STL [R1+0x400], R78 ;  /* 0x0004004e01007387 */ /* 0x0007e80000100800 */
[----:B------:R4:W-:Y:S01]  /*1be40*/  STL [R1+0x404], R76 ;  /* 0x0004044c01007387 */ /* 0x0009e20000100800 */
[----:B-1----:R-:W-:Y:S02]  /*1be50*/  IMAD R77, R201, UR14, RZ ;  /* 0x0000000ec94d7c24 */ /* 0x002fe4000f8e02ff */
[----:B---3--:R-:W-:-:S03]  /*1be60*/  IMAD R78, R202, UR14, RZ ;  /* 0x0000000eca4e7c24 */ /* 0x008fc6000f8e02ff */
[----:B------:R1:W-:Y:S01]  /*1be70*/  STL [R1+0x410], R77 ;  /* 0x0004104d01007387 */ /* 0x0003e20000100800 */
[----:B----4-:R-:W-:-:S03]  /*1be80*/  IMAD R76, R203, UR14, RZ ;  /* 0x0000000ecb4c7c24 */ /* 0x010fc6000f8e02ff */
[----:B------:R3:W-:Y:S01]  /*1be90*/  STL [R1+0x428], R78 ;  /* 0x0004284e01007387 */ /* 0x0007e20000100800 */
[C---:B------:R-:W-:Y:S02]  /*1bea0*/  SEL R207, R54.reuse, R207, !P3 ;  /* 0x000000cf36cf7207 */ /* 0x040fe40005800000 */
[----:B------:R-:W-:Y:S01]  /*1beb0*/  SEL R208, R54, R208, !P3 ;  /* 0x000000d036d07207 */ /* 0x000fe20005800000 */
[----:B------:R4:W-:Y:S01]  /*1bec0*/  STL [R1+0x44c], R76 ;  /* 0x00044c4c01007387 */ /* 0x0009e20000100800 */
[----:B-1----:R-:W-:Y:S01]  /*1bed0*/  IMAD R77, R204, UR14, RZ ;  /* 0x0000000ecc4d7c24 */ /* 0x002fe2000f8e02ff */
[----:B------:R-:W-:Y:S01]  /*1bee0*/  SEL R209, R54, R209, !P3 ;  /* 0x000000d136d17207 */ /* 0x000fe20005800000 */
[----:B---3--:R-:W-:-:S03]  /*1bef0*/  IMAD R78, R205, UR14, RZ ;  /* 0x0000000ecd4e7c24 */ /* 0x008fc6000f8e02ff */
[----:B------:R1:W-:Y:S01]  /*1bf00*/  STL [R1+0x4ac], R77 ;  /* 0x0004ac4d01007387 */ /* 0x0003e20000100800 */
[----:B----4-:R-:W-:-:S03]  /*1bf10*/  IMAD R76, R82, UR14, RZ ;  /* 0x0000000e524c7c24 */ /* 0x010fc6000f8e02ff */
[----:B------:R3:W-:Y:S01]  /*1bf20*/  STL [R1+0x4b0], R78 ;  /* 0x0004b04e01007387 */ /* 0x0007e20000100800 */
[C---:B------:R-:W-:Y:S02]  /*1bf30*/  SEL R210, R54.reuse, R210, !P3 ;  /* 0x000000d236d27207 */ /* 0x040fe40005800000 */
[C---:B------:R-:W-:Y:S01]  /*1bf40*/  SEL R211, R54.reuse, R211, !P3 ;  /* 0x000000d336d37207 */ /* 0x040fe20005800000 */
[----:B------:R4:W-:Y:S01]  /*1bf50*/  STL [R1+0x4b8], R76 ;  /* 0x0004b84c01007387 */ /* 0x0009e20000100800 */
[----:B-1----:R-:W-:Y:S01]  /*1bf60*/  IMAD R77, R207, UR14, RZ ;  /* 0x0000000ecf4d7c24 */ /* 0x002fe2000f8e02ff */
[----:B------:R-:W-:Y:S01]  /*1bf70*/  SEL R212, R54, R212, !P3 ;  /* 0x000000d436d47207 */ /* 0x000fe20005800000 */
[----:B---3--:R-:W-:-:S03]  /*1bf80*/  IMAD R78, R208, UR14, RZ ;  /* 0x0000000ed04e7c24 */ /* 0x008fc6000f8e02ff */
[----:B------:R1:W-:Y:S01]  /*1bf90*/  STL [R1+0x4d0], R77 ;  /* 0x0004d04d01007387 */ /* 0x0003e20000100800 */
[----:B----4-:R-:W-:-:S03]  /*1bfa0*/  IMAD R76, R209, UR14, RZ ;  /* 0x0000000ed14c7c24 */ /* 0x010fc6000f8e02ff */
[----:B------:R3:W-:Y:S01]  /*1bfb0*/  STL [R1+0x4d4], R78 ;  /* 0x0004d44e01007387 */ /* 0x0007e20000100800 */
[----:B------:R-:W-:-:S03]  /*1bfc0*/  SEL R214, R54, R214, !P3 ;  /* 0x000000d636d67207 */ /* 0x000fc60005800000 */
        /* <DEDUP_REMOVED lines=34> */
[----:B------:R-:W-:Y:S01]  /*1c1f0*/  SEL R226, R54, R226, !P3 ;  /* 0x000000e236e27207 */ /* 0x000fe20005800000 */
[----:B------:R4:W-:Y:S01]  /*1c200*/  STL [R1+0x540], R76 ;  /* 0x0005404c01007387 */ /* 0x0009e20000100800 */
[----:B-1----:R-:W-:Y:S02]  /*1c210*/  IMAD R77, R222, UR14, RZ ;  /* 0x0000000ede4d7c24 */ /* 0x002fe4000f8e02ff */
        /* <DEDUP_REMOVED lines=116> */
[----:B------:R3:W-:Y:S04]  /*1c960*/  STL [R1+0xcd0], R78 ;  /* 0x000cd04e01007387 */ /* 0x0007e80000100800 */
        /* <DEDUP_REMOVED lines=85> */
[C---:B------:R-:W-:Y:S01]  /*1cec0*/  SEL R160, R54.reuse, R160, !P3 ;  /* 0x000000a036a07207 */ /* 0x040fe20005800000 */
[----:B---3--:R-:W-:Y:S01]  /*1ced0*/  IMAD R78, R157, UR14, RZ ;  /* 0x0000000e9d4e7c24 */ /* 0x008fe2000f8e02ff */
[----:B------:R-:W-:Y:S02]  /*1cee0*/  SEL R161, R54, R161, !P3 ;  /* 0x000000a136a17207 */ /* 0x000fe40005800000 */
[----:B------:R1:W-:Y:S01]  /*1cef0*/  STL [R1+0xdb8], R77 ;  /* 0x000db84d01007387 */ /* 0x0003e20000100800 */
[----:B----4-:R-:W-:-:S03]  /*1cf00*/  IMAD R76, R158, UR14, RZ ;  /* 0x0000000e9e4c7c24 */ /* 0x010fc6000f8e02ff */
[----:B------:R3:W-:Y:S04]  /*1cf10*/  STL [R1+0xdc0], R78 ;  /* 0x000dc04e01007387 */ /* 0x0007e80000100800 */
[----:B------:R-:W4:Y:S01]  /*1cf20*/  LDL.LU R206, [R1+0x568] ;  /* 0x0005680001ce7983 */ /* 0x000f220000300800 */
[----:B-1----:R-:W-:-:S03]  /*1cf30*/  IMAD R77, R159, UR14, RZ ;  /* 0x0000000e9f4d7c24 */ /* 0x002fc6000f8e02ff */
[----:B------:R1:W-:Y:S01]  /*1cf40*/  STL [R1+0xdc8], R76 ;  /* 0x000dc84c01007387 */ /* 0x0003e20000100800 */
[----:B---3--:R-:W-:-:S03]  /*1cf50*/  IMAD R78, R161, UR14, RZ ;  /* 0x0000000ea14e7c24 */ /* 0x008fc6000f8e02ff */
[----:B------:R3:W-:Y:S01]  /*1cf60*/  STL [R1+0xdd0], R77 ;  /* 0x000dd04d01007387 */ /* 0x0007e20000100800 */
[----:B-1----:R-:W-:-:S05]  /*1cf70*/  IMAD R76, R160, UR14, RZ ;  /* 0x0000000ea04c7c24 */ /* 0x002fca000f8e02ff */
[----:B------:R1:W-:Y:S04]  /*1cf80*/  STL [R1+0xdd8], R76 ;  /* 0x000dd84c01007387 */ /* 0x0003e80000100800 */
[----:B------:R1:W-:Y:S04]  /*1cf90*/  STL [R1+0xde0], R78 ;  /* 0x000de04e01007387 */ /* 0x0003e80000100800 */
[----:B------:R-:W4:Y:S01]  /*1cfa0*/  LDL.LU R213, [R1+0x564] ;  /* 0x0005640001d57983 */ /* 0x000f220000300800 */
[C---:B------:R-:W-:Y:S02]  /*1cfb0*/  SEL R162, R54.reuse, R162, !P3 ;  /* 0x000000a236a27207 */ /* 0x040fe40005800000 */
[----:B------:R-:W-:-:S03]  /*1cfc0*/  SEL R163, R54, R163, !P3 ;  /* 0x000000a336a37207 */ /* 0x000fc60005800000 */
[----:B---3--:R-:W-:Y:S02]  /*1cfd0*/  IMAD R77, R162, UR14, RZ ;  /* 0x0000000ea24d7c24 */ /* 0x008fe4000f8e02ff */
[----:B-1----:R-:W-:-:S03]  /*1cfe0*/  IMAD R76, R163, UR14, RZ ;  /* 0x0000000ea34c7c24 */ /* 0x002fc6000f8e02ff */
[----:B------:R1:W-:Y:S01]  /*1cff0*/  STL [R1+0xde8], R77 ;  /* 0x000de84d01007387 */ /* 0x0003e20000100800 */
[----:B------:R-:W-:-:S03]  /*1d000*/  IMAD R78, R166, UR14, RZ ;  /* 0x0000000ea64e7c24 */ /* 0x000fc6000f8e02ff */
[----:B------:R3:W-:Y:S01]  /*1d010*/  STL [R1+0xdf0], R76 ;  /* 0x000df04c01007387 */ /* 0x0007e20000100800 */
[----:B-1----:R-:W-:Y:S02]  /*1d020*/  IMAD R77, R164, UR14, RZ ;  /* 0x0000000ea44d7c24 */ /* 0x002fe4000f8e02ff */
[----:B---3--:R-:W-:-:S03]  /*1d030*/  IMAD R76, R165, UR14, RZ ;  /* 0x0000000ea54c7c24 */ /* 0x008fc6000f8e02ff */
[----:B------:R1:W-:Y:S04]  /*1d040*/  STL [R1+0xdf8], R77 ;  /* 0x000df84d01007387 */ /* 0x0003e80000100800 */
[----:B------:R3:W-:Y:S01]  /*1d050*/  STL [R1+0xe00], R76 ;  /* 0x000e004c01007387 */ /* 0x0007e20000100800 */
[----:B-1----:R-:W-:-:S03]  /*1d060*/  IMAD R77, R167, UR14, RZ ;  /* 0x0000000ea74d7c24 */ /* 0x002fc6000f8e02ff */
[----:B------:R1:W-:Y:S01]  /*1d070*/  STL [R1+0xe08], R78 ;  /* 0x000e084e01007387 */ /* 0x0003e20000100800 */
[----:B---3--:R-:W-:-:S03]  /*1d080*/  IMAD R76, R168, UR14, RZ ;  /* 0x0000000ea84c7c24 */ /* 0x008fc6000f8e02ff */
[----:B------:R-:W3:Y:S04]  /*1d090*/  LDL.LU R241, [R1+0x54c] ;  /* 0x00054c0001f17983 */ /* 0x000ee80000300800 */
[----:B------:R2:W-:Y:S01]  /*1d0a0*/  STL [R1+0xe10], R77 ;  /* 0x000e104d01007387 */ /* 0x0005e20000100800 */
[----:B-1----:R-:W-:-:S03]  /*1d0b0*/  IMAD R78, R170, UR14, RZ ;  /* 0x0000000eaa4e7c24 */ /* 0x002fc6000f8e02ff */
[----:B------:R1:W-:Y:S01]  /*1d0c0*/  STL [R1+0xe18], R76 ;  /* 0x000e184c01007387 */ /* 0x0003e20000100800 */
[----:B--2---:R-:W-:Y:S02]  /*1d0d0*/  IMAD R77, R169, UR14, RZ ;  /* 0x0000000ea94d7c24 */ /* 0x004fe4000f8e02ff */
[----:B-1----:R-:W-:-:S03]  /*1d0e0*/  IMAD R76, R171, UR14, RZ ;  /* 0x0000000eab4c7c24 */ /* 0x002fc6000f8e02ff */
[----:B------:R1:W-:Y:S04]  /*1d0f0*/  STL [R1+0xe20], R77 ;  /* 0x000e204d01007387 */ /* 0x0003e80000100800 */
[----:B------:R2:W-:Y:S04]  /*1d100*/  STL [R1+0xe28], R78 ;  /* 0x000e284e01007387 */ /* 0x0005e80000100800 */
[----:B------:R-:W3:Y:S01]  /*1d110*/  LDL.LU R234, [R1+0x554] ;  /* 0x0005540001ea7983 */ /* 0x000ee20000300800 */
[----:B-1----:R-:W-:-:S03]  /*1d120*/  IMAD R77, R172, UR14, RZ ;  /* 0x0000000eac4d7c24 */ /* 0x002fc6000f8e02ff */
[----:B------:R1:W-:Y:S04]  /*1d130*/  STL [R1+0xe30], R76 ;  /* 0x000e304c01007387 */ /* 0x0003e80000100800 */
[----:B------:R1:W-:Y:S01]  /*1d140*/  STL [R1+0xe38], R77 ;  /* 0x000e384d01007387 */ /* 0x0003e20000100800 */
[----:B--2---:R-:W-:Y:S02]  /*1d150*/  IMAD R78, R175, UR14, RZ ;  /* 0x0000000eaf4e7c24 */ /* 0x004fe4000f8e02ff */
[----:B-1----:R-:W-:Y:S02]  /*1d160*/  IMAD R76, R173, UR14, RZ ;  /* 0x0000000ead4c7c24 */ /* 0x002fe4000f8e02ff */
[----:B------:R-:W-:-:S03]  /*1d170*/  IMAD R77, R174, UR14, RZ ;  /* 0x0000000eae4d7c24 */ /* 0x000fc6000f8e02ff */
[----:B------:R1:W-:Y:S04]  /*1d180*/  STL [R1+0xe40], R76 ;  /* 0x000e404c01007387 */ /* 0x0003e80000100800 */
[----:B------:R2:W-:Y:S01]  /*1d190*/  STL [R1+0xe48], R77 ;  /* 0x000e484d01007387 */ /* 0x0005e20000100800 */
[----:B-1----:R-:W-:-:S03]  /*1d1a0*/  IMAD R76, R176, UR14, RZ ;  /* 0x0000000eb04c7c24 */ /* 0x002fc6000f8e02ff */
[----:B------:R1:W-:Y:S01]  /*1d1b0*/  STL [R1+0xe50], R78 ;  /* 0x000e504e01007387 */ /* 0x0003e20000100800 */
[----:B--2---:R-:W-:-:S03]  /*1d1c0*/  IMAD R77, R177, UR14, RZ ;  /* 0x0000000eb14d7c24 */ /* 0x004fc6000f8e02ff */
[----:B------:R-:W2:Y:S04]  /*1d1d0*/  LDL.LU R227, [R1+0x548] ;  /* 0x0005480001e37983 */ /* 0x000ea80000300800 */
[----:B------:R1:W-:Y:S02]  /*1d1e0*/  STL [R1+0xe58], R76 ;  /* 0x000e584c01007387 */ /* 0x0003e40000100800 */
[----:B-1----:R-:W-:Y:S02]  /*1d1f0*/  IMAD R78, R180, UR14, RZ ;  /* 0x0000000eb44e7c24 */ /* 0x002fe4000f8e02ff */
[----:B------:R1:W-:Y:S01]  /*1d200*/  STL [R1+0xe60], R77 ;  /* 0x000e604d01007387 */ /* 0x0003e20000100800 */
[----:B------:R-:W-:Y:S02]  /*1d210*/  IMAD R76, R179, UR14, RZ ;  /* 0x0000000eb34c7c24 */ /* 0x000fe4000f8e02ff */
[----:B-1----:R-:W-:-:S03]  /*1d220*/  IMAD R77, R181, UR14, RZ ;  /* 0x0000000eb54d7c24 */ /* 0x002fc6000f8e02ff */
[----:B------:R1:W-:Y:S04]  /*1d230*/  STL [R1+0xe68], R76 ;  /* 0x000e684c01007387 */ /* 0x0003e80000100800 */
[----:B------:R-:W-:Y:S04]  /*1d240*/  STL [R1+0xe70], R78 ;  /* 0x000e704e01007387 */ /* 0x000fe80000100800 */
[----:B------:R1:W-:Y:S02]  /*1d250*/  STL [R1+0xe78], R77 ;  /* 0x000e784d01007387 */ /* 0x0003e40000100800 */
[----:B-1----:R-:W-:-:S02]  /*1d260*/  IMAD R76, R182, UR14, RZ ;  /* 0x0000000eb64c7c24 */ /* 0x002fc4000f8e02ff */
[----:B------:R-:W2:Y:S04]  /*1d270*/  LDL.LU R220, [R1+0x538] ;  /* 0x0005380001dc7983 */ /* 0x000ea80000300800 */
[----:B------:R4:W-:Y:S01]  /*1d280*/  STL [R1+0xe7c], R76 ;  /* 0x000e7c4c01007387 */ /* 0x0009e20000100800 */
[----:B------:R-:W-:Y:S01]  /*1d290*/  IMAD R77, R183, UR15, RZ ;  /* 0x0000000fb74d7c24 */ /* 0x000fe2000f8e02ff */
[----:B------:R-:W-:Y:S01]  /*1d2a0*/  IADD3 R184, PT, PT, R0, 0x1ca, RZ ;  /* 0x000001ca00b87810 */ /* 0x000fe20007ffe0ff */
[----:B------:R-:W-:Y:S02]  /*1d2b0*/  @!P4 IMAD.MOV R8, RZ, RZ, -R8 ;  /* 0x000000ffff08c224 */ /* 0x000fe400078e0a08 */
[----:B------:R-:W-:Y:S01]  /*1d2c0*/  @!P0 IMAD.MOV R9, RZ, RZ, -R9 ;  /* 0x000000ffff098224 */ /* 0x000fe200078e0a09 */
[----:B----4-:R-:W-:Y:S01]  /*1d2d0*/  SEL R76, R54, R206, !P3 ;  /* 0x000000ce364c7207 */ /* 0x010fe20005800000 */
[----:B------:R-:W-:Y:S01]  /*1d2e0*/  @!P2 IMAD.MOV R10, RZ, RZ, -R10 ;  /* 0x000000ffff0aa224 */ /* 0x000fe200078e0a0a */
[----:B------:R-:W4:Y:S01]  /*1d2f0*/  LDL.LU R206, [R1+0x534] ;  /* 0x0005340001ce7983 */ /* 0x000f220000300800 */
[----:B------:R-:W-:Y:S01]  /*1d300*/  VIADD R78, R0, 0x1e6 ;  /* 0x000001e6004e7836 */ /* 0x000fe20000000000 */
[----:B------:R-:W-:-:S02]  /*1d310*/  SEL R178, R54, R178, !P3 ;  /* 0x000000b236b27207 */ /* 0x000fc40005800000 */
[C---:B------:R-:W-:Y:S01]  /*1d320*/  SEL R185, R54.reuse, R185, !P3 ;  /* 0x000000b936b97207 */ /* 0x040fe20005800000 */
[----:B------:R1:W-:Y:S01]  /*1d330*/  STL [R1+0xe74], R77 ;  /* 0x000e744d01007387 */ /* 0x0003e20000100800 */
[C---:B------:R-:W-:Y:S02]  /*1d340*/  SEL R192, R54.reuse, R192, !P3 ;  /* 0x000000c036c07207 */ /* 0x040fe40005800000 */
[C---:B------:R-:W-:Y:S02]  /*1d350*/  SEL R199, R54.reuse, R199, !P3 ;  /* 0x000000c736c77207 */ /* 0x040fe40005800000 */
[C---:B------:R-:W-:Y:S02]  /*1d360*/  SEL R98, R54.reuse, R98, !P3 ;  /* 0x0000006236627207 */ /* 0x040fe40005800000 */
[C---:B------:R-:W-:Y:S02]  /*1d370*/  SEL R99, R54.reuse, R99, !P3 ;  /* 0x0000006336637207 */ /* 0x040fe40005800000 */
[C---:B------:R-:W-:Y:S01]  /*1d380*/  SEL R101, R54.reuse, R101, !P3 ;  /* 0x0000006536657207 */ /* 0x040fe20005800000 */
[----:B-1----:R-:W-:Y:S01]  /*1d390*/  IMAD.MOV.U32 R77, RZ, RZ, R7 ;  /* 0x000000ffff4d7224 */ /* 0x002fe200078e0007 */
[----:B------:R-:W-:Y:S01]  /*1d3a0*/  SEL R102, R54, R102, !P3 ;  /* 0x0000006636667207 */ /* 0x000fe20005800000 */
[----:B------:R-:W-:-:S02]  /*1d3b0*/  IMAD R104, R104, UR14, RZ ;  /* 0x0000000e68687c24 */ /* 0x000fc4000f8e02ff */
[----:B------:R-:W-:Y:S02]  /*1d3c0*/  IMAD R97, R97, UR14, RZ ;  /* 0x0000000e61617c24 */ /* 0x000fe4000f8e02ff */
[----:B------:R-:W-:Y:S02]  /*1d3d0*/  IMAD R96, R96, UR14, RZ ;  /* 0x0000000e60607c24 */ /* 0x000fe4000f8e02ff */
[----:B------:R-:W-:Y:S02]  /*1d3e0*/  IMAD R94, R94, UR14, RZ ;  /* 0x0000000e5e5e7c24 */ /* 0x000fe4000f8e02ff */
[----:B------:R-:W-:Y:S01]  /*1d3f0*/  IMAD R93, R93, UR14, RZ ;  /* 0x0000000e5d5d7c24 */ /* 0x000fe2000f8e02ff */
[----:B------:R-:W-:Y:S01]  /*1d400*/  SEL R7, R54, R213, !P3 ;  /* 0x000000d536077207 */ /* 0x000fe20005800000 */
[----:B------:R-:W-:Y:S01]  /*1d410*/  IMAD R92, R92, UR14, RZ ;  /* 0x0000000e5c5c7c24 */ /* 0x000fe2000f8e02ff */
[----:B------:R-:W4:Y:S01]  /*1d420*/  LDL.LU R213, [R1+0x528] ;  /* 0x0005280001d57983 */ /* 0x000f220000300800 */
[----:B------:R-:W-:Y:S01]  /*1d430*/  IMAD R76, R76, UR75, RZ ;  /* 0x0000004b4c4c7c24 */ /* 0x000fe2000f8e02ff */
[----:B------:R-:W-:Y:S01]  /*1d440*/  ISETP.GE.AND P1, PT, R184, RZ, PT ;  /* 0x000000ffb800720c */ /* 0x000fe20003f26270 */
[----:B------:R-:W-:Y:S01]  /*1d450*/  IMAD R7, R7, UR16, RZ ;  /* 0x0000001007077c24 */ /* 0x000fe2000f8e02ff */
[----:B------:R-:W1:Y:S02]  /*1d460*/  LDCU UR16, c[0x0][0x3b0] ;  /* 0x00007600ff1077ac */ /* 0x000e640008000800 */
[----:B------:R3:W-:Y:S01]  /*1d470*/  STL [R1+0xe6c], R76 ;  /* 0x000e6c4c01007387 */ /* 0x0007e20000100800 */
[----:B------:R-:W-:-:S02]  /*1d480*/  @!P5 IMAD.MOV R77, RZ, RZ, -R77 ;  /* 0x000000ffff4dd224 */ /* 0x000fc400078e0a4d */
[----:B------:R-:W-:Y:S02]  /*1d490*/  IMAD R91, R91, UR14, RZ ;  /* 0x0000000e5b5b7c24 */ /* 0x000fe4000f8e02ff */
[----:B------:R-:W-:Y:S02]  /*1d4a0*/  IMAD R89, R89, UR14, RZ ;  /* 0x0000000e59597c24 */ /* 0x000fe4000f8e02ff */
[----:B------:R-:W-:Y:S02]  /*1d4b0*/  IMAD R88, R88, UR14, RZ ;  /* 0x0000000e58587c24 */ /* 0x000fe4000f8e02ff */
[----:B------:R-:W-:Y:S02]  /*1d4c0*/  IMAD R86, R86, UR14, RZ ;  /* 0x0000000e56567c24 */ /* 0x000fe4000f8e02ff */
[----:B------:R-:W-:Y:S02]  /*1d4d0*/  IMAD R85, R85, UR14, RZ ;  /* 0x0000000e55557c24 */ /* 0x000fe4000f8e02ff */
[----:B------:R-:W-:Y:S01]  /*1d4e0*/  IMAD R84, R84, UR14, RZ ;  /* 0x0000000e54547c24 */ /* 0x000fe2000f8e02ff */
[----:B------:R-:W-:Y:S01]  /*1d4f0*/  IADD3 R118, PT, PT, R0, 0x1f7, RZ ;  /* 0x000001f700767810 */ /* 0x000fe20007ffe0ff */
[----:B------:R-:W-:-:S02]  /*1d500*/  IMAD R102, R102, UR14, RZ ;  /* 0x0000000e66667c24 */ /* 0x000fc4000f8e02ff */
[C---:B------:R-:W-:Y:S01]  /*1d510*/  VIADD R191, R0.reuse, 0x1ef ;  /* 0x000001ef00bf7836 */ /* 0x040fe20000000000 */
[----:B------:R-:W-:Y:S01]  /*1d520*/  IADD3 R113, PT, PT, R0, 0x1fc, RZ ;  /* 0x000001fc00717810 */ /* 0x000fe20007ffe0ff */
[----:B------:R-:W-:Y:S02]  /*1d530*/  IMAD R101, R101, UR14, RZ ;  /* 0x0000000e65657c24 */ /* 0x000fe4000f8e02ff */
[----:B------:R-:W-:Y:S01]  /*1d540*/  @!P6 IMAD.MOV R251, RZ, RZ, -R251 ;  /* 0x000000fffffbe224 */ /* 0x000fe200078e0afb */
[C---:B------:R-:W-:Y:S01]  /*1d550*/  SEL R45, R54.reuse, R45, !P3 ;  /* 0x0000002d362d7207 */ /* 0x040fe20005800000 */
[----:B------:R-:W-:Y:S01]  /*1d560*/  IMAD R99, R99, UR14, RZ ;  /* 0x0000000e63637c24 */ /* 0x000fe2000f8e02ff */
[----:B------:R-:W-:Y:S01]  /*1d570*/  SEL R57, R54, R57, !P3 ;  /* 0x0000003936397207 */ /* 0x000fe20005800000 */
[----:B------:R-:W-:Y:S01]  /*1d580*/  IMAD R98, R98, UR14, RZ ;  /* 0x0000000e62627c24 */ /* 0x000fe2000f8e02ff */
[C---:B------:R-:W-:Y:S01]  /*1d590*/  SEL R58, R54.reuse, R58, !P3 ;  /* 0x0000003a363a7207 */ /* 0x040fe20005800000 */
[----:B------:R-:W-:Y:S01]  /*1d5a0*/  IMAD R199, R199, UR14, RZ ;  /* 0x0000000ec7c77c24 */ /* 0x000fe2000f8e02ff */
[----:B------:R-:W-:Y:S01]  /*1d5b0*/  SEL R47, R54, R47, !P3 ;  /* 0x0000002f362f7207 */ /* 0x000fe20005800000 */
[----:B------:R-:W-:Y:S01]  /*1d5c0*/  IMAD R192, R192, UR14, RZ ;  /* 0x0000000ec0c07c24 */ /* 0x000fe2000f8e02ff */
[C---:B------:R-:W-:Y:S01]  /*1d5d0*/  SEL R60, R54.reuse, R60, !P3 ;  /* 0x0000003c363c7207 */ /* 0x040fe20005800000 */
[----:B------:R-:W-:Y:S01]  /*1d5e0*/  IMAD R185, R185, UR14, RZ ;  /* 0x0000000eb9b97c24 */ /* 0x000fe2000f8e02ff */
[----:B---3--:R-:W-:Y:S01]  /*1d5f0*/  SEL R76, R54, R241, !P3 ;  /* 0x000000f1364c7207 */ /* 0x008fe20005800000 */
[----:B------:R-:W-:Y:S01]  /*1d600*/  IMAD R178, R178, UR14, RZ ;  /* 0x0000000eb2b27c24 */ /* 0x000fe2000f8e02ff */
[----:B------:R-:W3:Y:S01]  /*1d610*/  LDL.LU R241, [R1+0x524] ;  /* 0x0005240001f17983 */ /* 0x000ee20000300800 */
[----:B------:R-:W-:Y:S01]  /*1d620*/  VIADD R184, R0, 0x1cb ;  /* 0x000001cb00b87836 */ /* 0x000fe20000000000 */
[----:B------:R-:W1:Y:S02]  /*1d630*/  LDCU UR14, c[0x0][0x3b0] ;  /* 0x00007600ff0e77ac */ /* 0x000e640008000800 */
[----:B------:R1:W-:Y:S01]  /*1d640*/  STL [R1+0xe64], R7 ;  /* 0x000e640701007387 */ /* 0x0003e20000100800 */
[----:B------:R-:W-:Y:S01]  /*1d650*/  IMAD R76, R76, UR17, RZ ;  /* 0x000000114c4c7c24 */ /* 0x000fe2000f8e02ff */
[----:B------:R-:W-:Y:S01]  /*1d660*/  ISETP.GE.AND P5, PT, R184, RZ, PT ;  /* 0x000000ffb800720c */ /* 0x000fe20003fa6270 */
[C---:B------:R-:W-:Y:S01]  /*1d670*/  VIADD R122, R0.reuse, 0x1f3 ;  /* 0x000001f3007a7836 */ /* 0x040fe20000000000 */
[----:B------:R-:W1:Y:S01]  /*1d680*/  LDCU UR17, c[0x0][0x3b0] ;  /* 0x00007600ff1177ac */ /* 0x000e620008000800 */
[----:B------:R-:W-:-:S02]  /*1d690*/  VIADD R121, R0, 0x1f4 ;  /* 0x000001f400797836 */ /* 0x000fc40000000000 */
[----:B------:R-:W-:Y:S01]  /*1d6a0*/  VIADD R120, R0, 0x1f5 ;  /* 0x000001f500787836 */ /* 0x000fe20000000000 */
[----:B------:R-:W-:Y:S01]  /*1d6b0*/  SEL R61, R54, R61, !P3 ;  /* 0x0000003d363d7207 */ /* 0x000fe20005800000 */
        /* <DEDUP_REMOVED lines=13> */
[----:B-1----:R-:W-:Y:S01]  /*1d790*/  SEL R7, R54, R234, !P3 ;  /* 0x000000ea36077207 */ /* 0x002fe20005800000 */
[----:B------:R-:W1:Y:S01]  /*1d7a0*/  LDCU UR15, c[0x0][0x3b0] ;  /* 0x00007600ff0f77ac */ /* 0x000e620008000800 */
[----:B------:R-:W3:Y:S03]  /*1d7b0*/  LDL.LU R234, [R1+0x52c] ;  /* 0x00052c0001ea7983 */ /* 0x000ee60000300800 */
[----:B------:R-:W-:Y:S01]  /*1d7c0*/  IMAD R7, R7, UR18, RZ ;  /* 0x0000001207077c24 */ /* 0x000fe2000f8e02ff */
[----:B------:R2:W-:Y:S01]  /*1d7d0*/  STL [R1+0xe5c], R76 ;  /* 0x000e5c4c01007387 */ /* 0x0005e20000100800 */
[----:B------:R-:W-:Y:S01]  /*1d7e0*/  VIADD R184, R0, 0x1cc ;  /* 0x000001cc00b87836 */ /* 0x000fe20000000000 */
[----:B------:R-:W1:Y:S01]  /*1d7f0*/  LDCU UR75, c[0x0][0x3b0] ;  /* 0x00007600ff4b77ac */ /* 0x000e620008000800 */
[----:B------:R-:W-:Y:S01]  /*1d800*/  @!P1 IMAD.MOV R11, RZ, RZ, -R11 ;  /* 0x000000ffff0b9224 */ /* 0x000fe200078e0a0b */
[----:B------:R-:W-:Y:S01]  /*1d810*/  @!P5 IADD3 R12, PT, PT, -R12, RZ, RZ ;  /* 0x000000ff0c0cd210 */ /* 0x000fe20007ffe1ff */
[----:B------:R-:W1:Y:S01]  /*1d820*/  LDCU UR18, c[0x0][0x3b0] ;  /* 0x00007600ff1277ac */ /* 0x000e620008000800 */
[----:B--2---:R-:W-:-:S02]  /*1d830*/  SEL R76, R54, R227, !P3 ;  /* 0x000000e3364c7207 */ /* 0x004fc40005800000 */
[----:B------:R-:W2:Y:S04]  /*1d840*/  LDL.LU R227, [R1+0x51c] ;  /* 0x00051c0001e37983 */ /* 0x000ea80000300800 */
[----:B------:R1:W-:Y:S01]  /*1d850*/  STL [R1+0xe54], R7 ;  /* 0x000e540701007387 */ /* 0x0003e20000100800 */
[----:B------:R-:W-:Y:S01]  /*1d860*/  IMAD R76, R76, UR19, RZ ;  /* 0x000000134c4c7c24 */ /* 0x000fe2000f8e02ff */
[----:B------:R-:W-:Y:S01]  /*1d870*/  ISETP.GE.AND P4, PT, R184, RZ, PT ;  /* 0x000000ffb800720c */ /* 0x000fe20003f86270 */
[----:B------:R-:W1:Y:S02]  /*1d880*/  LDCU UR19, c[0x0][0x3b0] ;  /* 0x00007600ff1377ac */ /* 0x000e640008000800 */
[----:B-1----:R-:W-:Y:S02]  /*1d890*/  SEL R7, R54, R220, !P3 ;  /* 0x000000dc36077207 */ /* 0x002fe40005800000 */
[----:B------:R-:W2:Y:S03]  /*1d8a0*/  LDL.LU R220, [R1+0x518] ;  /* 0x0005180001dc7983 */ /* 0x000ea60000300800 */
[----:B------:R-:W-:Y:S01]  /*1d8b0*/  IMAD R7, R7, UR20, RZ ;  /* 0x0000001407077c24 */ /* 0x000fe2000f8e02ff */
[----:B------:R4:W-:Y:S01]  /*1d8c0*/  STL [R1+0xe4c], R76 ;  /* 0x000e4c4c01007387 */ /* 0x0009e20000100800 */
[----:B------:R-:W-:-:S03]  /*1d8d0*/  IADD3 R184, PT, PT, R0, 0x1cd, RZ ;  /* 0x000001cd00b87810 */ /* 0x000fc60007ffe0ff */
[----:B------:R-:W-:Y:S01]  /*1d8e0*/  @!P4 IMAD.MOV R13, RZ, RZ, -R13 ;  /* 0x000000ffff0dc224 */ /* 0x000fe200078e0a0d */
[----:B------:R-:W1:Y:S01]  /*1d8f0*/  LDCU UR20, c[0x0][0x3b0] ;  /* 0x00007600ff1477ac */ /* 0x000e620008000800 */
[C---:B----4-:R-:W-:Y:S02]  /*1d900*/  SEL R76, R54.reuse, R206, !P3 ;  /* 0x000000ce364c7207 */ /* 0x050fe40005800000 */
[----:B------:R-:W4:Y:S04]  /*1d910*/  LDL.LU R206, [R1+0x508] ;  /* 0x0005080001ce7983 */ /* 0x000f280000300800 */
[----:B------:R1:W-:Y:S02]  /*1d920*/  STL [R1+0xe44], R7 ;  /* 0x000e440701007387 */ /* 0x0003e40000100800 */
[----:B-1----:R-:W-:-:S02]  /*1d930*/  SEL R7, R54, R213, !P3 ;  /* 0x000000d536077207 */ /* 0x002fc40005800000 */
[----:B------:R-:W4:Y:S01]  /*1d940*/  LDL.LU R213, [R1+0x504] ;  /* 0x0005040001d57983 */ /* 0x000f220000300800 */
[----:B------:R-:W-:Y:S01]  /*1d950*/  IMAD R76, R76, UR21, RZ ;  /* 0x000000154c4c7c24 */ /* 0x000fe2000f8e02ff */
[----:B------:R-:W-:Y:S01]  /*1d960*/  ISETP.GE.AND P0, PT, R184, RZ, PT ;  /* 0x000000ffb800720c */ /* 0x000fe20003f06270 */
[----:B------:R-:W-:Y:S01]  /*1d970*/  IMAD R7, R7, UR22, RZ ;  /* 0x0000001607077c24 */ /* 0x000fe2000f8e02ff */
[----:B------:R-:W1:Y:S02]  /*1d980*/  LDCU UR21, c[0x0][0x3b0] ;  /* 0x00007600ff1577ac */ /* 0x000e640008000800 */
[----:B------:R3:W-:Y:S01]  /*1d990*/  STL [R1+0xe3c], R76 ;  /* 0x000e3c4c01007387 */ /* 0x0007e20000100800 */
[----:B------:R-:W-:Y:S01]  /*1d9a0*/  VIADD R184, R0, 0x1ce ;  /* 0x000001ce00b87836 */ /* 0x000fe20000000000 */
[----:B------:R-:W1:Y:S01]  /*1d9b0*/  LDCU UR22, c[0x0][0x3b0] ;  /* 0x00007600ff1677ac */ /* 0x000e620008000800 */
[----:B---3--:R-:W-:Y:S02]  /*1d9c0*/  SEL R76, R54, R241, !P3 ;  /* 0x000000f1364c7207 */ /* 0x008fe40005800000 */
[----:B------:R-:W3:Y:S04]  /*1d9d0*/  LDL.LU R241, [R1+0x4f8] ;  /* 0x0004f80001f17983 */ /* 0x000ee80000300800 */
[----:B------:R1:W-:Y:S01]  /*1d9e0*/  STL [R1+0xe34], R7 ;  /* 0x000e340701007387 */ /* 0x0003e20000100800 */
[----:B------:R-:W-:Y:S01]  /*1d9f0*/  IMAD R76, R76, UR23, RZ ;  /* 0x000000174c4c7c24 */ /* 0x000fe2000f8e02ff */
[----:B------:R-:W-:-:S02]  /*1da00*/  ISETP.GE.AND P2, PT, R184, RZ, PT ;  /* 0x000000ffb800720c */ /* 0x000fc40003f46270 */
[----:B-1----:R-:W-:Y:S01]  /*1da10*/  SEL R7, R54, R234, !P3 ;  /* 0x000000ea36077207 */ /* 0x002fe20005800000 */
[----:B------:R-:W-:Y:S01]  /*1da20*/  @!P0 IMAD.MOV R14, RZ, RZ, -R14 ;  /* 0x000000ffff0e8224 */ /* 0x000fe200078e0a0e */
[----:B------:R-:W3:Y:S01]  /*1da30*/  LDL.LU R234, [R1+0x500] ;  /* 0x0005000001ea7983 */ /* 0x000ee20000300800 */
[----:B------:R-:W1:Y:S02]  /*1da40*/  LDCU UR23, c[0x0][0x3b0] ;  /* 0x00007600ff1777ac */ /* 0x000e640008000800 */
[----:B------:R-:W-:Y:S01]  /*1da50*/  IMAD R7, R7, UR24, RZ ;  /* 0x0000001807077c24 */ /* 0x000fe2000f8e02ff */
[----:B------:R2:W-:Y:S01]  /*1da60*/  STL [R1+0xe2c], R76 ;  /* 0x000e2c4c01007387 */ /* 0x0005e20000100800 */
[----:B------:R-:W-:Y:S01]  /*1da70*/  VIADD R184, R0, 0x1cf ;  /* 0x000001cf00b87836 */ /* 0x000fe20000000000 */
[----:B------:R-:W1:Y:S01]  /*1da80*/  LDCU UR24, c[0x0][0x3b0] ;  /* 0x00007600ff1877ac */ /* 0x000e620008000800 */
[----:B--2---:R-:W-:Y:S02]  /*1da90*/  SEL R76, R54, R227, !P3 ;  /* 0x000000e3364c7207 */ /* 0x004fe40005800000 */
[----:B------:R-:W2:Y:S04]  /*1daa0*/  LDL.LU R227, [R1+0x4e4] ;  /* 0x0004e40001e37983 */ /* 0x000ea80000300800 */
[----:B------:R1:W-:Y:S01]  /*1dab0*/  STL [R1+0xe24], R7 ;  /* 0x000e240701007387 */ /* 0x0003e20000100800 */
[----:B------:R-:W-:Y:S01]  /*1dac0*/  IMAD R76, R76, UR25, RZ ;  /* 0x000000194c4c7c24 */ /* 0x000fe2000f8e02ff */
[----:B------:R-:W-:-:S02]  /*1dad0*/  ISETP.GE.AND P1, PT, R184, RZ, PT ;  /* 0x000000ffb800720c */ /* 0x000fc40003f26270 */
[----:B-1----:R-:W-:Y:S01]  /*1dae0*/  SEL R7, R54, R220, !P3 ;  /* 0x000000dc36077207 */ /* 0x002fe20005800000 */
[----:B------:R-:W-:Y:S01]  /*1daf0*/  @!P2 IMAD.MOV R15, RZ, RZ, -R15 ;  /* 0x000000ffff0fa224 */ /* 0x000fe200078e0a0f */
[----:B------:R-:W2:Y:S01]  /*1db00*/  LDL.LU R220, [R1+0x4e0] ;  /* 0x0004e00001dc7983 */ /* 0x000ea20000300800 */
[----:B------:R-:W1:Y:S02]  /*1db10*/  LDCU UR25, c[0x0][0x3b0] ;  /* 0x00007600ff1977ac */ /* 0x000e640008000800 */
[----:B------:R-:W-:Y:S01]  /*1db20*/  IMAD R7, R7, UR26, RZ ;  /* 0x0000001a07077c24 */ /* 0x000fe2000f8e02ff */
[----:B------:R4:W-:Y:S01]  /*1db30*/  STL [R1+0xe1c], R76 ;  /* 0x000e1c4c01007387 */ /* 0x0009e20000100800 */
[----:B------:R-:W-:Y:S01]  /*1db40*/  VIADD R184, R0, 0x1d0 ;  /* 0x000001d000b87836 */ /* 0x000fe20000000000 */
        /* <DEDUP_REMOVED lines=11> */
[----:B------:R-:W-:Y:S01]  /*1dc00*/  @!P1 IMAD.MOV R16, RZ, RZ, -R16 ;  /* 0x000000ffff109224 */ /* 0x000fe200078e0a10 */
[----:B------:R-:W1:Y:S01]  /*1dc10*/  LDCU UR27, c[0x0][0x3b0] ;  /* 0x00007600ff1b77ac */ /* 0x000e620008000800 */
[----:B---3--:R-:W-:Y:S02]  /*1dc20*/  SEL R76, R54, R241, !P3 ;  /* 0x000000f1364c7207 */ /* 0x008fe40005800000 */
[----:B------:R-:W3:Y:S04]  /*1dc30*/  LDL.LU R241, [R1+0x4c0] ;  /* 0x0004c00001f17983 */ /* 0x000ee80000300800 */
[----:B------:R1:W-:Y:S01]  /*1dc40*/  STL [R1+0xe04], R7 ;  /* 0x000e040701007387 */ /* 0x0003e20000100800 */
[----:B------:R-:W-:Y:S01]  /*1dc50*/  IMAD R76, R76, UR29, RZ ;  /* 0x0000001d4c4c7c24 */ /* 0x000fe2000f8e02ff */
[----:B------:R-:W1:Y:S02]  /*1dc60*/  LDCU UR29, c[0x0][0x3b0] ;  /* 0x00007600ff1d77ac */ /* 0x000e640008000800 */
[----:B-1----:R-:W-:-:S02]  /*1dc70*/  SEL R7, R54, R234, !P3 ;  /* 0x000000ea36077207 */ /* 0x002fc40005800000 */
[----:B------:R-:W3:Y:S03]  /*1dc80*/  LDL.LU R234, [R1+0x4c8] ;  /* 0x0004c80001ea7983 */ /* 0x000ee60000300800 */
        /* <DEDUP_REMOVED lines=33> */
[----:B------:R-:W-:Y:S01]  /*1dea0*/  ISETP.GE.AND P2, PT, R184, RZ, PT ;  /* 0x000000ffb800720c */ /* 0x000fe20003f46270 */
[----:B------:R-:W-:Y:S01]  /*1deb0*/  @!P4 IMAD.MOV R18, RZ, RZ, -R18 ;  /* 0x000000ffff12c224 */ /* 0x000fe200078e0a12 */
[----:B-1----:R-:W-:Y:S01]  /*1dec0*/  SEL R7, R54, R234, !P3 ;  /* 0x000000ea36077207 */ /* 0x002fe20005800000 */
[----:B------:R-:W1:Y:S01]  /*1ded0*/  LDCU UR35, c[0x0][0x3b0] ;  /* 0x00007600ff2377ac */ /* 0x000e620008000800 */
[----:B------:R-:W3:Y:S03]  /*1dee0*/  LDL.LU R234, [R1+0x4a0] ;  /* 0x0004a00001ea7983 */ /* 0x000ee60000300800 */
[----:B------:R-:W-:Y:S01]  /*1def0*/  IMAD R7, R7, UR36, RZ ;  /* 0x0000002407077c24 */ /* 0x000fe2000f8e02ff */
[----:B------:R2:W-:Y:S01]  /*1df00*/  STL [R1+0xdcc], R76 ;  /* 0x000dcc4c01007387 */ /* 0x0005e20000100800 */
[----:B------:R-:W-:-:S02]  /*1df10*/  IADD3 R184, PT, PT, R0, 0x1d4, RZ ;  /* 0x000001d400b87810 */ /* 0x000fc40007ffe0ff */
[----:B------:R-:W-:Y:S02]  /*1df20*/  @!P0 IADD3 R19, PT, PT, -R19, RZ, RZ ;  /* 0x000000ff13138210 */ /* 0x000fe40007ffe1ff */
[----:B------:R-:W-:Y:S01]  /*1df30*/  @!P2 IMAD.MOV R20, RZ, RZ, -R20 ;  /* 0x000000ffff14a224 */ /* 0x000fe200078e0a14 */
[----:B------:R-:W1:Y:S01]  /*1df40*/  LDCU UR36, c[0x0][0x3b0] ;  /* 0x00007600ff2477ac */ /* 0x000e620008000800 */
[----:B--2---:R-:W-:Y:S02]  /*1df50*/  SEL R76, R54, R227, !P3 ;  /* 0x000000e3364c7207 */ /* 0x004fe40005800000 */
[----:B------:R-:W2:Y:S04]  /*1df60*/  LDL.LU R227, [R1+0x49c] ;  /* 0x00049c0001e37983 */ /* 0x000ea80000300800 */
[----:B------:R1:W-:Y:S01]  /*1df70*/  STL [R1+0xdc4], R7 ;  /* 0x000dc40701007387 */ /* 0x0003e20000100800 */
[----:B------:R-:W-:Y:S01]  /*1df80*/  IMAD R76, R76, UR37, RZ ;  /* 0x000000254c4c7c24 */ /* 0x000fe2000f8e02ff */
[----:B------:R-:W-:-:S02]  /*1df90*/  ISETP.GE.AND P1, PT, R184, RZ, PT ;  /* 0x000000ffb800720c */ /* 0x000fc40003f26270 */
[----:B-1----:R-:W-:Y:S01]  /*1dfa0*/  SEL R7, R54, R220, !P3 ;  /* 0x000000dc36077207 */ /* 0x002fe20005800000 */
[----:B------:R-:W1:Y:S01]  /*1dfb0*/  LDCU UR37, c[0x0][0x3b0] ;  /* 0x00007600ff2577ac */ /* 0x000e620008000800 */
[----:B------:R-:W2:Y:S03]  /*1dfc0*/  LDL.LU R220, [R1+0x498] ;  /* 0x0004980001dc7983 */ /* 0x000ea60000300800 */
        /* <DEDUP_REMOVED lines=60> */
[----:B------:R-:W-:Y:S01]  /*1e390*/  @!P0 IMAD.MOV R24, RZ, RZ, -R24 ;  /* 0x000000ffff188224 */ /* 0x000fe200078e0a18 */
[----:B------:R-:W1:Y:S01]  /*1e3a0*/  LDCU UR47, c[0x0][0x3b0] ;  /* 0x00007600ff2f77ac */ /* 0x000e620008000800 */
        /* <DEDUP_REMOVED lines=15> */
[----:B------:R-:W-:-:S04]  /*1e4a0*/  VIADD R184, R0, 0x1da ;  /* 0x000001da00b87836 */ /* 0x000fc80000000000 */
[----:B------:R-:W-:Y:S01]  /*1e4b0*/  @!P1 IADD3 R26, PT, PT, -R26, RZ, RZ ;  /* 0x000000ff1a1a9210 */ /* 0x000fe20007ffe1ff */
        /* <DEDUP_REMOVED lines=11> */
[----:B------:R-:W-:Y:S01]  /*1e570*/  IADD3 R184, PT, PT, R0, 0x1db, RZ ;  /* 0x000001db00b87810 */ /* 0x000fe20007ffe0ff */
        /* <DEDUP_REMOVED lines=40> */
[----:B------:R-:W3:Y:S03]  /*1e800*/  LDL.LU R241, [R1+0x444] ;  /* 0x0004440001f17983 */ /* 0x000ee60000300800 */
[----:B------:R-:W-:Y:S01]  /*1e810*/  IMAD R186, R76, UR59, RZ ;  /* 0x0000003b4cba7c24 */ /* 0x000fe2000f8e02ff */
[----:B------:R-:W-:Y:S01]  /*1e820*/  SEL R7, R54, R234, !P3 ;  /* 0x000000ea36077207 */ /* 0x000fe20005800000 */
[----:B------:R-:W-:Y:S01]  /*1e830*/  @!P0 IMAD.MOV R29, RZ, RZ, -R29 ;  /* 0x000000ffff1d8224 */ /* 0x000fe200078e0a1d */
[----:B------:R-:W3:Y:S01]  /*1e840*/  LDL.LU R234, [R1+0x434] ;  /* 0x0004340001ea7983 */ /* 0x000ee20000300800 */
[----:B------:R-:W-:Y:S01]  /*1e850*/  ISETP.GE.AND P1, PT, R184, RZ, PT ;  /* 0x000000ffb800720c */ /* 0x000fe20003f26270 */
[----:B------:R-:W-:Y:S01]  /*1e860*/  @!P2 IMAD.MOV R30, RZ, RZ, -R30 ;  /* 0x000000ffff1ea224 */ /* 0x000fe200078e0a1e */
[----:B------:R-:W1:Y:S01]  /*1e870*/  LDCU UR59, c[0x0][0x3b0] ;  /* 0x00007600ff3b77ac */ /* 0x000e620008000800 */
[----:B------:R-:W-:Y:S01]  /*1e880*/  IMAD R7, R7, UR60, RZ ;  /* 0x0000003c07077c24 */ /* 0x000fe2000f8e02ff */
[----:B--2---:R-:W-:Y:S01]  /*1e890*/  SEL R76, R54, R227, !P3 ;  /* 0x000000e3364c7207 */ /* 0x004fe20005800000 */
[----:B------:R-:W-:Y:S01]  /*1e8a0*/  VIADD R184, R0, 0x1df ;  /* 0x000001df00b87836 */ /* 0x000fe20000000000 */
[----:B------:R-:W2:Y:S07]  /*1e8b0*/  LDL.LU R227, [R1+0x430] ;  /* 0x0004300001e37983 */ /* 0x000eae0000300800 */
[----:B------:R-:W-:Y:S01]  /*1e8c0*/  @!P1 IMAD.MOV R31, RZ, RZ, -R31 ;  /* 0x000000ffff1f9224 */ /* 0x000fe200078e0a1f */
[----:B------:R-:W1:Y:S01]  /*1e8d0*/  LDCU UR60, c[0x0][0x3b0] ;  /* 0x00007600ff3c77ac */ /* 0x000e620008000800 */
[----:B------:R1:W-:Y:S01]  /*1e8e0*/  STL [R1+0x244], R7 ;  /* 0x0002440701007387 */ /* 0x0003e20000100800 */
[----:B------:R-:W-:Y:S01]  /*1e8f0*/  IMAD R190, R76, UR61, RZ ;  /* 0x0000003d4cbe7c24 */ /* 0x000fe2000f8e02ff */
[----:B------:R-:W-:-:S02]  /*1e900*/  ISETP.GE.AND P5, PT, R184, RZ, PT ;  /* 0x000000ffb800720c */ /* 0x000fc40003fa6270 */
[C---:B-1----:R-:W-:Y:S01]  /*1e910*/  SEL R7, R54.reuse, R220, !P3 ;  /* 0x000000dc36077207 */ /* 0x042fe20005800000 */
[----:B------:R-:W1:Y:S01]  /*1e920*/  LDCU UR61, c[0x0][0x3b0] ;  /* 0x00007600ff3d77ac */ /* 0x000e620008000800 */
[----:B------:R-:W2:Y:S03]  /*1e930*/  LDL.LU R220, [R1+0x43c] ;  /* 0x00043c0001dc7983 */ /* 0x000ea60000300800 */
[----:B------:R-:W-:Y:S01]  /*1e940*/  IMAD R193, R7, UR62, RZ ;  /* 0x0000003e07c17c24 */ /* 0x000fe2000f8e02ff */
[----:B------:R-:W1:Y:S01]  /*1e950*/  LDCU UR62, c[0x0][0x3b0] ;  /* 0x00007600ff3e77ac */ /* 0x000e620008000800 */
[C---:B----4-:R-:W-:Y:S02]  /*1e960*/  SEL R76, R54.reuse, R206, !P3 ;  /* 0x000000ce364c7207 */ /* 0x050fe40005800000 */
[----:B------:R-:W4:Y:S01]  /*1e970*/  LDL.LU R206, [R1+0x438] ;  /* 0x0004380001ce7983 */ /* 0x000f220000300800 */
[----:B------:R-:W-:-:S03]  /*1e980*/  SEL R7, R54, R213, !P3 ;  /* 0x000000d536077207 */ /* 0x000fc60005800000 */
[----:B------:R-:W4:Y:S01]  /*1e990*/  LDL.LU R213, [R1+0x42c] ;  /* 0x00042c0001d57983 */ /* 0x000f220000300800 */
[----:B------:R-:W-:-:S05]  /*1e9a0*/  VIADD R184, R0, 0x1e0 ;  /* 0x000001e000b87836 */ /* 0x000fca0000000000 */
[----:B------:R-:W-:Y:S01]  /*1e9b0*/  ISETP.GE.AND P4, PT, R184, RZ, PT ;  /* 0x000000ffb800720c */ /* 0x000fe20003f86270 */
[----:B------:R-:W-:-:S05]  /*1e9c0*/  VIADD R184, R0, 0x1e1 ;  /* 0x000001e100b87836 */ /* 0x000fca0000000000 */
[----:B------:R-:W-:Y:S02]  /*1e9d0*/  ISETP.GE.AND P0, PT, R184, RZ, PT ;  /* 0x000000ffb800720c */ /* 0x000fe40003f06270 */
[----:B------:R-:W-:Y:S01]  /*1e9e0*/  IADD3 R184, PT, PT, R0, 0x1e2, RZ ;  /* 0x000001e200b87810 */ /* 0x000fe20007ffe0ff */
[----:B------:R-:W-:Y:S01]  /*1e9f0*/  IMAD R76, R76, UR63, RZ ;  /* 0x0000003f4c4c7c24 */ /* 0x000fe2000f8e02ff */
[----:B------:R-:W1:Y:S02]  /*1ea00*/  LDCU UR63, c[0x0][0x3b0] ;  /* 0x00007600ff3f77ac */ /* 0x000e640008000800 */
[----:B------:R-:W-:Y:S01]  /*1ea10*/  ISETP.GE.AND P2, PT, R184, RZ, PT ;  /* 0x000000ffb800720c */ /* 0x000fe20003f46270 */
[----:B------:R-:W-:Y:S01]  /*1ea20*/  VIADD R184, R0, 0x1e3 ;  /* 0x000001e300b87836 */ /* 0x000fe20000000000 */
[----:B------:R3:W-:Y:S01]  /*1ea30*/  STL [R1+0xd14], R76 ;  /* 0x000d144c01007387 */ /* 0x0007e20000100800 */
[----:B------:R-:W-:Y:S02]  /*1ea40*/  IMAD R197, R7, UR64, RZ ;  /* 0x0000004007c57c24 */ /* 0x000fe4000f8e02ff */
[----:B------:R-:W-:Y:S01]  /*1ea50*/  @!P5 IMAD.MOV R32, RZ, RZ, -R32 ;  /* 0x000000ffff20d224 */ /* 0x000fe200078e0a20 */
[----:B------:R-:W-:-:S02]  /*1ea60*/  ISETP.GE.AND P1, PT, R184, RZ, PT ;  /* 0x000000ffb800720c */ /* 0x000fc40003f26270 */
[----:B------:R-:W-:Y:S01]  /*1ea70*/  @!P4 IADD3 R33, PT, PT, -R33, RZ, RZ ;  /* 0x000000ff2121c210 */ /* 0x000fe20007ffe1ff */
[----:B------:R-:W4:Y:S01]  /*1ea80*/  LDL.LU R184, [R1+0x424] ;  /* 0x0004240001b87983 */ /* 0x000f220000300800 */
[----:B------:R-:W-:Y:S01]  /*1ea90*/  @!P0 IMAD.MOV R34, RZ, RZ, -R34 ;  /* 0x000000ffff228224 */ /* 0x000fe200078e0a22 */
[----:B---3--:R-:W-:Y:S02]  /*1eaa0*/  SEL R76, R54, R241, !P3 ;  /* 0x000000f1364c7207 */ /* 0x008fe40005800000 */
[----:B------:R-:W-:Y:S01]  /*1eab0*/  @!P2 IMAD.MOV R35, RZ, RZ, -R35 ;  /* 0x000000ffff23a224 */ /* 0x000fe200078e0a23 */
[----:B------:R-:W3:Y:S01]  /*1eac0*/  LDL.LU R241, [R1+0x420] ;  /* 0x0004200001f17983 */ /* 0x000ee20000300800 */
[----:B------:R-:W1:Y:S01]  /*1ead0*/  LDCU UR64, c[0x0][0x3b0] ;  /* 0x00007600ff4077ac */ /* 0x000e620008000800 */
[----:B------:R-:W-:Y:S01]  /*1eae0*/  IMAD R200, R76, UR65, RZ ;  /* 0x000000414cc87c24 */ /* 0x000fe2000f8e02ff */
[----:B------:R-:W-:Y:S01]  /*1eaf0*/  SEL R7, R54, R234, !P3 ;  /* 0x000000ea36077207 */ /* 0x000fe20005800000 */
[----:B------:R-:W-:Y:S01]  /*1eb00*/  VIADD R234, R0, 0x1e4 ;  /* 0x000001e400ea7836 */ /* 0x000fe20000000000 */
[----:B------:R-:W-:Y:S01]  /*1eb10*/  ISETP.GE.AND P0, PT, R78, RZ, PT ;  /* 0x000000ff4e00720c */ /* 0x000fe20003f06270 */
[----:B------:R-:W-:Y:S01]  /*1eb20*/  @!P1 IMAD.MOV R36, RZ, RZ, -R36 ;  /* 0x000000ffff249224 */ /* 0x000fe200078e0a24 */
[----:B------:R-:W1:Y:S01]  /*1eb30*/  LDCU UR65, c[0x0][0x3b0] ;  /* 0x00007600ff4177ac */ /* 0x000e620008000800 */
[----:B------:R-:W-:Y:S01]  /*1eb40*/  IMAD R7, R7, UR66, RZ ;  /* 0x0000004207077c24 */ /* 0x000fe2000f8e02ff */
[----:B------:R-:W-:Y:S01]  /*1eb50*/  ISETP.GE.AND P5, PT, R234, RZ, PT ;  /* 0x000000ffea00720c */ /* 0x000fe20003fa6270 */
[----:B------:R-:W-:Y:S01]  /*1eb60*/  VIADD R234, R0, 0x1e5 ;  /* 0x000001e500ea7836 */ /* 0x000fe20000000000 */
[----:B------:R-:W1:Y:S04]  /*1eb70*/  LDCU UR66, c[0x0][0x3b0] ;  /* 0x00007600ff4277ac */ /* 0x000e680008000800 */
[----:B------:R-:W-:-:S02]  /*1eb80*/  ISETP.GE.AND P4, PT, R234, RZ, PT ;  /* 0x000000ffea00720c */ /* 0x000fc40003f86270 */
[----:B--2---:R-:W-:Y:S02]  /*1eb90*/  SEL R76, R54, R227, !P3 ;  /* 0x000000e3364c7207 */ /* 0x004fe40005800000 */
[----:B------:R-:W2:Y:S04]  /*1eba0*/  LDL.LU R227, [R1+0x41c] ;  /* 0x00041c0001e37983 */ /* 0x000ea80000300800 */
[----:B------:R1:W-:Y:S01]  /*1ebb0*/  STL [R1+0x214], R7 ;  /* 0x0002140701007387 */ /* 0x0003e20000100800 */
[----:B------:R-:W-:Y:S01]  /*1ebc0*/  IMAD R204, R76, UR67, RZ ;  /* 0x000000434ccc7c24 */ /* 0x000fe2000f8e02ff */
[----:B------:R-:W1:Y:S02]  /*1ebd0*/  LDCU UR67, c[0x0][0x3b0] ;  /* 0x00007600ff4377ac */ /* 0x000e640008000800 */
[----:B-1----:R-:W-:-:S02]  /*1ebe0*/  SEL R7, R54, R220, !P3 ;  /* 0x000000dc36077207 */ /* 0x002fc40005800000 */
[----:B------:R-:W2:Y:S04]  /*1ebf0*/  LDL.LU R220, [R1+0x418] ;  /* 0x0004180001dc7983 */ /* 0x000ea80000300800 */
[----:B------:R-:W2:Y:S01]  /*1ec00*/  LDL.LU R234, [R1+0x414] ;  /* 0x0004140001ea7983 */ /* 0x000ea20000300800 */
[C---:B----4-:R-:W-:Y:S01]  /*1ec10*/  SEL R76, R54.reuse, R206, !P3 ;  /* 0x000000ce364c7207 */ /* 0x050fe20005800000 */
[----:B------:R-:W-:Y:S01]  /*1ec20*/  IMAD R206, R7, UR68, RZ ;  /* 0x0000004407ce7c24 */ /* 0x000fe2000f8e02ff */
[----:B------:R-:W1:Y:S01]  /*1ec30*/  LDCU UR68, c[0x0][0x3b0] ;  /* 0x00007600ff4477ac */ /* 0x000e620008000800 */
[----:B------:R-:W-:Y:S02]  /*1ec40*/  SEL R7, R54, R213, !P3 ;  /* 0x000000d536077207 */ /* 0x000fe40005800000 */
[----:B------:R-:W4:Y:S01]  /*1ec50*/  LDL.LU R213, [R1+0x40c] ;  /* 0x00040c0001d57983 */ /* 0x000f220000300800 */
[----:B------:R-:W-:Y:S01]  /*1ec60*/  IMAD R76, R76, UR69, RZ ;  /* 0x000000454c4c7c24 */ /* 0x000fe2000f8e02ff */
[----:B------:R-:W1:Y:S01]  /*1ec70*/  LDCU UR69, c[0x0][0x3b0] ;  /* 0x00007600ff4577ac */ /* 0x000e620008000800 */
[----:B------:R-:W-:-:S03]  /*1ec80*/  IMAD R7, R7, UR70, RZ ;  /* 0x0000004607077c24 */ /* 0x000fc6000f8e02ff */
[----:B------:R1:W-:Y:S01]  /*1ec90*/  STL [R1+0x1fc], R76 ;  /* 0x0001fc4c01007387 */ /* 0x0003e20000100800 */
[----:B------:R-:W-:Y:S01]  /*1eca0*/  VIADD R78, R0, 0x1e7 ;  /* 0x000001e7004e7836 */ /* 0x000fe20000000000 */
[----:B------:R-:W2:Y:S01]  /*1ecb0*/  LDCU UR70, c[0x0][0x3b0] ;  /* 0x00007600ff4677ac */ /* 0x000ea20008000800 */
[----:B-1----:R-:W-:Y:S02]  /*1ecc0*/  SEL R76, R54, R184, !P3 ;  /* 0x000000b8364c7207 */ /* 0x002fe40005800000 */
[----:B------:R-:W4:Y:S04]  /*1ecd0*/  LDL.LU R184, [R1+0x408] ;  /* 0x0004080001b87983 */ /* 0x000f280000300800 */
[----:B------:R3:W-:Y:S01]  /*1ece0*/  STL [R1+0x1b8], R7 ;  /* 0x0001b80701007387 */ /* 0x0007e20000100800 */
[----:B------:R-:W-:Y:S01]  /*1ecf0*/  IMAD R76, R76, UR71, RZ ;  /* 0x000000474c4c7c24 */ /* 0x000fe2000f8e02ff */
[----:B------:R-:W-:Y:S01]  /*1ed00*/  ISETP.GE.AND P2, PT, R78, RZ, PT ;  /* 0x000000ff4e00720c */ /* 0x000fe20003f46270 */
[----:B------:R-:W-:Y:S01]  /*1ed10*/  @!P5 IMAD.MOV R37, RZ, RZ, -R37 ;  /* 0x000000ffff25d224 */ /* 0x000fe200078e0a25 */
[----:B------:R-:W1:Y:S01]  /*1ed20*/  LDCU UR71, c[0x0][0x3b0] ;  /* 0x00007600ff4777ac */ /* 0x000e620008000800 */
[----:B---3--:R-:W-:-:S02]  /*1ed30*/  SEL R7, R54, R241, !P3 ;  /* 0x000000f136077207 */ /* 0x008fc40005800000 */
[----:B------:R-:W3:Y:S03]  /*1ed40*/  LDL.LU R241, [R1+0x3f8] ;  /* 0x0003f80001f17983 */ /* 0x000ee60000300800 */
[----:B------:R-:W-:Y:S01]  /*1ed50*/  IMAD R7, R7, UR72, RZ ;  /* 0x0000004807077c24 */ /* 0x000fe2000f8e02ff */
[----:B------:R2:W-:Y:S04]  /*1ed60*/  STL [R1+0x1b0], R76 ;  /* 0x0001b04c01007387 */ /* 0x0005e80000100800 */
[----:B------:R-:W-:Y:S01]  /*1ed70*/  @!P2 IADD3 R40, PT, PT, -R40, RZ, RZ ;  /* 0x000000ff2828a210 */ /* 0x000fe20007ffe1ff */
[----:B------:R-:W-:Y:S02]  /*1ed80*/  VIADD R78, R0, 0x1e8 ;  /* 0x000001e8004e7836 */ /* 0x000fe40000000000 */
[----:B------:R-:W-:-:S02]  /*1ed90*/  @!P4 IMAD.MOV R38, RZ, RZ, -R38 ;  /* 0x000000ffff26c224 */ /* 0x000fc400078e0a26 */
[----:B------:R-:W-:Y:S01]  /*1eda0*/  @!P0 IMAD.MOV R39, RZ, RZ, -R39 ;  /* 0x000000ffff278224 */ /* 0x000fe200078e0a27 */
[C---:B------:R-:W-:Y:S01]  /*1edb0*/  SEL R251, R54.reuse, R251, !P3 ;  /* 0x000000fb36fb7207 */ /* 0x040fe20005800000 */
[----:B------:R-:W1:Y:S01]  /*1edc0*/  LDCU UR72, c[0x0][0x3b0] ;  /* 0x00007600ff4877ac */ /* 0x000e620008000800 */
[----:B--2---:R-:W-:Y:S02]  /*1edd0*/  SEL R76, R54, R227, !P3 ;  /* 0x000000e3364c7207 */ /* 0x004fe40005800000 */
[----:B------:R-:W2:Y:S04]  /*1ede0*/  LDL.LU R227, [R1+0x3b4] ;  /* 0x0003b40001e37983 */ /* 0x000ea80000300800 */
[----:B------:R1:W-:Y:S01]  /*1edf0*/  STL [R1+0xce4], R7 ;  /* 0x000ce40701007387 */ /* 0x0003e20000100800 */
[----:B------:R-:W-:Y:S01]  /*1ee00*/  IMAD R76, R76, UR73, RZ ;  /* 0x000000494c4c7c24 */ /* 0x000fe2000f8e02ff */
[----:B------:R-:W-:Y:S01]  /*1ee10*/  ISETP.GE.AND P1, PT, R78, RZ, PT ;  /* 0x000000ff4e00720c */ /* 0x000fe20003f26270 */
[----:B------:R-:W1:Y:S02]  /*1ee20*/  LDCU UR73, c[0x0][0x3b0] ;  /* 0x00007600ff4977ac */ /* 0x000e640008000800 */
[----:B-1----:R-:W-:-:S02]  /*1ee30*/  SEL R7, R54, R220, !P3 ;  /* 0x000000dc36077207 */ /* 0x002fc40005800000 */
[----:B------:R-:W2:Y:S03]  /*1ee40*/  LDL.LU R220, [R1+0x3ac] ;  /* 0x0003ac0001dc7983 */ /* 0x000ea60000300800 */
[----:B------:R-:W-:Y:S01]  /*1ee50*/  IMAD R7, R7, UR74, RZ ;  /* 0x0000004a07077c24 */ /* 0x000fe2000f8e02ff */
[----:B------:R1:W-:Y:S04]  /*1ee60*/  STL [R1+0x1dc], R76 ;  /* 0x0001dc4c01007387 */ /* 0x0003e80000100800 */
[----:B------:R-:W-:Y:S01]  /*1ee70*/  @!P1 IMAD.MOV R41, RZ, RZ, -R41 ;  /* 0x000000ffff299224 */ /* 0x000fe200078e0a29 */
[----:B------:R-:W-:Y:S01]  /*1ee80*/  IADD3 R78, PT, PT, R0, 0x1e9, RZ ;  /* 0x000001e9004e7810 */ /* 0x000fe20007ffe0ff */
[----:B------:R-:W2:Y:S01]  /*1ee90*/  LDCU UR74, c[0x0][0x3b0] ;  /* 0x00007600ff4a77ac */ /* 0x000ea20008000800 */
[----:B-1----:R-:W-:-:S02]  /*1eea0*/  SEL R76, R54, R234, !P3 ;  /* 0x000000ea364c7207 */ /* 0x002fc40005800000 */
[----:B------:R-:W2:Y:S04]  /*1eeb0*/  LDL.LU R234, [R1+0x3a0] ;  /* 0x0003a00001ea7983 */ /* 0x000ea80000300800 */
[----:B------:R4:W-:Y:S02]  /*1eec0*/  STL [R1+0x198], R7 ;  /* 0x0001980701007387 */ /* 0x0009e40000100800 */
[----:B----4-:R-:W-:Y:S02]  /*1eed0*/  SEL R7, R54, R213, !P3 ;  /* 0x000000d536077207 */ /* 0x010fe40005800000 */
[----:B------:R-:W4:Y:S01]  /*1eee0*/  LDL.LU R213, [R1+0x398] ;  /* 0x0003980001d57983 */ /* 0x000f220000300800 */
[----:B------:R-:W-:Y:S01]  /*1eef0*/  IMAD R189, R76, UR11, RZ ;  /* 0x0000000b4cbd7c24 */ /* 0x000fe2000f8e02ff */
[----:B------:R-:W-:Y:S01]  /*1ef00*/  ISETP.GE.AND P5, PT, R78, RZ, PT ;  /* 0x000000ff4e00720c */ /* 0x000fe20003fa6270 */
[----:B------:R-:W-:Y:S01]  /*1ef10*/  IMAD R7, R7, UR4, RZ ;  /* 0x0000000407077c24 */ /* 0x000fe2000f8e02ff */
[----:B------:R-:W-:-:S02]  /*1ef20*/  SEL R40, R54, R40, !P3 ;  /* 0x0000002836287207 */ /* 0x000fc40005800000 */
[----:B------:R-:W-:Y:S01]  /*1ef30*/  SEL R76, R54, R184, !P3 ;  /* 0x000000b8364c7207 */ /* 0x000fe20005800000 */
[----:B------:R-:W-:Y:S01]  /*1ef40*/  VIADD R78, R0, 0x1ea ;  /* 0x000001ea004e7836 */ /* 0x000fe20000000000 */
[----:B------:R-:W4:Y:S07]  /*1ef50*/  LDL.LU R184, [R1+0x38c] ;  /* 0x00038c0001b87983 */ /* 0x000f2e0000300800 */
[----:B------:R-:W-:Y:S01]  /*1ef60*/  @!P5 IMAD.MOV R68, RZ, RZ, -R68 ;  /* 0x000000ffff44d224 */ /* 0x000fe200078e0a44 */
[----:B------:R-:W-:Y:S01]  /*1ef70*/  SEL R77, R54, R77, !P3 ;  /* 0x0000004d364d7207 */ /* 0x000fe20005800000 */
[----:B------:R-:W1:Y:S01]  /*1ef80*/  LDCU UR11, c[0x0][0x3b0] ;  /* 0x00007600ff0b77ac */ /* 0x000e620008000800 */
[----:B------:R3:W-:Y:S01]  /*1ef90*/  STL [R1+0xccc], R7 ;  /* 0x000ccc0701007387 */ /* 0x0007e20000100800 */
[----:B------:R-:W-:Y:S01]  /*1efa0*/  IMAD R188, R76, UR6, RZ ;  /* 0x000000064cbc7c24 */ /* 0x000fe2000f8e02ff */
[----:B------:R-:W-:Y:S01]  /*1efb0*/  ISETP.GE.AND P4, PT, R78, RZ, PT ;  /* 0x000000ff4e00720c */ /* 0x000fe20003f86270 */
[----:B------:R-:W1:Y:S01]  /*1efc0*/  LDCU UR4, c[0x0][0x3b0] ;  /* 0x00007600ff0477ac */ /* 0x000e620008000800 */
[C---:B---3--:R-:W-:Y:S01]  /*1efd0*/  SEL R7, R54.reuse, R241, !P3 ;  /* 0x000000f136077207 */ /* 0x048fe20005800000 */
[----:B------:R-:W3:Y:S01]  /*1efe0*/  LDCU UR6, c[0x0][0x3b0] ;  /* 0x00007600ff0677ac */ /* 0x000ee20008000800 */
[----:B------:R-:W3:Y:S03]  /*1eff0*/  LDL.LU R241, [R1+0x380] ;  /* 0x0003800001f17983 */ /* 0x000ee60000300800 */
[----:B------:R-:W-:Y:S01]  /*1f000*/  IMAD R194, R7, UR7, RZ ;  /* 0x0000000707c27c24 */ /* 0x000fe2000f8e02ff */
[----:B------:R-:W-:-:S02]  /*1f010*/  SEL R68, R54, R68, !P3 ;  /* 0x0000004436447207 */ /* 0x000fc40005800000 */
[----:B--2---:R-:W-:Y:S01]  /*1f020*/  SEL R76, R54, R227, !P3 ;  /* 0x000000e3364c7207 */ /* 0x004fe20005800000 */
[----:B------:R-:W-:Y:S01]  /*1f030*/  VIADD R78, R0, 0x1eb ;  /* 0x000001eb004e7836 */ /* 0x000fe20000000000 */
[----:B------:R-:W2:Y:S01]  /*1f040*/  LDL.LU R227, [R1+0x344] ;  /* 0x0003440001e37983 */ /* 0x000ea20000300800 */
[----:B------:R-:W-:Y:S01]  /*1f050*/  @!P4 IMAD.MOV R44, RZ, RZ, -R44 ;  /* 0x000000ffff2cc224 */ /* 0x000fe200078e0a2c */
[----:B------:R-:W-:Y:S01]  /*1f060*/  SEL R123, R54, R21, !P3 ;  /* 0x00000015367b7207 */ /* 0x000fe20005800000 */
[----:B------:R-:W-:Y:S01]  /*1f070*/  IMAD R196, R76, UR8, RZ ;  /* 0x000000084cc47c24 */ /* 0x000fe2000f8e02ff */
[----:B------:R-:W-:Y:S01]  /*1f080*/  SEL R7, R54, R220, !P3 ;  /* 0x000000dc36077207 */ /* 0x000fe20005800000 */
[----:B------:R-:W1:Y:S01]  /*1f090*/  LDCU UR8, c[0x0][0x3b0] ;  /* 0x00007600ff0877ac */ /* 0x000e620008000800 */
[----:B------:R-:W2:Y:S03]  /*1f0a0*/  LDL.LU R220, [R1+0x638] ;  /* 0x0006380001dc7983 */ /* 0x000ea60000300800 */
[----:B------:R-:W-:Y:S01]  /*1f0b0*/  IMAD R174, R7, UR9, RZ ;  /* 0x0000000907ae7c24 */ /* 0x000fe2000f8e02ff */
[----:B------:R-:W-:Y:S01]  /*1f0c0*/  ISETP.GE.AND P0, PT, R78, RZ, PT ;  /* 0x000000ff4e00720c */ /* 0x000fe20003f06270 */
[----:B------:R-:W1:Y:S01]  /*1f0d0*/  LDCU UR9, c[0x0][0x3b0] ;  /* 0x00007600ff0977ac */ /* 0x000e620008000800 */
[----:B------:R-:W-:-:S02]  /*1f0e0*/  SEL R124, R54, R22, !P3 ;  /* 0x00000016367c7207 */ /* 0x000fc40005800000 */
[C---:B------:R-:W-:Y:S01]  /*1f0f0*/  SEL R125, R54.reuse, R23, !P3 ;  /* 0x00000017367d7207 */ /* 0x040fe20005800000 */
[----:B------:R-:W1:Y:S01]  /*1f100*/  LDCU UR7, c[0x0][0x3b0] ;  /* 0x00007600ff0777ac */ /* 0x000e620008000800 */
[C---:B------:R-:W-:Y:S02]  /*1f110*/  SEL R76, R54.reuse, R234, !P3 ;  /* 0x000000ea364c7207 */ /* 0x040fe40005800000 */
[----:B------:R-:W2:Y:S01]  /*1f120*/  LDL.LU R234, [R1+0x368] ;  /* 0x0003680001ea7983 */ /* 0x000ea20000300800 */
[----:B----4-:R-:W-:Y:S01]  /*1f130*/  SEL R7, R54, R213, !P3 ;  /* 0x000000d536077207 */ /* 0x010fe20005800000 */
[----:B------:R-:W-:-:S05]  /*1f140*/  VIADD R213, R0, 0x1ec ;  /* 0x000001ec00d57836 */ /* 0x000fca0000000000 */
[----:B------:R-:W-:Y:S02]  /*1f150*/  ISETP.GE.AND P2, PT, R213, RZ, PT ;  /* 0x000000ffd500720c */ /* 0x000fe40003f46270 */
[----:B------:R-:W4:Y:S01]  /*1f160*/  LDL.LU R213, [R1+0x360] ;  /* 0x0003600001d57983 */ /* 0x000f220000300800 */
[----:B------:R-:W-:Y:S01]  /*1f170*/  IMAD R195, R76, UR10, RZ ;  /* 0x0000000a4cc37c24 */ /* 0x000fe2000f8e02ff */
[----:B------:R-:W-:Y:S01]  /*1f180*/  ISETP.GE.AND P4, PT, R191, RZ, PT ;  /* 0x000000ffbf00720c */ /* 0x000fe20003f86270 */
[----:B------:R-:W-:Y:S01]  /*1f190*/  IMAD R179, R7, UR76, RZ ;  /* 0x0000004c07b37c24 */ /* 0x000fe2000f8e02ff */
[----:B------:R-:W2:Y:S01]  /*1f1a0*/  LDL.LU R198, [R1+0x348] ;  /* 0x0003480001c67983 */ /* 0x000ea20000300800 */
[----:B------:R-:W-:Y:S01]  /*1f1b0*/  @!P0 IMAD.MOV R48, RZ, RZ, -R48 ;  /* 0x000000ffff308224 */ /* 0x000fe200078e0a30 */
[C---:B------:R-:W-:Y:S01]  /*1f1c0*/  SEL R44, R54.reuse, R44, !P3 ;  /* 0x0000002c362c7207 */ /* 0x040fe20005800000 */
[----:B------:R-:W1:Y:S01]  /*1f1d0*/  LDCU UR10, c[0x0][0x3b0] ;  /* 0x00007600ff0a77ac */ /* 0x000e620008000800 */
[----:B------:R-:W-:-:S05]  /*1f1e0*/  SEL R76, R54, R184, !P3 ;  /* 0x000000b8364c7207 */ /* 0x000fca0005800000 */
[----:B------:R-:W-:Y:S01]  /*1f1f0*/  IMAD R180, R76, UR12, RZ ;  /* 0x0000000c4cb47c24 */ /* 0x000fe2000f8e02ff */
[----:B---3--:R-:W-:Y:S01]  /*1f200*/  SEL R7, R54, R241, !P3 ;  /* 0x000000f136077207 */ /* 0x008fe20005800000 */
[----:B------:R-:W-:Y:S01]  /*1f210*/  VIADD R241, R0, 0x1ed ;  /* 0x000001ed00f17836 */ /* 0x000fe20000000000 */
[C---:B----4-:R-:W-:Y:S02]  /*1f220*/  SEL R82, R54.reuse, R213, !P3 ;  /* 0x000000d536527207 */ /* 0x050fe40005800000 */
[C---:B--2---:R-:W-:Y:S01]  /*1f230*/  SEL R76, R54.reuse, R227, !P3 ;  /* 0x000000e3364c7207 */ /* 0x044fe20005800000 */
[----:B------:R-:W-:Y:S01]  /*1f240*/  IMAD R7, R7, UR13, RZ ;  /* 0x0000000d07077c24 */ /* 0x000fe2000f8e02ff */
[----:B------:R-:W2:Y:S01]  /*1f250*/  LDL.LU R227, [R1+0x340] ;  /* 0x0003400001e37983 */ /* 0x000ea20000300800 */
[----:B------:R-:W-:Y:S02]  /*1f260*/  ISETP.GE.AND P1, PT, R241, RZ, PT ;  /* 0x000000fff100720c */ /* 0x000fe40003f26270 */
[----:B------:R-:W-:Y:S01]  /*1f270*/  SEL R78, R54, R234, !P3 ;  /* 0x000000ea364e7207 */ /* 0x000fe20005800000 */
[----:B------:R3:W-:Y:S01]  /*1f280*/  STL [R1+0x174], R7 ;  /* 0x0001740701007387 */ /* 0x0007e20000100800 */
[----:B------:R-:W-:-:S02]  /*1f290*/  IMAD R76, R76, UR14, RZ ;  /* 0x0000000e4c4c7c24 */ /* 0x000fc4000f8e02ff */
[----:B------:R-:W-:Y:S01]  /*1f2a0*/  @!P2 IMAD.MOV R50, RZ, RZ, -R50 ;  /* 0x000000ffff32a224 */ /* 0x000fe200078e0a32 */
[----:B------:R-:W4:Y:S01]  /*1f2b0*/  LDL.LU R241, [R1+0x33c] ;  /* 0x00033c0001f17983 */ /* 0x000f220000300800 */
[----:B------:R-:W-:Y:S01]  /*1f2c0*/  VIADD R234, R0, 0x1ee ;  /* 0x000001ee00ea7836 */ /* 0x000fe20000000000 */
[----:B------:R-:W-:Y:S01]  /*1f2d0*/  SEL R48, R54, R48, !P3 ;  /* 0x0000003036307207 */ /* 0x000fe20005800000 */
[----:B------:R-:W-:Y:S01]  /*1f2e0*/  IMAD R82, R82, UR17, RZ ;  /* 0x0000001152527c24 */ /* 0x000fe2000f8e02ff */
[----:B------:R-:W1:Y:S01]  /*1f2f0*/  LDCU UR13, c[0x0][0x3b0] ;  /* 0x00007600ff0d77ac */ /* 0x000e620008000800 */
[----:B---3--:R-:W-:Y:S02]  /*1f300*/  SEL R7, R54, R220, !P3 ;  /* 0x000000dc36077207 */ /* 0x008fe40005800000 */
[----:B------:R-:W3:Y:S01]  /*1f310*/  LDL.LU R220, [R1+0x338] ;  /* 0x0003380001dc7983 */ /* 0x000ee20000300800 */
[----:B------:R-:W-:Y:S01]  /*1f320*/  IMAD R184, R78, UR16, RZ ;  /* 0x000000104eb87c24 */ /* 0x000fe2000f8e02ff */
[----:B------:R-:W-:Y:S01]  /*1f330*/  ISETP.GE.AND P5, PT, R234, RZ, PT ;  /* 0x000000ffea00720c */ /* 0x000fe20003fa6270 */
[----:B------:R-:W-:Y:S01]  /*1f340*/  @!P4 IMAD.MOV R53, RZ, RZ, -R53 ;  /* 0x000000ffff35c224 */ /* 0x000fe200078e0a35 */
[----:B------:R1:W-:Y:S01]  /*1f350*/  STL [R1+0x140], R76 ;  /* 0x0001404c01007387 */ /* 0x0003e20000100800 */
[C---:B------:R-:W-:Y:S01]  /*1f360*/  SEL R126, R54.reuse, R24, !P3 ;  /* 0x00000018367e7207 */ /* 0x040fe20005800000 */
[----:B------:R-:W1:Y:S02]  /*1f370*/  LDCU UR12, c[0x0][0x3b0] ;  /* 0x00007600ff0c77ac */ /* 0x000e640008000800 */
[----:B------:R-:W-:Y:S01]  /*1f380*/  STL [R1+0x2ef8], R122 ;  /* 0x002ef87a01007387 */ /* 0x000fe20000100800 */
[----:B--2---:R-:W-:-:S03]  /*1f390*/  SEL R87, R54, R227, !P3 ;  /* 0x000000e336577207 */ /* 0x004fc60005800000 */
[----:B------:R-:W2:Y:S01]  /*1f3a0*/  LDL.LU R187, [R1+0x314] ;  /* 0x0003140001bb7983 */ /* 0x000ea20000300800 */
[----:B------:R-:W-:Y:S01]  /*1f3b0*/  @!P1 IMAD.MOV R51, RZ, RZ, -R51 ;  /* 0x000000ffff339224 */ /* 0x000fe200078e0a33 */
[C---:B------:R-:W-:Y:S01]  /*1f3c0*/  SEL R127, R54.reuse, R25, !P3 ;  /* 0x00000019367f7207 */ /* 0x040fe20005800000 */
[----:B------:R-:W2:Y:S01]  /*1f3d0*/  LDCU UR14, c[0x0][0x3b0] ;  /* 0x00007600ff0e77ac */ /* 0x000ea20008000800 */
[----:B------:R-:W2:Y:S01]  /*1f3e0*/  LDL.LU R213, [R1+0x2f8] ;  /* 0x0002f80001d57983 */ /* 0x000ea20000300800 */
[----:B-1----:R-:W-:Y:S02]  /*1f3f0*/  IABS R76, R122 ;  /* 0x0000007a004c7213 */ /* 0x002fe40000000000 */
[C---:B------:R-:W-:Y:S01]  /*1f400*/  SEL R128, R54.reuse, R26, !P3 ;  /* 0x0000001a36807207 */ /* 0x040fe20005800000 */
[----:B------:R-:W2:Y:S01]  /*1f410*/  LDL.LU R234, [R1+0x2ec] ;  /* 0x0002ec0001ea7983 */ /* 0x000ea20000300800 */
[C---:B------:R-:W-:Y:S01]  /*1f420*/  SEL R129, R54.reuse, R27, !P3 ;  /* 0x0000001b36817207 */ /* 0x040fe20005800000 */
[----:B------:R-:W-:Y:S01]  /*1f430*/  IMAD.HI.U32 R78, R49, R76, RZ ;  /* 0x0000004c314e7227 */ /* 0x000fe200078e00ff */
[C---:B------:R-:W-:Y:S01]  /*1f440*/  SEL R130, R54.reuse, R28, !P3 ;  /* 0x0000001c36827207 */ /* 0x040fe20005800000 */
[----:B------:R1:W-:Y:S01]  /*1f450*/  STL [R1+0x128], R82 ;  /* 0x0001285201007387 */ /* 0x0003e20000100800 */
[----:B------:R-:W-:Y:S01]  /*1f460*/  SEL R131, R54, R29, !P3 ;  /* 0x0000001d36837207 */ /* 0x000fe20005800000 */
[----:B------:R-:W2:Y:S01]  /*1f470*/  LDCU UR17, c[0x0][0x3b0] ;  /* 0x00007600ff1177ac */ /* 0x000ea20008000800 */
[----:B------:R-:W-:Y:S01]  /*1f480*/  IADD3 R78, PT, PT, -R78, RZ, RZ ;  /* 0x000000ff4e4e7210 */ /* 0x000fe20007ffe1ff */
[----:B------:R-:W3:Y:S01]  /*1f490*/  LDL.LU R227, [R1+0x2e8] ;  /* 0x0002e80001e37983 */ /* 0x000ee20000300800 */
[C---:B------:R-:W-:Y:S01]  /*1f4a0*/  SEL R132, R54.reuse, R30, !P3 ;  /* 0x0000001e36847207 */ /* 0x040fe20005800000 */
[----:B------:R-:W2:Y:S01]  /*1f4b0*/  LDCU UR16, c[0x0][0x3b0] ;  /* 0x00007600ff1077ac */ /* 0x000ea20008000800 */
[----:B-1----:R-:W-:Y:S01]  /*1f4c0*/  SEL R82, R54, R198, !P3 ;  /* 0x000000c636527207 */ /* 0x002fe20005800000 */
[----:B------:R-:W-:Y:S01]  /*1f4d0*/  IMAD R76, R52, R78, R76 ;  /* 0x0000004e344c7224 */ /* 0x000fe200078e024c */
[----:B----4-:R-:W-:-:S02]  /*1f4e0*/  SEL R78, R54, R241, !P3 ;  /* 0x000000f1364e7207 */ /* 0x010fc40005800000 */
[----:B------:R-:W4:Y:S01]  /*1f4f0*/  LDL.LU R241, [R1+0x2d0] ;  /* 0x0002d00001f17983 */ /* 0x000f220000300800 */
[----:B------:R-:W-:Y:S01]  /*1f500*/  IMAD R201, R82, UR18, RZ ;  /* 0x0000001252c97c24 */ /* 0x000fe2000f8e02ff */
[C---:B--2---:R-:W-:Y:S01]  /*1f510*/  SEL R90, R54.reuse, R234, !P3 ;  /* 0x000000ea365a7207 */ /* 0x044fe20005800000 */
[----:B------:R-:W-:Y:S01]  /*1f520*/  IMAD R82, R87, UR19, RZ ;  /* 0x0000001357527c24 */ /* 0x000fe2000f8e02ff */
[----:B------:R-:W-:Y:S01]  /*1f530*/  SEL R87, R54, R187, !P3 ;  /* 0x000000bb36577207 */ /* 0x000fe20005800000 */
[----:B------:R-:W-:Y:S01]  /*1f540*/  IMAD R176, R78, UR20, RZ ;  /* 0x000000144eb07c24 */ /* 0x000fe2000f8e02ff */
[----:B---3--:R-:W-:Y:S02]  /*1f550*/  SEL R95, R54, R227, !P3 ;  /* 0x000000e3365f7207 */ /* 0x008fe40005800000 */
[----:B------:R1:W-:Y:S01]  /*1f560*/  STL [R1+0x154], R82 ;  /* 0x0001545201007387 */ /* 0x0003e20000100800 */
[----:B------:R-:W-:Y:S01]  /*1f570*/  IABS R78, R121 ;  /* 0x00000079004e7213 */ /* 0x000fe20000000000 */
[----:B------:R-:W-:Y:S01]  /*1f580*/  IMAD R181, R87, UR22, RZ ;  /* 0x0000001657b57c24 */ /* 0x000fe2000f8e02ff */
[----:B------:R-:W-:Y:S01]  /*1f590*/  ISETP.GT.U32.AND P6, PT, R52, R76, PT ;  /* 0x0000004c3400720c */ /* 0x000fe20003fc4070 */
[----:B------:R-:W-:-:S02]  /*1f5a0*/  IMAD R187, R90, UR24, RZ ;  /* 0x000000185abb7c24 */ /* 0x000fc4000f8e02ff */
[----:B------:R-:W-:Y:S01]  /*1f5b0*/  @!P5 IMAD.MOV R5, RZ, RZ, -R5 ;  /* 0x000000ffff05d224 */ /* 0x000fe200078e0a05 */
[----:B------:R-:W-:Y:S01]  /*1f5c0*/  ISETP.GE.AND P4, PT, R121, RZ, PT ;  /* 0x000000ff7900720c */ /* 0x000fe20003f86270 */
[----:B------:R-:W2:Y:S01]  /*1f5d0*/  LDCU UR18, c[0x0][0x3b0] ;  /* 0x00007600ff1277ac */ /* 0x000ea20008000800 */
[C---:B-1----:R-:W-:Y:S02]  /*1f5e0*/  SEL R82, R54.reuse, R220, !P3 ;  /* 0x000000dc36527207 */ /* 0x042fe40005800000 */
[----:B------:R-:W3:Y:S01]  /*1f5f0*/  LDL.LU R220, [R1+0x2cc] ;  /* 0x0002cc0001dc7983 */ /* 0x000ee20000300800 */
[----:B------:R-:W-:Y:S01]  /*1f600*/  IMAD.HI.U32 R87, R49, R78, RZ ;  /* 0x0000004e31577227 */ /* 0x000fe200078e00ff */
[----:B------:R-:W-:Y:S01]  /*1f610*/  SEL R133, R54, R31, !P3 ;  /* 0x0000001f36857207 */ /* 0x000fe20005800000 */
[----:B------:R-:W1:Y:S01]  /*1f620*/  LDCU UR20, c[0x0][0x3b0] ;  /* 0x00007600ff1477ac */ /* 0x000e620008000800 */
[----:B------:R1:W-:Y:S01]  /*1f630*/  STL [R1+0x2ef4], R121 ;  /* 0x002ef47901007387 */ /* 0x0003e20000100800 */
[----:B------:R-:W-:Y:S01]  /*1f640*/  IMAD R177, R82, UR21, RZ ;  /* 0x0000001552b17c24 */ /* 0x000fe2000f8e02ff */
[C---:B------:R-:W-:Y:S01]  /*1f650*/  SEL R82, R54.reuse, R213, !P3 ;  /* 0x000000d536527207 */ /* 0x040fe20005800000 */
[----:B------:R-:W-:Y:S01]  /*1f660*/  IMAD.MOV R87, RZ, RZ, -R87 ;  /* 0x000000ffff577224 */ /* 0x000fe200078e0a57 */
[----:B------:R-:W2:Y:S01]  /*1f670*/  LDL.LU R213, [R1+0x2c8] ;  /* 0x0002c80001d57983 */ /* 0x000ea20000300800 */
[----:B------:R-:W-:Y:S01]  /*1f680*/  IMAD R90, R95, UR25, RZ ;  /* 0x000000195f5a7c24 */ /* 0x000fe2000f8e02ff */
[----:B------:R-:W-:Y:S01]  /*1f690*/  SEL R134, R54, R32, !P3 ;  /* 0x0000002036867207 */ /* 0x000fe20005800000 */
[----:B------:R-:W-:Y:S01]  /*1f6a0*/  IMAD R78, R52, R87, R78 ;  /* 0x00000057344e7224 */ /* 0x000fe200078e024e */
[----:B------:R-:W2:Y:S01]  /*1f6b0*/  LDL.LU R234, [R1+0x2c4] ;  /* 0x0002c40001ea7983 */ /* 0x000ea20000300800 */
[----:B----4-:R-:W-:Y:S01]  /*1f6c0*/  SEL R87, R54, R241, !P3 ;  /* 0x000000f136577207 */ /* 0x010fe20005800000 */
[----:B------:R-:W-:Y:S01]  /*1f6d0*/  IMAD R182, R82, UR23, RZ ;  /* 0x0000001752b67c24 */ /* 0x000fe2000f8e02ff */
[----:B------:R-:W-:Y:S01]  /*1f6e0*/  SEL R33, R54, R33, !P3 ;  /* 0x0000002136217207 */ /* 0x000fe20005800000 */
[----:B------:R-:W-:Y:S01]  /*1f6f0*/  STL [R1+0x2ef0], R120 ;  /* 0x002ef07801007387 */ /* 0x000fe20000100800 */
[----:B------:R-:W-:Y:S01]  /*1f700*/  IABS R82, R120 ;  /* 0x0000007800527213 */ /* 0x000fe20000000000 */
[----:B------:R-:W-:Y:S01]  /*1f710*/  @!P6 IMAD.IADD R76, R76, 0x1, -R52 ;  /* 0x000000014c4ce824 */ /* 0x000fe200078e0a34 */
[----:B------:R-:W-:Y:S01]  /*1f720*/  ISETP.GE.AND P5, PT, R119, RZ, PT ;  /* 0x000000ff7700720c */ /* 0x000fe20003fa6270 */
[----:B------:R-:W4:Y:S01]  /*1f730*/  LDL.LU R227, [R1+0x2c0] ;  /* 0x0002c00001e37983 */ /* 0x000f220000300800 */
[C---:B------:R-:W-:Y:S01]  /*1f740*/  SEL R135, R54.reuse, R5, !P3 ;  /* 0x0000000536877207 */ /* 0x040fe20005800000 */
[----:B------:R-:W1:Y:S02]  /*1f750*/  LDCU UR21, c[0x0][0x3b0] ;  /* 0x00007600ff1577ac */ /* 0x000e640008000800 */
[----:B------:R-:W4:Y:S01]  /*1f760*/  LDL.LU R241, [R1+0x2bc] ;  /* 0x0002bc0001f17983 */ /* 0x000f220000300800 */
[C---:B------:R-:W-:Y:S01]  /*1f770*/  SEL R34, R54.reuse, R34, !P3 ;  /* 0x0000002236227207 */ /* 0x040fe20005800000 */
[----:B------:R-:W2:Y:S02]  /*1f780*/  LDCU UR19, c[0x0][0x3b0] ;  /* 0x00007600ff1377ac */ /* 0x000ea40008000800 */
[----:B------:R1:W-:Y:S01]  /*1f790*/  STL [R1+0x124], R90 ;  /* 0x0001245a01007387 */ /* 0x0003e20000100800 */
[----:B------:R-:W-:-:S02]  /*1f7a0*/  SEL R35, R54, R35, !P3 ;  /* 0x0000002336237207 */ /* 0x000fc40005800000 */
[C---:B------:R-:W-:Y:S02]  /*1f7b0*/  SEL R36, R54.reuse, R36, !P3 ;  /* 0x0000002436247207 */ /* 0x040fe40005800000 */
[C---:B------:R-:W-:Y:S02]  /*1f7c0*/  SEL R37, R54.reuse, R37, !P3 ;  /* 0x0000002536257207 */ /* 0x040fe40005800000 */
[C---:B------:R-:W-:Y:S02]  /*1f7d0*/  SEL R38, R54.reuse, R38, !P3 ;  /* 0x0000002636267207 */ /* 0x040fe40005800000 */
[C---:B------:R-:W-:Y:S02]  /*1f7e0*/  SEL R39, R54.reuse, R39, !P3 ;  /* 0x0000002736277207 */ /* 0x040fe40005800000 */
[C---:B------:R-:W-:Y:S02]  /*1f7f0*/  SEL R41, R54.reuse, R41, !P3 ;  /* 0x0000002936297207 */ /* 0x040fe40005800000 */
[C---:B------:R-:W-:Y:S01]  /*1f800*/  SEL R50, R54.reuse, R50, !P3 ;  /* 0x0000003236327207 */ /* 0x040fe20005800000 */
[----:B------:R-:W-:Y:S01]  /*1f810*/  IMAD R7, R7, UR15, RZ ;  /* 0x0000000f07077c24 */ /* 0x000fe2000f8e02ff */
[C---:B-1----:R-:W-:Y:S01]  /*1f820*/  SEL R121, R54.reuse, R19, !P3 ;  /* 0x0000001336797207 */ /* 0x042fe20005800000 */
[----:B------:R-:W1:Y:S01]  /*1f830*/  LDCU UR24, c[0x0][0x3b0] ;  /* 0x00007600ff1877ac */ /* 0x000e620008000800 */
[----:B------:R-:W-:-:S02]  /*1f840*/  SEL R51, R54, R51, !P3 ;  /* 0x0000003336337207 */ /* 0x000fc40005800000 */
[C---:B------:R-:W-:Y:S01]  /*1f850*/  SEL R53, R54.reuse, R53, !P3 ;  /* 0x0000003536357207 */ /* 0x040fe20005800000 */
[----:B------:R-:W1:Y:S01]  /*1f860*/  LDCU UR22, c[0x0][0x3b0] ;  /* 0x00007600ff1677ac */ /* 0x000e620008000800 */
[C---:B---3--:R-:W-:Y:S02]  /*1f870*/  SEL R95, R54.reuse, R220, !P3 ;  /* 0x000000dc365f7207 */ /* 0x048fe40005800000 */
[----:B--2---:R-:W-:Y:S01]  /*1f880*/  SEL R100, R54, R213, !P3 ;  /* 0x000000d536647207 */ /* 0x004fe20005800000 */
[----:B------:R-:W2:Y:S01]  /*1f890*/  LDL.LU R220, [R1+0x2b8] ;  /* 0x0002b80001dc7983 */ /* 0x000ea20000300800 */
[----:B------:R-:W-:Y:S01]  /*1f8a0*/  IMAD.HI.U32 R90, R49, R82, RZ ;  /* 0x00000052315a7227 */ /* 0x000fe200078e00ff */
[----:B------:R-:W3:Y:S02]  /*1f8b0*/  LDCU UR25, c[0x0][0x3b0] ;  /* 0x00007600ff1977ac */ /* 0x000ee40008000800 */
[----:B------:R1:W-:Y:S01]  /*1f8c0*/  STL [R1+0x2eec], R119 ;  /* 0x002eec7701007387 */ /* 0x0003e20000100800 */
[----:B------:R-:W-:Y:S01]  /*1f8d0*/  IMAD R205, R87, UR26, RZ ;  /* 0x0000001a57cd7c24 */ /* 0x000fe2000f8e02ff */
[C---:B------:R-:W-:Y:S01]  /*1f8e0*/  ISETP.GT.U32.AND P6, PT, R52.reuse, R76, PT ;  /* 0x0000004c3400720c */ /* 0x040fe20003fc4070 */
[----:B------:R-:W-:Y:S01]  /*1f8f0*/  IMAD.MOV R90, RZ, RZ, -R90 ;  /* 0x000000ffff5a7224 */ /* 0x000fe200078e0a5a */
[----:B------:R-:W3:Y:S01]  /*1f900*/  LDL.LU R213, [R1+0x29c] ;  /* 0x00029c0001d57983 */ /* 0x000ee20000300800 */
[----:B------:R-:W-:Y:S01]  /*1f910*/  IABS R87, R119 ;  /* 0x0000007700577213 */ /* 0x000fe20000000000 */
[----:B------:R-:W-:Y:S01]  /*1f920*/  IMAD R175, R95, UR27, RZ ;  /* 0x0000001b5faf7c24 */ /* 0x000fe2000f8e02ff */
[----:B------:R-:W2:Y:S01]  /*1f930*/  LDCU UR26, c[0x0][0x3b0] ;  /* 0x00007600ff1a77ac */ /* 0x000ea20008000800 */
[----:B------:R-:W-:-:S02]  /*1f940*/  IMAD R82, R52, R90, R82 ;  /* 0x0000005a34527224 */ /* 0x000fc400078e0252 */
[----:B------:R-:W-:Y:S01]  /*1f950*/  IMAD R90, R100, UR28, RZ ;  /* 0x0000001c645a7c24 */ /* 0x000fe2000f8e02ff */
[C---:B------:R-:W-:Y:S01]  /*1f960*/  SEL R95, R54.reuse, R234, !P3 ;  /* 0x000000ea365f7207 */ /* 0x040fe20005800000 */
[----:B------:R-:W-:Y:S01]  /*1f970*/  IMAD R22, R251, UR18, RZ ;  /* 0x00000012fb167c24 */ /* 0x000fe2000f8e02ff */
[C---:B----4-:R-:W-:Y:S01]  /*1f980*/  SEL R100, R54.reuse, R227, !P3 ;  /* 0x000000e336647207 */ /* 0x050fe20005800000 */
[----:B------:R-:W4:Y:S01]  /*1f990*/  LDCU UR23, c[0x0][0x3b0] ;  /* 0x00007600ff1777ac */ /* 0x000f220008000800 */
[----:B------:R1:W-:Y:S01]  /*1f9a0*/  STL [R1+0xcac], R90 ;  /* 0x000cac5a01007387 */ /* 0x0003e20000100800 */
[----:B------:R-:W-:Y:S01]  /*1f9b0*/  SEL R103, R54, R241, !P3 ;  /* 0x000000f136677207 */ /* 0x000fe20005800000 */
[----:B------:R-:W-:Y:S01]  /*1f9c0*/  @!P6 IMAD.IADD R76, R76, 0x1, -R52 ;  /* 0x000000014c4ce824 */ /* 0x000fe200078e0a34 */
[----:B-1----:R-:W-:Y:S01]  /*1f9d0*/  SEL R119, R54, R59, !P3 ;  /* 0x0000003b36777207 */ /* 0x002fe20005800000 */
[----:B------:R-:W3:Y:S01]  /*1f9e0*/  LDL.LU R234, [R1+0x288] ;  /* 0x0002880001ea7983 */ /* 0x000ee20000300800 */
[----:B------:R-:W1:Y:S03]  /*1f9f0*/  LDCU UR15, c[0x0][0x3b0] ;  /* 0x00007600ff0f77ac */ /* 0x000e660008000800 */
[----:B------:R-:W4:Y:S01]  /*1fa00*/  LDL.LU R227, [R1+0x284] ;  /* 0x0002840001e37983 */ /* 0x000f220000300800 */
[----:B------:R-:W1:Y:S01]  /*1fa10*/  LDCU UR27, c[0x0][0x3b0] ;  /* 0x00007600ff1b77ac */ /* 0x000e620008000800 */
[----:B------:R-:W-:Y:S01]  /*1fa20*/  IMAD.HI.U32 R90, R49, R87, RZ ;  /* 0x00000057315a7227 */ /* 0x000fe200078e00ff */
[----:B------:R-:W1:Y:S03]  /*1fa30*/  LDCU UR28, c[0x0][0x3b0] ;  /* 0x00007600ff1c77ac */ /* 0x000e660008000800 */
[----:B------:R-:W-:Y:S01]  /*1fa40*/  IMAD.MOV R90, RZ, RZ, -R90 ;  /* 0x000000ffff5a7224 */ /* 0x000fe200078e0a5a */
[----:B------:R-:W-:Y:S01]  /*1fa50*/  STL [R1+0x2ee8], R118 ;  /* 0x002ee87601007387 */ /* 0x000fe20000100800 */
[----:B------:R-:W-:-:S02]  /*1fa60*/  IMAD R198, R100, UR30, RZ ;  /* 0x0000001e64c67c24 */ /* 0x000fc4000f8e02ff */
[----:B------:R-:W-:Y:S01]  /*1fa70*/  IMAD R191, R95, UR29, RZ ;  /* 0x0000001d5fbf7c24 */ /* 0x000fe2000f8e02ff */
[----:B------:R-:W4:Y:S01]  /*1fa80*/  LDL.LU R241, [R1+0x26c] ;  /* 0x00026c0001f17983 */ /* 0x000f220000300800 */
[C---:B------:R-:W-:Y:S02]  /*1fa90*/  IMAD R87, R52.reuse, R90, R87 ;  /* 0x0000005a34577224 */ /* 0x040fe400078e0257 */
[----:B------:R-:W-:Y:S01]  /*1faa0*/  IMAD R100, R103, UR31, RZ ;  /* 0x0000001f67647c24 */ /* 0x000fe2000f8e02ff */
[----:B------:R-:W-:Y:S01]  /*1fab0*/  IABS R95, R118 ;  /* 0x00000076005f7213 */ /* 0x000fe20000000000 */
[----:B------:R-:W1:Y:S01]  /*1fac0*/  LDCU UR31, c[0x0][0x3b0] ;  /* 0x00007600ff1f77ac */ /* 0x000e620008000800 */
[----:B------:R-:W-:Y:S02]  /*1fad0*/  ISETP.GT.U32.AND P6, PT, R52, R78, PT ;  /* 0x0000004e3400720c */ /* 0x000fe40003fc4070 */
[C---:B------:R-:W-:Y:S01]  /*1fae0*/  SEL R59, R54.reuse, R9, !P3 ;  /* 0x00000009363b7207 */ /* 0x040fe20005800000 */
[----:B------:R-:W1:Y:S01]  /*1faf0*/  LDCU UR30, c[0x0][0x3b0] ;  /* 0x00007600ff1e77ac */ /* 0x000e620008000800 */
[----:B------:R-:W1:Y:S01]  /*1fb00*/  LDCU UR29, c[0x0][0x3b0] ;  /* 0x00007600ff1d77ac */ /* 0x000e620008000800 */
[----:B--2---:R-:W-:-:S02]  /*1fb10*/  SEL R90, R54, R220, !P3 ;  /* 0x000000dc365a7207 */ /* 0x004fc40005800000 */
[----:B------:R-:W2:Y:S03]  /*1fb20*/  LDL.LU R220, [R1+0x260] ;  /* 0x0002600001dc7983 */ /* 0x000ea60000300800 */
[----:B------:R-:W-:Y:S01]  /*1fb30*/  IMAD R202, R90, UR32, RZ ;  /* 0x000000205aca7c24 */ /* 0x000fe2000f8e02ff */
[----:B------:R1:W-:Y:S01]  /*1fb40*/  STL [R1+0xca0], R100 ;  /* 0x000ca06401007387 */ /* 0x0003e20000100800 */
[C---:B---3--:R-:W-:Y:S02]  /*1fb50*/  SEL R105, R54.reuse, R234, !P3 ;  /* 0x000000ea36697207 */ /* 0x048fe40005800000 */
[----:B------:R-:W-:Y:S01]  /*1fb60*/  SEL R90, R54, R213, !P3 ;  /* 0x000000d5365a7207 */ /* 0x000fe20005800000 */
[----:B------:R-:W-:Y:S01]  /*1fb70*/  @!P6 IMAD.IADD R78, R78, 0x1, -R52 ;  /* 0x000000014e4ee824 */ /* 0x000fe200078e0a34 */
[----:B------:R-:W3:Y:S01]  /*1fb80*/  LDL.LU R213, [R1+0x24c] ;  /* 0x00024c0001d57983 */ /* 0x000ee20000300800 */
[----:B-1----:R-:W-:Y:S01]  /*1fb90*/  IMAD.HI.U32 R100, R49, R95, RZ ;  /* 0x0000005f31647227 */ /* 0x002fe200078e00ff */
[----:B------:R-:W1:Y:S03]  /*1fba0*/  LDCU UR32, c[0x0][0x3b0] ;  /* 0x00007600ff2077ac */ /* 0x000e660008000800 */
[----:B------:R-:W-:Y:S01]  /*1fbb0*/  IMAD.MOV R103, RZ, RZ, -R100 ;  /* 0x000000ffff677224 */ /* 0x000fe200078e0a64 */
[----:B------:R-:W-:Y:S01]  /*1fbc0*/  IABS R100, R117 ;  /* 0x0000007500647213 */ /* 0x000fe20000000000 */
[----:B------:R-:W-:Y:S01]  /*1fbd0*/  STL [R1+0x2ee4], R117 ;  /* 0x002ee47501007387 */ /* 0x000fe20000100800 */
[----:B------:R-:W-:-:S02]  /*1fbe0*/  IMAD R203, R90, UR33, RZ ;  /* 0x000000215acb7c24 */ /* 0x000fc4000f8e02ff */
[----:B------:R-:W-:Y:S01]  /*1fbf0*/  IMAD R207, R105, UR34, RZ ;  /* 0x0000002269cf7c24 */ /* 0x000fe2000f8e02ff */
[----:B------:R-:W3:Y:S01]  /*1fc00*/  LDL.LU R234, [R1+0x22c] ;  /* 0x00022c0001ea7983 */ /* 0x000ee20000300800 */
[----:B------:R-:W-:Y:S01]  /*1fc10*/  IMAD R95, R52, R103, R95 ;  /* 0x00000067345f7224 */ /* 0x000fe200078e025f */
[C---:B----4-:R-:W-:Y:S01]  /*1fc20*/  SEL R103, R54.reuse, R227, !P3 ;  /* 0x000000e336677207 */ /* 0x050fe20005800000 */
[----:B------:R-:W-:Y:S01]  /*1fc30*/  IMAD.HI.U32 R90, R49, R100, RZ ;  /* 0x00000064315a7227 */ /* 0x000fe200078e00ff */
[----:B------:R-:W4:Y:S01]  /*1fc40*/  LDL.LU R227, [R1+0x228] ;  /* 0x0002280001e37983 */ /* 0x000f220000300800 */
[----:B------:R-:W-:Y:S01]  /*1fc50*/  SEL R105, R54, R241, !P3 ;  /* 0x000000f136697207 */ /* 0x000fe20005800000 */
[----:B------:R-:W1:Y:S02]  /*1fc60*/  LDCU UR34, c[0x0][0x3b0] ;  /* 0x00007600ff2277ac */ /* 0x000e640008000800 */
[----:B------:R1:W-:Y:S01]  /*1fc70*/  STL [R1+0x2ee0], R116 ;  /* 0x002ee07401007387 */ /* 0x0003e20000100800 */
[----:B------:R-:W-:Y:S01]  /*1fc80*/  IADD3 R90, PT, PT, -R90, RZ, RZ ;  /* 0x000000ff5a5a7210 */ /* 0x000fe20007ffe1ff */
[----:B------:R-:W1:Y:S02]  /*1fc90*/  LDCU UR33, c[0x0][0x3b0] ;  /* 0x00007600ff2177ac */ /* 0x000e640008000800 */
[----:B------:R-:W4:Y:S02]  /*1fca0*/  LDL.LU R241, [R1+0x218] ;  /* 0x0002180001f17983 */ /* 0x000f240000300800 */
[----:B------:R-:W-:Y:S01]  /*1fcb0*/  IMAD R90, R52, R90, R100 ;  /* 0x0000005a345a7224 */ /* 0x000fe200078e0264 */
[----:B--2---:R-:W-:-:S02]  /*1fcc0*/  SEL R106, R54, R220, !P3 ;  /* 0x000000dc366a7207 */ /* 0x004fc40005800000 */
[----:B------:R-:W2:Y:S01]  /*1fcd0*/  LDL.LU R220, [R1+0x210] ;  /* 0x0002100001dc7983 */ /* 0x000ea20000300800 */
[----:B---3--:R-:W-:-:S03]  /*1fce0*/  SEL R100, R54, R213, !P3 ;  /* 0x000000d536647207 */ /* 0x008fc60005800000 */
[----:B------:R-:W3:Y:S02]  /*1fcf0*/  LDL.LU R213, [R1+0x20c] ;  /* 0x00020c0001d57983 */ /* 0x000ee40000300800 */
[----:B------:R-:W-:Y:S02]  /*1fd00*/  IMAD R171, R100, UR38, RZ ;  /* 0x0000002664ab7c24 */ /* 0x000fe4000f8e02ff */
[----:B------:R-:W-:Y:S01]  /*1fd10*/  STL [R1+0x2edc], R115 ;  /* 0x002edc7301007387 */ /* 0x000fe20000100800 */
[C---:B----4-:R-:W-:Y:S01]  /*1fd20*/  SEL R107, R54.reuse, R227, !P3 ;  /* 0x000000e3366b7207 */ /* 0x050fe20005800000 */
[----:B------:R-:W-:Y:S01]  /*1fd30*/  IMAD R173, R103, UR35, RZ ;  /* 0x0000002367ad7c24 */ /* 0x000fe2000f8e02ff */
[----:B------:R-:W-:Y:S01]  /*1fd40*/  SEL R100, R54, R234, !P3 ;  /* 0x000000ea36647207 */ /* 0x000fe20005800000 */
[----:B------:R-:W-:Y:S01]  /*1fd50*/  IMAD R172, R105, UR36, RZ ;  /* 0x0000002469ac7c24 */ /* 0x000fe2000f8e02ff */
[----:B------:R-:W4:Y:S01]  /*1fd60*/  LDL.LU R234, [R1+0x208] ;  /* 0x0002080001ea7983 */ /* 0x000f220000300800 */
[----:B------:R-:W-:Y:S01]  /*1fd70*/  IMAD R168, R107, UR40, RZ ;  /* 0x000000286ba87c24 */ /* 0x000fe2000f8e02ff */
[----:B------:R-:W-:Y:S01]  /*1fd80*/  IABS R103, R116 ;  /* 0x0000007400677213 */ /* 0x000fe20000000000 */
[----:B------:R-:W-:Y:S01]  /*1fd90*/  IMAD R170, R106, UR37, RZ ;  /* 0x000000256aaa7c24 */ /* 0x000fe2000f8e02ff */
[----:B------:R-:W4:Y:S01]  /*1fda0*/  LDL.LU R227, [R1+0x1f4] ;  /* 0x0001f40001e37983 */ /* 0x000f220000300800 */
[----:B---3--:R-:W-:-:S03]  /*1fdb0*/  SEL R108, R54, R213, !P3 ;  /* 0x000000d5366c7207 */ /* 0x008fc60005800000 */
[----:B------:R3:W-:Y:S01]  /*1fdc0*/  STL [R1+0x2ed8], R114 ;  /* 0x002ed87201007387 */ /* 0x0007e20000100800 */
[----:B--2---:R-:W-:Y:S01]  /*1fdd0*/  SEL R107, R54, R220, !P3 ;  /* 0x000000dc366b7207 */ /* 0x004fe20005800000 */
[----:B------:R-:W-:Y:S01]  /*1fde0*/  IMAD.HI.U32 R105, R49, R103, RZ ;  /* 0x0000006731697227 */ /* 0x000fe200078e00ff */
[----:B------:R-:W-:Y:S01]  /*1fdf0*/  ISETP.GT.U32.AND P6, PT, R52, R78, PT ;  /* 0x0000004e3400720c */ /* 0x000fe20003fc4070 */
[----:B------:R-:W2:Y:S01]  /*1fe00*/  LDL.LU R209, [R1+0x1f0] ;  /* 0x0001f00001d17983 */ /* 0x000ea20000300800 */
[----:B------:R-:W1:Y:S03]  /*1fe10*/  LDCU UR37, c[0x0][0x3b0] ;  /* 0x00007600ff2577ac */ /* 0x000e660008000800 */
[----:B------:R-:W3:Y:S01]  /*1fe20*/  LDL.LU R220, [R1+0x1d4] ;  /* 0x0001d40001dc7983 */ /* 0x000ee20000300800 */
[----:B------:R-:W-:Y:S01]  /*1fe30*/  IMAD R169, R100, UR39, RZ ;  /* 0x0000002764a97c24 */ /* 0x000fe2000f8e02ff */
[----:B------:R-:W1:Y:S02]  /*1fe40*/  LDCU UR40, c[0x0][0x3b0] ;  /* 0x00007600ff2877ac */ /* 0x000e640008000800 */
[----:B------:R-:W3:Y:S01]  /*1fe50*/  LDL.LU R213, [R1+0x1d0] ;  /* 0x0001d00001d57983 */ /* 0x000ee20000300800 */
[----:B------:R-:W-:Y:S01]  /*1fe60*/  IMAD.MOV R106, RZ, RZ, -R105 ;  /* 0x000000ffff6a7224 */ /* 0x000fe200078e0a69 */
[----:B------:R-:W1:Y:S02]  /*1fe70*/  LDCU UR39, c[0x0][0x3b0] ;  /* 0x00007600ff2777ac */ /* 0x000e640008000800 */
[----:B------:R-:W3:Y:S01]  /*1fe80*/  LDL.LU R208, [R1+0x1bc] ;  /* 0x0001bc0001d07983 */ /* 0x000ee20000300800 */
[----:B------:R-:W-:Y:S01]  /*1fe90*/  IMAD R103, R52, R106, R103 ;  /* 0x0000006a34677224 */ /* 0x000fe200078e0267 */
[----:B------:R-:W-:Y:S01]  /*1fea0*/  SEL R106, R54, R241, !P3 ;  /* 0x000000f1366a7207 */ /* 0x000fe20005800000 */
[----:B------:R-:W-:Y:S01]  /*1feb0*/  IMAD R25, R59, UR21, RZ ;  /* 0x000000153b197c24 */ /* 0x000fe2000f8e02ff */
[----:B------:R-:W-:Y:S01]  /*1fec0*/  STL [R1+0x2ed4], R113 ;  /* 0x002ed47101007387 */ /* 0x000fe20000100800 */
[----:B------:R-:W-:Y:S01]  /*1fed0*/  IMAD R165, R108, UR43, RZ ;  /* 0x0000002b6ca57c24 */ /* 0x000fe2000f8e02ff */
[----:B------:R-:W1:Y:S02]  /*1fee0*/  LDCU UR38, c[0x0][0x3b0] ;  /* 0x00007600ff2677ac */ /* 0x000e640008000800 */
[----:B------:R-:W3:Y:S01]  /*1fef0*/  LDL.LU R241, [R1+0x1a4] ;  /* 0x0001a40001f17983 */ /* 0x000ee20000300800 */
[C---:B----4-:R-:W-:Y:S01]  /*1ff00*/  SEL R108, R54.reuse, R234, !P3 ;  /* 0x000000ea366c7207 */ /* 0x050fe20005800000 */
[----:B------:R-:W4:Y:S01]  /*1ff10*/  LDCU UR35, c[0x0][0x3b0] ;  /* 0x00007600ff2377ac */ /* 0x000f220008000800 */
[----:B------:R-:W-:Y:S01]  /*1ff20*/  SEL R109, R54, R227, !P3 ;  /* 0x000000e3366d7207 */ /* 0x000fe20005800000 */
[----:B------:R-:W4:Y:S01]  /*1ff30*/  LDL.LU R234, [R1+0x1a0] ;  /* 0x0001a00001ea7983 */ /* 0x000f220000300800 */
[----:B------:R-:W-:Y:S01]  /*1ff40*/  IABS R105, R115 ;  /* 0x0000007300697213 */ /* 0x000fe20000000000 */
[----:B------:R-:W-:Y:S01]  /*1ff50*/  IMAD R167, R106, UR41, RZ ;  /* 0x000000296aa77c24 */ /* 0x000fe2000f8e02ff */
[----:B------:R-:W1:Y:S01]  /*1ff60*/  LDCU UR43, c[0x0][0x3b0] ;  /* 0x00007600ff2b77ac */ /* 0x000e620008000800 */
[----:B------:R-:W4:Y:S01]  /*1ff70*/  LDL.LU R227, [R1+0x19c] ;  /* 0x00019c0001e37983 */ /* 0x000f220000300800 */
[----:B------:R-:W-:-:S02]  /*1ff80*/  IMAD R164, R108, UR44, RZ ;  /* 0x0000002c6ca47c24 */ /* 0x000fc4000f8e02ff */
[----:B------:R-:W-:Y:S01]  /*1ff90*/  IMAD R163, R109, UR45, RZ ;  /* 0x0000002d6da37c24 */ /* 0x000fe2000f8e02ff */
[----:B------:R-:W1:Y:S01]  /*1ffa0*/  LDCU UR36, c[0x0][0x3b0] ;  /* 0x00007600ff2477ac */ /* 0x000e620008000800 */
[----:B------:R-:W-:Y:S01]  /*1ffb0*/  IMAD.HI.U32 R100, R49, R105, RZ ;  /* 0x0000006931647227 */ /* 0x000fe200078e00ff */
[----:B------:R-:W-:Y:S01]  /*1ffc0*/  IABS R106, R114 ;  /* 0x00000072006a7213 */ /* 0x000fe20000000000 */
[----:B------:R-:W1:Y:S02]  /*1ffd0*/  LDCU UR44, c[0x0][0x3b0] ;  /* 0x00007600ff2c77ac */ /* 0x000e640008000800 */
[----:B------:R-:W-:Y:S02]  /*1ffe0*/  IMAD R166, R107, UR42, RZ ;  /* 0x0000002a6ba67c24 */ /* 0x000fe4000f8e02ff */
[----:B------:R-:W-:Y:S01]  /*1fff0*/  @!P6 IMAD.IADD R78, R78, 0x1, -R52 ;  /* 0x000000014e4ee824 */ /* 0x000fe200078e0a34 */
[----:B------:R-:W1:Y:S01]  /*20000*/  LDCU UR41, c[0x0][0x3b0] ;  /* 0x00007600ff2977ac */ /* 0x000e620008000800 */
[----:B--2---:R-:W-:-:S02]  /*20010*/  SEL R108, R54, R209, !P3 ;  /* 0x000000d1366c7207 */ /* 0x004fc40005800000 */
[----:B---3--:R-:W-:Y:S01]  /*20020*/  SEL R109, R54, R220, !P3 ;  /* 0x000000dc366d7207 */ /* 0x008fe20005800000 */
[----:B------:R-:W-:Y:S01]  /*20030*/  IMAD.MOV R100, RZ, RZ, -R100 ;  /* 0x000000ffff647224 */ /* 0x000fe200078e0a64 */
[----:B------:R-:W2:Y:S01]  /*20040*/  LDL.LU R220, [R1+0x190] ;  /* 0x0001900001dc7983 */ /* 0x000ea20000300800 */
[----:B------:R-:W-:Y:S01]  /*20050*/  IMAD R162, R108, UR46, RZ ;  /* 0x0000002e6ca27c24 */ /* 0x000fe2000f8e02ff */
[----:B------:R-:W-:Y:S01]  /*20060*/  SEL R108, R54, R213, !P3 ;  /* 0x000000d5366c7207 */ /* 0x000fe20005800000 */
[----:B------:R-:W-:Y:S01]  /*20070*/  IMAD R100, R52, R100, R105 ;  /* 0x0000006434647224 */ /* 0x000fe200078e0269 */
[----:B------:R-:W3:Y:S01]  /*20080*/  LDL.LU R213, [R1+0x188] ;  /* 0x0001880001d57983 */ /* 0x000ee20000300800 */
[----:B------:R-:W-:Y:S01]  /*20090*/  IMAD.HI.U32 R105, R49, R106, RZ ;  /* 0x0000006a31697227 */ /* 0x000fe200078e00ff */
[----:B------:R-:W-:Y:S01]  /*200a0*/  IABS R107, R113 ;  /* 0x00000071006b7213 */ /* 0x000fe20000000000 */
[----:B------:R-:W1:Y:S02]  /*200b0*/  LDCU UR42, c[0x0][0x3b0] ;  /* 0x00007600ff2a77ac */ /* 0x000e640008000800 */
[----:B------:R-:W-:-:S02]  /*200c0*/  IMAD.MOV R105, RZ, RZ, -R105 ;  /* 0x000000ffff697224 */ /* 0x000fc400078e0a69 */
[----:B------:R-:W-:Y:S01]  /*200d0*/  IMAD R161, R109, UR47, RZ ;  /* 0x0000002f6da17c24 */ /* 0x000fe2000f8e02ff */
[C---:B------:R-:W-:Y:S01]  /*200e0*/  ISETP.GT.U32.AND P6, PT, R52.reuse, R82, PT ;  /* 0x000000523400720c */ /* 0x040fe20003fc4070 */
[----:B------:R-:W-:Y:S01]  /*200f0*/  IMAD R105, R52, R105, R106 ;  /* 0x0000006934697224 */ /* 0x000fe200078e026a */
[----:B------:R-:W2:Y:S01]  /*20100*/  LDCU UR46, c[0x0][0x3b0] ;  /* 0x00007600ff2e77ac */ /* 0x000ea20008000800 */
[----:B------:R-:W-:Y:S01]  /*20110*/  IMAD.HI.U32 R106, R49, R107, RZ ;  /* 0x0000006b316a7227 */ /* 0x000fe200078e00ff */
[----:B------:R-:W2:Y:S03]  /*20120*/  LDCU UR47, c[0x0][0x3b0] ;  /* 0x00007600ff2f77ac */ /* 0x000ea60008000800 */
[----:B------:R-:W-:Y:S02]  /*20130*/  IMAD.MOV R106, RZ, RZ, -R106 ;  /* 0x000000ffff6a7224 */ /* 0x000fe400078e0a6a */
[----:B------:R-:W-:Y:S01]  /*20140*/  IMAD R159, R108, UR48, RZ ;  /* 0x000000306c9f7c24 */ /* 0x000fe2000f8e02ff */
[----:B------:R-:W-:Y:S01]  /*20150*/  SEL R108, R54, R241, !P3 ;  /* 0x000000f1366c7207 */ /* 0x000fe20005800000 */
[----:B------:R-:W-:Y:S01]  /*20160*/  IMAD R106, R52, R106, R107 ;  /* 0x0000006a346a7224 */ /* 0x000fe200078e026b */
[----:B------:R-:W-:Y:S01]  /*20170*/  SEL R107, R54, R208, !P3 ;  /* 0x000000d0366b7207 */ /* 0x000fe20005800000 */
[----:B-1----:R-:W-:Y:S01]  /*20180*/  IMAD R59, R127, UR37, RZ ;  /* 0x000000257f3b7c24 */ /* 0x002fe2000f8e02ff */
[----:B------:R-:W1:Y:S01]  /*20190*/  LDCU UR45, c[0x0][0x3b0] ;  /* 0x00007600ff2d77ac */ /* 0x000e620008000800 */
[----:B------:R-:W-:Y:S01]  /*201a0*/  IMAD R157, R108, UR50, RZ ;  /* 0x000000326c9d7c24 */ /* 0x000fe2000f8e02ff */
[C---:B----4-:R-:W-:Y:S01]  /*201b0*/  SEL R108, R54.reuse, R227, !P3 ;  /* 0x000000e3366c7207 */ /* 0x050fe20005800000 */
[----:B------:R-:W-:Y:S01]  /*201c0*/  IMAD R158, R107, UR49, RZ ;  /* 0x000000316b9e7c24 */ /* 0x000fe2000f8e02ff */
[----:B------:R-:W-:-:S02]  /*201d0*/  SEL R107, R54, R234, !P3 ;  /* 0x000000ea366b7207 */ /* 0x000fc40005800000 */
[----:B---3--:R-:W-:Y:S01]  /*201e0*/  SEL R109, R54, R213, !P3 ;  /* 0x000000d5366d7207 */ /* 0x008fe20005800000 */
[----:B------:R-:W3:Y:S01]  /*201f0*/  LDL.LU R234, [R1+0x184] ;  /* 0x0001840001ea7983 */ /* 0x000ee20000300800 */
[----:B------:R-:W-:Y:S01]  /*20200*/  IMAD R160, R108, UR52, RZ ;  /* 0x000000346ca07c24 */ /* 0x000fe2000f8e02ff */
[----:B--2---:R-:W-:Y:S01]  /*20210*/  SEL R108, R54, R220, !P3 ;  /* 0x000000dc366c7207 */ /* 0x004fe20005800000 */
[----:B------:R-:W-:Y:S01]  /*20220*/  IMAD R156, R107, UR51, RZ ;  /* 0x000000336b9c7c24 */ /* 0x000fe2000f8e02ff */
[----:B------:R-:W2:Y:S01]  /*20230*/  LDL.LU R227, [R1+0x180] ;  /* 0x0001800001e37983 */ /* 0x000ea20000300800 */
[----:B------:R-:W-:Y:S01]  /*20240*/  IABS R107, R112 ;  /* 0x00000070006b7213 */ /* 0x000fe20000000000 */
[----:B------:R-:W-:Y:S01]  /*20250*/  IMAD R155, R109, UR54, RZ ;  /* 0x000000366d9b7c24 */ /* 0x000fe2000f8e02ff */
[----:B------:R-:W4:Y:S01]  /*20260*/  LDCU UR52, c[0x0][0x3b0] ;  /* 0x00007600ff3477ac */ /* 0x000f220008000800 */
[----:B------:R-:W-:Y:S01]  /*20270*/  STL [R1+0x2ed0], R112 ;  /* 0x002ed07001007387 */ /* 0x000fe20000100800 */
[----:B------:R-:W-:-:S02]  /*20280*/  IMAD R154, R108, UR53, RZ ;  /* 0x000000356c9a7c24 */ /* 0x000fc4000f8e02ff */
[C---:B------:R-:W-:Y:S01]  /*20290*/  IMAD.HI.U32 R110, R49.reuse, R107, RZ ;  /* 0x0000006b316e7227 */ /* 0x040fe200078e00ff */
[----:B------:R-:W4:Y:S01]  /*202a0*/  LDL.LU R220, [R1+0x16c] ;  /* 0x00016c0001dc7983 */ /* 0x000f220000300800 */
[----:B------:R-:W-:Y:S01]  /*202b0*/  IABS R108, R111 ;  /* 0x0000006f006c7213 */ /* 0x000fe20000000000 */
[----:B------:R-:W1:Y:S02]  /*202c0*/  LDCU UR54, c[0x0][0x3b0] ;  /* 0x00007600ff3677ac */ /* 0x000e640008000800 */
[----:B------:R-:W4:Y:S01]  /*202d0*/  LDL.LU R208, [R1+0x168] ;  /* 0x0001680001d07983 */ /* 0x000f220000300800 */
[----:B------:R-:W-:Y:S01]  /*202e0*/  @!P6 IMAD.IADD R82, R82, 0x1, -R52 ;  /* 0x000000015252e824 */ /* 0x000fe200078e0a34 */
[----:B------:R-:W1:Y:S02]  /*202f0*/  LDCU UR53, c[0x0][0x3b0] ;  /* 0x00007600ff3577ac */ /* 0x000e640008000800 */
[----:B------:R-:W4:Y:S01]  /*20300*/  LDL.LU R213, [R1+0x164] ;  /* 0x0001640001d57983 */ /* 0x000f220000300800 */
[----:B------:R-:W-:Y:S01]  /*20310*/  @!P4 IMAD.MOV R78, RZ, RZ, -R78 ;  /* 0x000000ffff4ec224 */ /* 0x000fe200078e0a4e */
[----:B------:R-:W1:Y:S02]  /*20320*/  LDCU UR48, c[0x0][0x3b0] ;  /* 0x00007600ff3077ac */ /* 0x000e640008000800 */
[----:B------:R-:W-:Y:S01]  /*20330*/  STL [R1+0x2f38], R0 ;  /* 0x002f380001007387 */ /* 0x000fe20000100800 */
[----:B------:R-:W-:Y:S01]  /*20340*/  IMAD.MOV.U32 R127, RZ, RZ, R206 ;  /* 0x000000ffff7f7224 */ /* 0x000fe200078e00ce */
[----:B------:R-:W1:Y:S02]  /*20350*/  LDCU UR49, c[0x0][0x3b0] ;  /* 0x00007600ff3177ac */ /* 0x000e640008000800 */
[----:B------:R1:W-:Y:S01]  /*20360*/  STL [R1+0x2ecc], R111 ;  /* 0x002ecc6f01007387 */ /* 0x0003e20000100800 */
[----:B------:R-:W-:Y:S01]  /*20370*/  IMAD R244, R134, UR44, RZ ;  /* 0x0000002c86f47c24 */ /* 0x000fe2000f8e02ff */
[----:B------:R-:W1:Y:S02]  /*20380*/  LDCU UR50, c[0x0][0x3b0] ;  /* 0x00007600ff3277ac */ /* 0x000e640008000800 */
[----:B------:R-:W4:Y:S01]  /*20390*/  LDL.LU R241, [R1+0x160] ;  /* 0x0001600001f17983 */ /* 0x000f220000300800 */
[----:B------:R-:W-:Y:S01]  /*203a0*/  IMAD.MOV R110, RZ, RZ, -R110 ;  /* 0x000000ffff6e7224 */ /* 0x000fe200078e0a6e */
[----:B------:R-:W1:Y:S01]  /*203b0*/  LDCU UR51, c[0x0][0x3b0] ;  /* 0x00007600ff3377ac */ /* 0x000e620008000800 */
[----:B------:R-:W-:-:S04]  /*203c0*/  IMAD.HI.U32 R49, R49, R108, RZ ;  /* 0x0000006c31317227 */ /* 0x000fc800078e00ff */
[----:B------:R-:W-:Y:S02]  /*203d0*/  IMAD R107, R52, R110, R107 ;  /* 0x0000006e346b7224 */ /* 0x000fe400078e026b */
[----:B------:R-:W-:-:S04]  /*203e0*/  IMAD.MOV R49, RZ, RZ, -R49 ;  /* 0x000000ffff317224 */ /* 0x000fc800078e0a31 */
[C---:B------:R-:W-:Y:S01]  /*203f0*/  IMAD R49, R52.reuse, R49, R108 ;  /* 0x0000003134317224 */ /* 0x040fe200078e026c */
[----:B------:R-:W-:-:S13]  /*20400*/  ISETP.GT.U32.AND P6, PT, R52, R87, PT ;  /* 0x000000573400720c */ /* 0x000fda0003fc4070 */
[----:B------:R-:W-:Y:S01]  /*20410*/  @!P6 IMAD.IADD R87, R87, 0x1, -R52 ;  /* 0x000000015757e824 */ /* 0x000fe200078e0a34 */
[----:B------:R-:W-:-:S04]  /*20420*/  ISETP.GT.U32.AND P6, PT, R52, R82, PT ;  /* 0x000000523400720c */ /* 0x000fc80003fc4070 */
[----:B------:R-:W-:-:S09]  /*20430*/  ISETP.GT.U32.AND P0, PT, R52, R87, PT ;  /* 0x000000573400720c */ /* 0x000fd20003f04070 */
[----:B------:R-:W-:Y:S01]  /*20440*/  @!P6 IMAD.IADD R82, R82, 0x1, -R52 ;  /* 0x000000015252e824 */ /* 0x000fe200078e0a34 */
[----:B------:R-:W-:-:S03]  /*20450*/  ISETP.GT.U32.AND P6, PT, R52, R95, PT ;  /* 0x0000005f3400720c */ /* 0x000fc60003fc4070 */
[----:B------:R-:W-:Y:S02]  /*20460*/  @!P0 IADD3 R87, PT, PT, R87, -R52, RZ ;  /* 0x8000003457578210 */ /* 0x000fe40007ffe0ff */
[C---:B---3--:R-:W-:Y:S02]  /*20470*/  SEL R109, R54.reuse, R234, !P3 ;  /* 0x000000ea366d7207 */ /* 0x048fe40005800000 */
[----:B------:R-:W3:Y:S01]  /*20480*/  LDL.LU R234, [R1+0x15c] ;  /* 0x00015c0001ea7983 */ /* 0x000ee20000300800 */
[C---:B--2---:R-:W-:Y:S02]  /*20490*/  SEL R110, R54.reuse, R227, !P3 ;  /* 0x000000e3366e7207 */ /* 0x044fe40005800000 */
[----:B------:R-:W-:Y:S01]  /*204a0*/  IMAD R153, R109, UR55, RZ ;  /* 0x000000376d997c24 */ /* 0x000fe2000f8e02ff */
[----:B------:R-:W2:Y:S01]  /*204b0*/  LDL.LU R227, [R1+0x150] ;  /* 0x0001500001e37983 */ /* 0x000ea20000300800 */
[----:B----4-:R-:W-:Y:S02]  /*204c0*/  SEL R108, R54, R213, !P3 ;  /* 0x000000d5366c7207 */ /* 0x010fe40005800000 */
[----:B------:R-:W-:Y:S01]  /*204d0*/  ISETP.GT.U32.AND P0, PT, R52, R90, PT ;  /* 0x0000005a3400720c */ /* 0x000fe20003f04070 */
[----:B------:R-:W-:Y:S01]  /*204e0*/  @!P6 IMAD.IADD R95, R95, 0x1, -R52 ;  /* 0x000000015f5fe824 */ /* 0x000fe200078e0a34 */
[----:B------:R-:W-:Y:S01]  /*204f0*/  SEL R109, R54, R220, !P3 ;  /* 0x000000dc366d7207 */ /* 0x000fe20005800000 */
[----:B------:R-:W-:Y:S01]  /*20500*/  IMAD R152, R110, UR56, RZ ;  /* 0x000000386e987c24 */ /* 0x000fe2000f8e02ff */
[----:B------:R-:W4:Y:S01]  /*20510*/  LDL.LU R220, [R1+0x13c] ;  /* 0x00013c0001dc7983 */ /* 0x000f220000300800 */
[----:B------:R-:W1:Y:S03]  /*20520*/  LDCU UR55, c[0x0][0x3b0] ;  /* 0x00007600ff3777ac */ /* 0x000e660008000800 */
[----:B------:R-:W4:Y:S01]  /*20530*/  LDL.LU R213, [R1+0x138] ;  /* 0x0001380001d57983 */ /* 0x000f220000300800 */
[----:B------:R-:W-:-:S04]  /*20540*/  ISETP.GT.U32.AND P6, PT, R52, R95, PT ;  /* 0x0000005f3400720c */ /* 0x000fc80003fc4070 */
[--C-:B------:R-:W-:Y:S01]  /*20550*/  @!P0 IMAD.IADD R90, R90, 0x1, -R52.reuse ;  /* 0x000000015a5a8824 */ /* 0x100fe200078e0a34 */
[----:B------:R-:W-:Y:S01]  /*20560*/  SEL R110, R54, R208, !P3 ;  /* 0x000000d0366e7207 */ /* 0x000fe20005800000 */
[----:B------:R-:W-:Y:S01]  /*20570*/  IMAD R149, R108, UR59, RZ ;  /* 0x0000003b6c957c24 */ /* 0x000fe2000f8e02ff */
[----:B------:R-:W4:Y:S01]  /*20580*/  LDL.LU R208, [R1+0x134] ;  /* 0x0001340001d07983 */ /* 0x000f220000300800 */
[----:B------:R-:W-:Y:S01]  /*20590*/  IMAD R151, R109, UR57, RZ ;  /* 0x000000396d977c24 */ /* 0x000fe2000f8e02ff */
[C---:B------:R-:W-:Y:S01]  /*205a0*/  ISETP.GT.U32.AND P0, PT, R52.reuse, R90, PT ;  /* 0x0000005a3400720c */ /* 0x040fe20003f04070 */
[----:B------:R-:W2:Y:S03]  /*205b0*/  LDCU UR56, c[0x0][0x3b0] ;  /* 0x00007600ff3877ac */ /* 0x000ea60008000800 */
[----:B------:R-:W-:Y:S01]  /*205c0*/  @!P6 IMAD.IADD R95, R95, 0x1, -R52 ;  /* 0x000000015f5fe824 */ /* 0x000fe200078e0a34 */
[----:B------:R-:W-:Y:S01]  /*205d0*/  ISETP.GT.U32.AND P6, PT, R52, R103, PT ;  /* 0x000000673400720c */ /* 0x000fe20003fc4070 */
[----:B------:R-:W2:Y:S01]  /*205e0*/  LDCU UR59, c[0x0][0x3b0] ;  /* 0x00007600ff3b77ac */ /* 0x000ea20008000800 */
[----:B------:R-:W-:-:S02]  /*205f0*/  SEL R108, R54, R241, !P3 ;  /* 0x000000f1366c7207 */ /* 0x000fc40005800000 */
[----:B------:R-:W4:Y:S01]  /*20600*/  LDL.LU R241, [R1+0x130] ;  /* 0x0001300001f17983 */ /* 0x000f220000300800 */
[----:B------:R-:W-:Y:S02]  /*20610*/  IMAD R245, R40, UR52, RZ ;  /* 0x0000003428f57c24 */ /* 0x000fe4000f8e02ff */
[----:B-1----:R-:W-:Y:S01]  /*20620*/  IMAD R246, R68, UR54, RZ ;  /* 0x0000003644f67c24 */ /* 0x002fe2000f8e02ff */
[----:B------:R-:W-:Y:S01]  /*20630*/  @!P0 IADD3 R90, PT, PT, R90, -R52, RZ ;  /* 0x800000345a5a8210 */ /* 0x000fe20007ffe0ff */
[----:B------:R-:W-:Y:S01]  /*20640*/  IMAD R247, R44, UR55, RZ ;  /* 0x000000372cf77c24 */ /* 0x000fe2000f8e02ff */
[----:B------:R-:W-:Y:S02]  /*20650*/  ISETP.GT.U32.AND P0, PT, R52, R100, PT ;  /* 0x000000643400720c */ /* 0x000fe40003f04070 */
[----:B------:R-:W-:Y:S01]  /*20660*/  ISETP.GE.AND P4, PT, R116, RZ, PT ;  /* 0x000000ff7400720c */ /* 0x000fe20003f86270 */
[--C-:B------:R-:W-:Y:S01]  /*20670*/  @!P6 IMAD.IADD R103, R103, 0x1, -R52.reuse ;  /* 0x000000016767e824 */ /* 0x100fe200078e0a34 */
[----:B------:R-:W-:Y:S01]  /*20680*/  ISETP.GT.U32.AND P6, PT, R52, R105, PT ;  /* 0x000000693400720c */ /* 0x000fe20003fc4070 */
[----:B------:R-:W-:Y:S01]  /*20690*/  @!P5 IMAD.MOV R87, RZ, RZ, -R87 ;  /* 0x000000ffff57d224 */ /* 0x000fe200078e0a57 */
[----:B------:R-:W-:Y:S01]  /*206a0*/  SEL R78, R54, R78, !P3 ;  /* 0x0000004e364e7207 */ /* 0x000fe20005800000 */
[----:B------:R-:W-:Y:S01]  /*206b0*/  IMAD R150, R110, UR58, RZ ;  /* 0x0000003a6e967c24 */ /* 0x000fe2000f8e02ff */
[----:B------:R-:W1:Y:S05]  /*206c0*/  LDCU UR57, c[0x0][0x3b0] ;  /* 0x00007600ff3977ac */ /* 0x000e6a0008000800 */
[----:B------:R-:W-:Y:S01]  /*206d0*/  @!P0 IMAD.IADD R100, R100, 0x1, -R52 ;  /* 0x0000000164648824 */ /* 0x000fe200078e0a34 */
[----:B------:R-:W-:Y:S01]  /*206e0*/  ISETP.GT.U32.AND P0, PT, R52, R103, PT ;  /* 0x000000673400720c */ /* 0x000fe20003f04070 */
[----:B------:R-:W-:-:S02]  /*206f0*/  IMAD R148, R108, UR60, RZ ;  /* 0x0000003c6c947c24 */ /* 0x000fc4000f8e02ff */
[----:B------:R-:W-:Y:S01]  /*20700*/  @!P6 IMAD.IADD R105, R105, 0x1, -R52 ;  /* 0x000000016969e824 */ /* 0x000fe200078e0a34 */
[----:B------:R-:W-:Y:S02]  /*20710*/  ISETP.GT.U32.AND P6, PT, R52, R100, PT ;  /* 0x000000643400720c */ /* 0x000fe40003fc4070 */
[----:B---3--:R-:W-:-:S07]  /*20720*/  SEL R109, R54, R234, !P3 ;  /* 0x000000ea366d7207 */ /* 0x008fce0005800000 */
[----:B------:R-:W-:Y:S01]  /*20730*/  @!P0 IMAD.IADD R103, R103, 0x1, -R52 ;  /* 0x0000000167678824 */ /* 0x000fe200078e0a34 */
[----:B------:R-:W-:Y:S01]  /*20740*/  ISETP.GT.U32.AND P0, PT, R52, R106, PT ;  /* 0x0000006a3400720c */ /* 0x000fe20003f04070 */
[----:B------:R-:W3:Y:S02]  /*20750*/  LDL.LU R234, [R1+0x12c] ;  /* 0x00012c0001ea7983 */ /* 0x000ee40000300800 */
[----:B------:R-:W-:Y:S01]  /*20760*/  @!P6 IADD3 R100, PT, PT, R100, -R52, RZ ;  /* 0x800000346464e210 */ /* 0x000fe20007ffe0ff */
[----:B--2---:R-:W-:Y:S01]  /*20770*/  IMAD R248, R48, UR56, RZ ;  /* 0x0000003830f87c24 */ /* 0x004fe2000f8e02ff */
[----:B------:R-:W-:Y:S01]  /*20780*/  ISETP.GT.U32.AND P6, PT, R52, R107, PT ;  /* 0x0000006b3400720c */ /* 0x000fe20003fc4070 */
[----:B------:R-:W2:Y:S01]  /*20790*/  LDCU UR58, c[0x0][0x3b0] ;  /* 0x00007600ff3a77ac */ /* 0x000ea20008000800 */
[----:B------:R-:W-:Y:S01]  /*207a0*/  SEL R108, R54, R227, !P3 ;  /* 0x000000e3366c7207 */ /* 0x000fe20005800000 */
[----:B------:R-:W-:Y:S01]  /*207b0*/  IMAD R147, R109, UR61, RZ ;  /* 0x0000003d6d937c24 */ /* 0x000fe2000f8e02ff */
[----:B------:R-:W2:Y:S01]  /*207c0*/  LDL.LU R227, [R1+0x118] ;  /* 0x0001180001e37983 */ /* 0x000ea20000300800 */
[----:B------:R-:W-:-:S02]  /*207d0*/  ISETP.GT.U32.AND P2, PT, R52, R105, PT ;  /* 0x000000693400720c */ /* 0x000fc40003f44070 */
[----:B------:R-:W-:Y:S02]  /*207e0*/  ISETP.GE.AND P5, PT, R114, RZ, PT ;  /* 0x000000ff7200720c */ /* 0x000fe40003fa6270 */
[----:B------:R-:W-:Y:S01]  /*207f0*/  SEL R110, R54, R11, !P3 ;  /* 0x0000000b366e7207 */ /* 0x000fe20005800000 */
[--C-:B------:R-:W-:Y:S01]  /*20800*/  @!P0 IMAD.IADD R106, R106, 0x1, -R52.reuse ;  /* 0x000000016a6a8824 */ /* 0x100fe200078e0a34 */
[C---:B------:R-:W-:Y:S02]  /*20810*/  SEL R116, R54.reuse, R17, !P3 ;  /* 0x0000001136747207 */ /* 0x040fe40005800000 */
[----:B------:R-:W-:Y:S01]  /*20820*/  SEL R87, R54, R87, !P3 ;  /* 0x0000005736577207 */ /* 0x000fe20005800000 */
[----:B------:R-:W-:Y:S01]  /*20830*/  @!P6 IMAD.IADD R107, R107, 0x1, -R52 ;  /* 0x000000016b6be824 */ /* 0x000fe200078e0a34 */
[----:B------:R-:W-:Y:S01]  /*20840*/  ISETP.GT.U32.AND P6, PT, R52, R106, PT ;  /* 0x0000006a3400720c */ /* 0x000fe20003fc4070 */
[----:B------:R-:W-:Y:S01]  /*20850*/  IMAD R146, R108, UR62, RZ ;  /* 0x0000003e6c927c24 */ /* 0x000fe2000f8e02ff */
[----:B------:R-:W1:Y:S01]  /*20860*/  LDCU UR60, c[0x0][0x3b0] ;  /* 0x00007600ff3c77ac */ /* 0x000e620008000800 */
[----:B----4-:R-:W-:-:S02]  /*20870*/  SEL R109, R54, R220, !P3 ;  /* 0x000000dc366d7207 */ /* 0x010fc40005800000 */
[----:B------:R-:W4:Y:S01]  /*20880*/  LDL.LU R220, [R1+0x114] ;  /* 0x0001140001dc7983 */ /* 0x000f220000300800 */
[----:B------:R-:W-:Y:S01]  /*20890*/  ISETP.GE.AND P0, PT, R243, RZ, PT ;  /* 0x000000fff300720c */ /* 0x000fe20003f06270 */
[--C-:B------:R-:W-:Y:S01]  /*208a0*/  @!P2 IMAD.IADD R105, R105, 0x1, -R52.reuse ;  /* 0x000000016969a824 */ /* 0x100fe200078e0a34 */
[C---:B------:R-:W-:Y:S02]  /*208b0*/  SEL R108, R54.reuse, R213, !P3 ;  /* 0x000000d5366c7207 */ /* 0x040fe40005800000 */
[----:B------:R-:W-:Y:S01]  /*208c0*/  @!P4 IADD3 R103, PT, PT, -R103, RZ, RZ ;  /* 0x000000ff6767c210 */ /* 0x000fe20007ffe1ff */
[----:B------:R-:W2:Y:S01]  /*208d0*/  LDL.LU R213, [R1+0x110] ;  /* 0x0001100001d57983 */ /* 0x000ea20000300800 */
[----:B------:R-:W-:Y:S01]  /*208e0*/  SEL R114, R54, R15, !P3 ;  /* 0x0000000f36727207 */ /* 0x000fe20005800000 */
[----:B------:R-:W-:Y:S01]  /*208f0*/  @!P6 IMAD.IADD R106, R106, 0x1, -R52 ;  /* 0x000000016a6ae824 */ /* 0x000fe200078e0a34 */
[----:B------:R-:W-:Y:S01]  /*20900*/  ISETP.GE.AND P6, PT, R56, RZ, PT ;  /* 0x000000ff3800720c */ /* 0x000fe20003fc6270 */
[----:B------:R-:W2:Y:S01]  /*20910*/  LDL.LU R243, [R1+0x2f54] ;  /* 0x002f540001f37983 */ /* 0x000ea20000300800 */
[----:B------:R-:W-:Y:S01]  /*20920*/  IMAD R17, R63, UR13, RZ ;  /* 0x0000000d3f117c24 */ /* 0x000fe2000f8e02ff */
[----:B------:R-:W1:Y:S02]  /*20930*/  LDCU UR61, c[0x0][0x3b0] ;  /* 0x00007600ff3d77ac */ /* 0x000e640008000800 */
[----:B------:R-:W2:Y:S01]  /*20940*/  LDL.LU R56, [R1+0x2f50] ;  /* 0x002f500001387983 */ /* 0x000ea20000300800 */
[----:B------:R-:W-:Y:S01]  /*20950*/  ISETP.GT.U32.AND P2, PT, R52, R49, PT ;  /* 0x000000313400720c */ /* 0x000fe20003f44070 */
[----:B------:R-:W-:Y:S01]  /*20960*/  IMAD R144, R108, UR64, RZ ;  /* 0x000000406c907c24 */ /* 0x000fe2000f8e02ff */
[----:B------:R-:W1:Y:S01]  /*20970*/  LDCU UR62, c[0x0][0x3b0] ;  /* 0x00007600ff3e77ac */ /* 0x000e620008000800 */
[----:B------:R-:W-:Y:S01]  /*20980*/  SEL R108, R54, R241, !P3 ;  /* 0x000000f1366c7207 */ /* 0x000fe20005800000 */
[----:B------:R-:W-:-:S02]  /*20990*/  IMAD R145, R109, UR63, RZ ;  /* 0x0000003f6d917c24 */ /* 0x000fc4000f8e02ff */
[----:B------:R-:W-:Y:S01]  /*209a0*/  @!P0 IMAD.MOV R42, RZ, RZ, -R42 ;  /* 0x000000ffff2a8224 */ /* 0x000fe200078e0a2a */
[----:B------:R-:W-:-:S06]  /*209b0*/  ISETP.GE.AND P4, PT, R111, RZ, PT ;  /* 0x000000ff6f00720c */ /* 0x000fcc0003f86270 */
[----:B------:R-:W-:Y:S01]  /*209c0*/  @!P2 IMAD.IADD R49, R49, 0x1, -R52 ;  /* 0x000000013131a824 */ /* 0x000fe200078e0a34 */
[----:B------:R-:W-:Y:S01]  /*209d0*/  ISETP.GT.U32.AND P2, PT, R52, R107, PT ;  /* 0x0000006b3400720c */ /* 0x000fe20003f44070 */
[----:B------:R-:W-:Y:S01]  /*209e0*/  IMAD R142, R108, UR66, RZ ;  /* 0x000000426c8e7c24 */ /* 0x000fe2000f8e02ff */
[C---:B--2---:R-:W-:Y:S01]  /*209f0*/  SEL R136, R54.reuse, R56, !P3 ;  /* 0x0000003836887207 */ /* 0x044fe20005800000 */
[----:B------:R-:W-:Y:S01]  /*20a00*/  @!P6 IMAD.MOV R43, RZ, RZ, -R43 ;  /* 0x000000ffff2be224 */ /* 0x000fe200078e0a2b */
[----:B---3--:R-:W-:Y:S01]  /*20a10*/  SEL R108, R54, R234, !P3 ;  /* 0x000000ea366c7207 */ /* 0x008fe20005800000 */
[----:B------:R-:W-:-:S08]  /*20a20*/  @!P5 IMAD.MOV R105, RZ, RZ, -R105 ;  /* 0x000000ffff69d224 */ /* 0x000fd000078e0a69 */
[----:B------:R-:W-:Y:S02]  /*20a30*/  @!P2 IADD3 R107, PT, PT, R107, -R52, RZ ;  /* 0x800000346b6ba210 */ /* 0x000fe40007ffe0ff */
[----:B------:R-:W-:Y:S01]  /*20a40*/  SEL R103, R54, R103, !P3 ;  /* 0x0000006736677207 */ /* 0x000fe20005800000 */
[----:B------:R-:W-:Y:S01]  /*20a50*/  IMAD R141, R108, UR67, RZ ;  /* 0x000000436c8d7c24 */ /* 0x000fe2000f8e02ff */
[----:B----4-:R-:W-:Y:S01]  /*20a60*/  SEL R108, R54, R220, !P3 ;  /* 0x000000dc366c7207 */ /* 0x010fe20005800000 */
[----:B------:R-:W-:Y:S01]  /*20a70*/  IMAD R63, R130, UR40, RZ ;  /* 0x00000028823f7c24 */ /* 0x000fe2000f8e02ff */
[----:B------:R-:W-:Y:S01]  /*20a80*/  ISETP.GE.AND P2, PT, R252, RZ, PT ;  /* 0x000000fffc00720c */ /* 0x000fe20003f46270 */
[----:B-1----:R-:W-:Y:S01]  /*20a90*/  IMAD R250, R50, UR57, RZ ;  /* 0x0000003932fa7c24 */ /* 0x002fe2000f8e02ff */
[----:B------:R-:W2:Y:S01]  /*20aa0*/  LDL.LU R252, [R1+0x2f4c] ;  /* 0x002f4c0001fc7983 */ /* 0x000ea20000300800 */
[----:B------:R-:W-:Y:S01]  /*20ab0*/  IMAD R139, R108, UR69, RZ ;  /* 0x000000456c8b7c24 */ /* 0x000fe2000f8e02ff */
[----:B------:R-:W-:Y:S01]  /*20ac0*/  SEL R108, R54, R243, !P3 ;  /* 0x000000f3366c7207 */ /* 0x000fe20005800000 */
[----:B------:R-:W-:Y:S01]  /*20ad0*/  IMAD.MOV.U32 R134, RZ, RZ, R183 ;  /* 0x000000ffff867224 */ /* 0x000fe200078e00b7 */
[----:B------:R-:W3:Y:S01]  /*20ae0*/  LDL.LU R243, [R1+0x2f48] ;  /* 0x002f480001f37983 */ /* 0x000ee20000300800 */
[----:B------:R-:W-:Y:S01]  /*20af0*/  ISETP.GT.U32.AND P1, PT, R52, R49, PT ;  /* 0x000000313400720c */ /* 0x000fe20003f24070 */
[----:B------:R-:W-:Y:S01]  /*20b00*/  IMAD R251, R51, UR58, RZ ;  /* 0x0000003a33fb7c24 */ /* 0x000fe2000f8e02ff */
[----:B------:R-:W-:Y:S01]  /*20b10*/  SEL R109, R54, R208, !P3 ;  /* 0x000000d0366d7207 */ /* 0x000fe20005800000 */
[----:B------:R-:W4:Y:S01]  /*20b20*/  LDL.LU R56, [R1+0x2f44] ;  /* 0x002f440001387983 */ /* 0x000f220000300800 */
[----:B------:R-:W-:Y:S01]  /*20b30*/  ISETP.GE.AND P0, PT, R120, RZ, PT ;  /* 0x000000ff7800720c */ /* 0x000fe20003f06270 */
[----:B------:R-:W-:Y:S01]  /*20b40*/  IMAD R15, R61, UR11, RZ ;  /* 0x0000000b3d0f7c24 */ /* 0x000fe2000f8e02ff */
[C---:B------:R-:W-:Y:S01]  /*20b50*/  SEL R111, R54.reuse, R12, !P3 ;  /* 0x0000000c366f7207 */ /* 0x040fe20005800000 */
[----:B------:R-:W-:Y:S01]  /*20b60*/  IMAD R143, R109, UR65, RZ ;  /* 0x000000416d8f7c24 */ /* 0x000fe2000f8e02ff */
[----:B------:R-:W-:Y:S01]  /*20b70*/  SEL R109, R54, R227, !P3 ;  /* 0x000000e3366d7207 */ /* 0x000fe20005800000 */
[----:B------:R-:W-:Y:S01]  /*20b80*/  IMAD R137, R108, UR71, RZ ;  /* 0x000000476c897c24 */ /* 0x000fe2000f8e02ff */
[C---:B------:R-:W-:Y:S01]  /*20b90*/  SEL R108, R54.reuse, R55, !P3 ;  /* 0x00000037366c7207 */ /* 0x040fe20005800000 */
[----:B------:R-:W-:Y:S01]  /*20ba0*/  IMAD R21, R67, UR17, RZ ;  /* 0x0000001143157c24 */ /* 0x000fe2000f8e02ff */
[C---:B------:R-:W-:Y:S01]  /*20bb0*/  SEL R42, R54.reuse, R42, !P3 ;  /* 0x0000002a362a7207 */ /* 0x040fe20005800000 */
[----:B------:R-:W-:Y:S01]  /*20bc0*/  @!P1 IMAD.IADD R49, R49, 0x1, -R52 ;  /* 0x0000000131319824 */ /* 0x000fe200078e0a34 */
[C---:B------:R-:W-:Y:S01]  /*20bd0*/  SEL R43, R54.reuse, R43, !P3 ;  /* 0x0000002b362b7207 */ /* 0x040fe20005800000 */
[----:B------:R-:W-:Y:S01]  /*20be0*/  IMAD.MOV.U32 R52, RZ, RZ, R3 ;  /* 0x000000ffff347224 */ /* 0x000fe200078e0003 */
[C---:B------:R-:W-:Y:S01]  /*20bf0*/  SEL R105, R54.reuse, R105, !P3 ;  /* 0x0000006936697207 */ /* 0x040fe20005800000 */
[----:B------:R-:W-:Y:S01]  /*20c00*/  IMAD R140, R109, UR68, RZ ;  /* 0x000000446d8c7c24 */ /* 0x000fe2000f8e02ff */
[----:B------:R-:W-:Y:S01]  /*20c10*/  SEL R109, R54, R213, !P3 ;  /* 0x000000d5366d7207 */ /* 0x000fe20005800000 */
[----:B------:R-:W-:Y:S01]  /*20c20*/  @!P0 IMAD.MOV R82, RZ, RZ, -R82 ;  /* 0x000000ffff528224 */ /* 0x000fe200078e0a52 */
[----:B------:R-:W-:Y:S01]  /*20c30*/  ISETP.GE.AND P1, PT, R122, RZ, PT ;  /* 0x000000ff7a00720c */ /* 0x000fe20003f26270 */
[----:B------:R-:W-:Y:S01]  /*20c40*/  IMAD R23, R77, UR19, RZ ;  /* 0x000000134d177c24 */ /* 0x000fe2000f8e02ff */
[----:B------:R-:W-:Y:S01]  /*20c50*/  ISETP.GE.AND P0, PT, R115, RZ, PT ;  /* 0x000000ff7300720c */ /* 0x000fe20003f06270 */
[----:B------:R-:W-:Y:S01]  /*20c60*/  IMAD R27, R110, UR23, RZ ;  /* 0x000000176e1b7c24 */ /* 0x000fe2000f8e02ff */
[----:B------:R-:W-:Y:S01]  /*20c70*/  LEA R230, P5, R97, R4, 0x2 ;  /* 0x0000000461e67211 */ /* 0x000fe200078a10ff */
[----:B------:R-:W-:Y:S01]  /*20c80*/  IMAD.MOV.U32 R130, RZ, RZ, R197 ;  /* 0x000000ffff827224 */ /* 0x000fe200078e00c5 */
[----:B------:R-:W1:Y:S01]  /*20c90*/  LDCU UR69, c[0x0][0x3b0] ;  /* 0x00007600ff4577ac */ /* 0x000e620008000800 */
[----:B------:R-:W-:-:S02]  /*20ca0*/  IMAD R242, R133, UR43, RZ ;  /* 0x0000002b85f27c24 */ /* 0x000fc4000f8e02ff */
[----:B------:R-:W-:Y:S01]  /*20cb0*/  IMAD R19, R65, UR15, RZ ;  /* 0x0000000f41137c24 */ /* 0x000fe2000f8e02ff */
[----:B------:R-:W1:Y:S01]  /*20cc0*/  LDCU UR64, c[0x0][0x3b0] ;  /* 0x00007600ff4077ac */ /* 0x000e620008000800 */
[----:B------:R-:W-:Y:S02]  /*20cd0*/  IMAD R11, R58, UR7, RZ ;  /* 0x000000073a0b7c24 */ /* 0x000fe4000f8e02ff */
[----:B------:R-:W-:Y:S01]  /*20ce0*/  IMAD R31, R114, UR27, RZ ;  /* 0x0000001b721f7c24 */ /* 0x000fe2000f8e02ff */
[----:B------:R-:W1:Y:S01]  /*20cf0*/  LDCU UR66, c[0x0][0x3b0] ;  /* 0x00007600ff4277ac */ /* 0x000e620008000800 */
[----:B------:R-:W-:Y:S02]  /*20d00*/  IMAD R136, R136, UR72, RZ ;  /* 0x0000004888887c24 */ /* 0x000fe4000f8e02ff */
[----:B------:R-:W-:Y:S01]  /*20d10*/  IMAD R34, R34, UR46, RZ ;  /* 0x0000002e22227c24 */ /* 0x000fe2000f8e02ff */
[----:B------:R-:W1:Y:S01]  /*20d20*/  LDCU UR67, c[0x0][0x3b0] ;  /* 0x00007600ff4377ac */ /* 0x000e620008000800 */
[----:B------:R-:W-:-:S02]  /*20d30*/  IMAD R41, R41, UR53, RZ ;  /* 0x0000003529297c24 */ /* 0x000fc4000f8e02ff */
[----:B------:R-:W-:Y:S01]  /*20d40*/  IMAD R53, R53, UR60, RZ ;  /* 0x0000003c35357c24 */ /* 0x000fe2000f8e02ff */
[----:B------:R-:W1:Y:S01]  /*20d50*/  LDCU UR63, c[0x0][0x3b0] ;  /* 0x00007600ff3f77ac */ /* 0x000e620008000800 */
[----:B---3--:R-:W-:Y:S02]  /*20d60*/  ISETP.GE.AND P6, PT, R243, RZ, PT ;  /* 0x000000fff300720c */ /* 0x008fe40003fc6270 */
[C---:B------:R-:W-:Y:S01]  /*20d70*/  SEL R120, R54.reuse, R18, !P3 ;  /* 0x0000001236787207 */ /* 0x040fe20005800000 */
[----:B------:R-:W-:Y:S01]  /*20d80*/  IMAD R12, R119, UR8, RZ ;  /* 0x00000008770c7c24 */ /* 0x000fe2000f8e02ff */
[----:B----4-:R-:W-:Y:S01]  /*20d90*/  SEL R3, R54, R56, !P3 ;  /* 0x0000003836037207 */ /* 0x010fe20005800000 */
[----:B------:R-:W-:Y:S01]  /*20da0*/  @!P1 IMAD.MOV R76, RZ, RZ, -R76 ;  /* 0x000000ffff4c9224 */ /* 0x000fe200078e0a4c */
[----:B------:R-:W3:Y:S01]  /*20db0*/  LDL.LU R56, [R1+0x2f40] ;  /* 0x002f400001387983 */ /* 0x000ee20000300800 */
[----:B------:R-:W-:Y:S01]  /*20dc0*/  @!P0 IMAD.MOV R100, RZ, RZ, -R100 ;  /* 0x000000ffff648224 */ /* 0x000fe200078e0a64 */
[----:B------:R-:W-:Y:S01]  /*20dd0*/  @!P2 IADD3 R52, PT, PT, -R52, RZ, RZ ;  /* 0x000000ff3434a210 */ /* 0x000fe20007ffe1ff */
[----:B------:R-:W-:Y:S01]  /*20de0*/  @!P4 IMAD.MOV R49, RZ, RZ, -R49 ;  /* 0x000000ffff31c224 */ /* 0x000fe200078e0a31 */
[----:B------:R-:W4:Y:S01]  /*20df0*/  LDL.LU R55, [R1+0x2f3c] ;  /* 0x002f3c0001377983 */ /* 0x000f220000300800 */
[----:B------:R-:W-:Y:S01]  /*20e00*/  IMAD R138, R109, UR70, RZ ;  /* 0x000000466d8a7c24 */ /* 0x000fe2000f8e02ff */
[----:B------:R-:W-:Y:S01]  /*20e10*/  SEL R115, R54, R16, !P3 ;  /* 0x0000001036737207 */ /* 0x000fe20005800000 */
[----:B------:R-:W-:Y:S01]  /*20e20*/  IMAD R61, R129, UR39, RZ ;  /* 0x00000027813d7c24 */ /* 0x000fe2000f8e02ff */
[----:B------:R-:W3:Y:S01]  /*20e30*/  LDL R213, [R1+0x2ec8] ;  /* 0x002ec80001d57983 */ /* 0x000ee20000100800 */
[----:B------:R-:W-:Y:S01]  /*20e40*/  ISETP.GE.AND P1, PT, R117, RZ, PT ;  /* 0x000000ff7500720c */ /* 0x000fe20003f26270 */
[----:B------:R-:W-:Y:S01]  /*20e50*/  IMAD R67, R132, UR42, RZ ;  /* 0x0000002a84437c24 */ /* 0x000fe2000f8e02ff */
[----:B--2---:R-:W-:Y:S01]  /*20e60*/  ISETP.GE.AND P0, PT, R252, RZ, PT ;  /* 0x000000fffc00720c */ /* 0x004fe20003f06270 */
[----:B------:R-:W-:Y:S01]  /*20e70*/  IMAD R28, R111, UR24, RZ ;  /* 0x000000186f1c7c24 */ /* 0x000fe2000f8e02ff */
[----:B------:R-:W-:Y:S01]  /*20e80*/  ISETP.GE.AND P2, PT, R118, RZ, PT ;  /* 0x000000ff7600720c */ /* 0x000fe20003f46270 */
[----:B------:R-:W2:Y:S01]  /*20e90*/  LDCU UR65, c[0x0][0x3b0] ;  /* 0x00007600ff4177ac */ /* 0x000ea20008000800 */
[----:B------:R-:W-:-:S02]  /*20ea0*/  SEL R122, R54, R20, !P3 ;  /* 0x00000014367a7207 */ /* 0x000fc40005800000 */
[----:B------:R-:W-:Y:S01]  /*20eb0*/  SEL R82, R54, R82, !P3 ;  /* 0x0000005236527207 */ /* 0x000fe20005800000 */
[----:B------:R-:W-:Y:S01]  /*20ec0*/  IMAD R35, R35, UR47, RZ ;  /* 0x0000002f23237c24 */ /* 0x000fe2000f8e02ff */
[----:B------:R-:W-:Y:S01]  /*20ed0*/  LEA.HI.X.SX32 R231, R97, R2, 0x2, P5 ;  /* 0x0000000261e77211 */ /* 0x000fe200028f16ff */
[----:B------:R-:W-:Y:S01]  /*20ee0*/  IMAD R18, R64, UR14, RZ ;  /* 0x0000000e40127c24 */ /* 0x000fe2000f8e02ff */
[----:B------:R-:W1:Y:S01]  /*20ef0*/  LDCU UR72, c[0x0][0x3b0] ;  /* 0x00007600ff4877ac */ /* 0x000e620008000800 */
[----:B------:R-:W-:Y:S01]  /*20f00*/  @!P1 IMAD.MOV R90, RZ, RZ, -R90 ;  /* 0x000000ffff5a9224 */ /* 0x000fe200078e0a5a */
[----:B------:R-:W-:Y:S02]  /*20f10*/  ISETP.GE.AND P1, PT, R112, RZ, PT ;  /* 0x000000ff7000720c */ /* 0x000fe40003f26270 */
[C---:B------:R-:W-:Y:S01]  /*20f20*/  SEL R118, R54.reuse, R46, !P3 ;  /* 0x0000002e36767207 */ /* 0x040fe20005800000 */
[----:B------:R-:W-:Y:S01]  /*20f30*/  IMAD.MOV.U32 R119, RZ, RZ, R202 ;  /* 0x000000ffff777224 */ /* 0x000fe200078e00ca */
[C---:B------:R-:W-:Y:S01]  /*20f40*/  SEL R46, R54.reuse, R8, !P3 ;  /* 0x00000008362e7207 */ /* 0x040fe20005800000 */
[----:B------:R-:W-:Y:S01]  /*20f50*/  IMAD.MOV.U32 R77, RZ, RZ, R188 ;  /* 0x000000ffff4d7224 */ /* 0x000fe200078e00bc */
[----:B------:R-:W1:Y:S01]  /*20f60*/  LDCU UR71, c[0x0][0x3b0] ;  /* 0x00007600ff4777ac */ /* 0x000e620008000800 */
[----:B------:R-:W1:Y:S06]  /*20f70*/  LDCU UR68, c[0x0][0x3b0] ;  /* 0x00007600ff4477ac */ /* 0x000e6c0008000800 */
[----:B------:R-:W-:Y:S01]  /*20f80*/  @!P1 IMAD.MOV R107, RZ, RZ, -R107 ;  /* 0x000000ffff6b9224 */ /* 0x000fe200078e0a6b */
[----:B------:R-:W-:Y:S01]  /*20f90*/  SEL R117, R54, R6, !P3 ;  /* 0x0000000636757207 */ /* 0x000fe20005800000 */
[----:B------:R-:W-:-:S02]  /*20fa0*/  IMAD R6, R108, UR73, RZ ;  /* 0x000000496c067c24 */ /* 0x000fc4000f8e02ff */
[----:B----4-:R-:W-:Y:S01]  /*20fb0*/  @!P6 IMAD.MOV R55, RZ, RZ, -R55 ;  /* 0x000000ffff37e224 */ /* 0x010fe200078e0a37 */
[C---:B------:R-:W-:Y:S01]  /*20fc0*/  SEL R109, R54.reuse, R10, !P3 ;  /* 0x0000000a366d7207 */ /* 0x040fe20005800000 */
[----:B------:R-:W-:Y:S01]  /*20fd0*/  IMAD.MOV.U32 R110, RZ, RZ, R205 ;  /* 0x000000ffff6e7224 */ /* 0x000fe200078e00cd */
[----:B------:R-:W-:Y:S01]  /*20fe0*/  SEL R52, R54, R52, !P3 ;  /* 0x0000003436347207 */ /* 0x000fe20005800000 */
[----:B------:R-:W-:Y:S01]  /*20ff0*/  IMAD.MOV.U32 R133, RZ, RZ, R186 ;  /* 0x000000ffff857224 */ /* 0x000fe200078e00ba */
[----:B---3--:R-:W-:Y:S01]  /*21000*/  ISETP.NE.AND P1, PT, R213, RZ, PT ;  /* 0x000000ffd500720c */ /* 0x008fe20003f25270 */
[----:B------:R-:W-:Y:S01]  /*21010*/  IMAD R65, R131, UR41, RZ ;  /* 0x0000002983417c24 */ /* 0x000fe2000f8e02ff */
[----:B------:R-:W-:Y:S01]  /*21020*/  LOP3.LUT R8, RZ, R213, RZ, 0x33, !PT ;  /* 0x000000d5ff087212 */ /* 0x000fe200078e33ff */
[----:B------:R-:W-:Y:S01]  /*21030*/  IMAD R58, R126, UR36, RZ ;  /* 0x000000247e3a7c24 */ /* 0x000fe2000f8e02ff */
[----:B------:R-:W-:Y:S01]  /*21040*/  @!P0 IADD3 R56, PT, PT, -R56, RZ, RZ ;  /* 0x000000ff38388210 */ /* 0x000fe20007ffe1ff */
[----:B------:R-:W-:Y:S01]  /*21050*/  IMAD R108, R135, UR59, RZ ;  /* 0x0000003b876c7c24 */ /* 0x000fe2000f8e02ff */
[----:B------:R-:W-:Y:S01]  /*21060*/  SEL R9, R8, R55, !P1 ;  /* 0x0000003708097207 */ /* 0x000fe20004800000 */
[----:B------:R-:W-:Y:S01]  /*21070*/  @!P2 IMAD.MOV R95, RZ, RZ, -R95 ;  /* 0x000000ffff5fa224 */ /* 0x000fe200078e0a5f */
[----:B------:R-:W-:Y:S01]  /*21080*/  LEA R240, P0, R104, R4, 0x2 ;  /* 0x0000000468f07211 */ /* 0x000fe200078010ff */
[----:B------:R-:W-:Y:S01]  /*21090*/  IMAD.MOV.U32 R114, RZ, RZ, R174 ;  /* 0x000000ffff727224 */ /* 0x000fe200078e00ae */
[----:B------:R-:W-:Y:S01]  /*210a0*/  SEL R112, R54, R13, !P3 ;  /* 0x0000000d36707207 */ /* 0x000fe20005800000 */
[----:B------:R-:W-:Y:S01]  /*210b0*/  STL [R1+0xc94], R9 ;  /* 0x000c940901007387 */ /* 0x000fe20000100800 */
[----:B------:R-:W-:Y:S01]  /*210c0*/  LEA.HI.X.SX32 R241, R104, R2, 0x2, P0 ;  /* 0x0000000268f17211 */ /* 0x000fe200000f16ff */
[----:B------:R-:W-:Y:S01]  /*210d0*/  IMAD R3, R3, UR77, RZ ;  /* 0x0000004d03037c24 */ /* 0x000fe2000f8e02ff */
[----:B------:R-:W-:Y:S01]  /*210e0*/  LEA R238, P0, R102, R4, 0x2 ;  /* 0x0000000466ee7211 */ /* 0x000fe200078010ff */
[----:B------:R-:W3:Y:S01]  /*210f0*/  LDL.LU R40, [R1+0x80] ;  /* 0x0000800001287983 */ /* 0x000ee20000300800 */
[----:B------:R-:W-:Y:S01]  /*21100*/  SEL R0, R8, R56, !P1 ;  /* 0x0000003808007207 */ /* 0x000fe20004800000 */
[----:B------:R-:W4:Y:S02]  /*21110*/  LDCU UR70, c[0x0][0x3b0] ;  /* 0x00007600ff4677ac */ /* 0x000f240008000800 */
[----:B------:R-:W2:Y:S01]  /*21120*/  LDL.LU R68, [R1+0xc] ;  /* 0x00000c0001447983 */ /* 0x000ea20000300800 */
[----:B------:R-:W-:-:S02]  /*21130*/  LEA R236, P1, R101, R4, 0x2 ;  /* 0x0000000465ec7211 */ /* 0x000fc400078210ff */
[----:B------:R-:W-:Y:S01]  /*21140*/  SEL R76, R54, R76, !P3 ;  /* 0x0000004c364c7207 */ /* 0x000fe20005800000 */
[----:B------:R-:W2:Y:S01]  /*21150*/  LDL.LU R44, [R1+0x74] ;  /* 0x00007400012c7983 */ /* 0x000ea20000300800 */
[----:B------:R-:W-:Y:S02]  /*21160*/  LEA.HI.X.SX32 R239, R102, R2, 0x2, P0 ;  /* 0x0000000266ef7211 */ /* 0x000fe400000f16ff */
[C---:B------:R-:W-:Y:S01]  /*21170*/  SEL R90, R54.reuse, R90, !P3 ;  /* 0x0000005a365a7207 */ /* 0x040fe20005800000 */
[----:B------:R-:W2:Y:S01]  /*21180*/  LDL.LU R48, [R1+0x64] ;  /* 0x0000640001307983 */ /* 0x000ea20000300800 */
[C---:B------:R-:W-:Y:S02]  /*21190*/  SEL R100, R54.reuse, R100, !P3 ;  /* 0x0000006436647207 */ /* 0x040fe40005800000 */
[C---:B------:R-:W-:Y:S01]  /*211a0*/  SEL R107, R54.reuse, R107, !P3 ;  /* 0x0000006b366b7207 */ /* 0x040fe20005800000 */
[----:B------:R-:W2:Y:S01]  /*211b0*/  LDL.LU R135, [R1+0x5c] ;  /* 0x00005c0001877983 */ /* 0x000ea20000300800 */
[----:B------:R-:W-:-:S02]  /*211c0*/  SEL R49, R54, R49, !P3 ;  /* 0x0000003136317207 */ /* 0x000fc40005800000 */
[----:B------:R-:W-:Y:S01]  /*211d0*/  LEA R232, P4, R98, R4, 0x2 ;  /* 0x0000000462e87211 */ /* 0x000fe200078810ff */
[----:B------:R-:W2:Y:S01]  /*211e0*/  LDL.LU R104, [R1+0x54] ;  /* 0x0000540001687983 */ /* 0x000ea20000300800 */
[----:B------:R-:W-:Y:S02]  /*211f0*/  LEA.HI.X.SX32 R237, R101, R2, 0x2, P1 ;  /* 0x0000000265ed7211 */ /* 0x000fe400008f16ff */
[----:B------:R-:W-:Y:S01]  /*21200*/  LEA R218, P5, R89, R4, 0x2 ;  /* 0x0000000459da7211 */ /* 0x000fe200078a10ff */
[----:B------:R1:W-:Y:S01]  /*21210*/  STL.64 [R1+0x2f00], R240 ;  /* 0x002f00f001007387 */ /* 0x0003e20000100a00 */
[----:B------:R-:W-:Y:S01]  /*21220*/  IMAD R5, R117, UR74, RZ ;  /* 0x0000004a75057c24 */ /* 0x000fe2000f8e02ff */
[----:B------:R-:W-:Y:S01]  /*21230*/  ISETP.GE.AND P2, PT, R113, RZ, PT ;  /* 0x000000ff7100720c */ /* 0x000fe20003f46270 */
[----:B------:R-:W-:Y:S01]  /*21240*/  IMAD.MOV.U32 R64, RZ, RZ, R195 ;  /* 0x000000ffff407224 */ /* 0x000fe200078e00c3 */
[----:B------:R-:W2:Y:S01]  /*21250*/  LDCU UR73, c[0x0][0x3b0] ;  /* 0x00007600ff4977ac */ /* 0x000ea20008000800 */
[----:B-1----:R-:W2:Y:S01]  /*21260*/  LDL.LU R240, [R1+0x4c] ;  /* 0x00004c0001f07983 */ /* 0x002ea20000300800 */
[----:B------:R-:W-:-:S02]  /*21270*/  SEL R95, R54, R95, !P3 ;  /* 0x0000005f365f7207 */ /* 0x000fc40005800000 */
[-C--:B------:R-:W-:Y:S01]  /*21280*/  LEA.HI.X.SX32 R233, R98, R2.reuse, 0x2, P4 ;  /* 0x0000000262e97211 */ /* 0x080fe200020f16ff */
[----:B------:R-:W2:Y:S01]  /*21290*/  LDL.LU R241, [R1+0x50] ;  /* 0x0000500001f17983 */ /* 0x000ea20000300800 */
[----:B------:R-:W-:Y:S01]  /*212a0*/  LEA.HI.X.SX32 R219, R89, R2, 0x2, P5 ;  /* 0x0000000259db7211 */ /* 0x000fe200028f16ff */
[----:B------:R-:W-:Y:S01]  /*212b0*/  IMAD R13, R47, UR9, RZ ;  /* 0x000000092f0d7c24 */ /* 0x000fe2000f8e02ff */
[-C--:B------:R-:W-:Y:S01]  /*212c0*/  LEA R224, P1, R93, R4.reuse, 0x2 ;  /* 0x000000045de07211 */ /* 0x080fe200078210ff */
[----:B------:R-:W2:Y:S01]  /*212d0*/  LDL.LU R102, [R1+0x44] ;  /* 0x0000440001667983 */ /* 0x000ea20000300800 */
[----:B------:R-:W-:Y:S02]  /*212e0*/  IMAD.MOV.U32 R117, RZ, RZ, R207 ;  /* 0x000000ffff757224 */ /* 0x000fe400078e00cf */
[----:B------:R-:W-:Y:S01]  /*212f0*/  IMAD R56, R124, UR34, RZ ;  /* 0x000000227c387c24 */ /* 0x000fe2000f8e02ff */
[----:B------:R1:W-:Y:S01]  /*21300*/  STL.64 [R1+0x2f08], R238 ;  /* 0x002f08ee01007387 */ /* 0x0003e20000100a00 */
[----:B------:R-:W-:Y:S01]  /*21310*/  IMAD R55, R123, UR33, RZ ;  /* 0x000000217b377c24 */ /* 0x000fe2000f8e02ff */
[----:B------:R-:W-:Y:S01]  /*21320*/  LEA R226, P0, R94, R4, 0x2 ;  /* 0x000000045ee27211 */ /* 0x000fe200078010ff */
[----:B------:R-:W-:-:S02]  /*21330*/  IMAD.MOV.U32 R129, RZ, RZ, R200 ;  /* 0x000000ffff817224 */ /* 0x000fc400078e00c8 */
[----:B------:R-:W-:Y:S02]  /*21340*/  IMAD R24, R46, UR20, RZ ;  /* 0x000000142e187c24 */ /* 0x000fe4000f8e02ff */
[----:B------:R-:W-:Y:S02]  /*21350*/  IMAD R16, R62, UR12, RZ ;  /* 0x0000000c3e107c24 */ /* 0x000fe4000f8e02ff */
[----:B------:R-:W-:Y:S02]  /*21360*/  IMAD.MOV.U32 R132, RZ, RZ, R190 ;  /* 0x000000ffff847224 */ /* 0x000fe400078e00be */
[----:B------:R-:W-:Y:S01]  /*21370*/  IMAD R20, R66, UR16, RZ ;  /* 0x0000001042147c24 */ /* 0x000fe2000f8e02ff */
[----:B-1----:R-:W2:Y:S01]  /*21380*/  LDL.LU R238, [R1+0x34] ;  /* 0x0000340001ee7983 */ /* 0x002ea20000300800 */
[----:B------:R-:W-:Y:S01]  /*21390*/  IMAD R8, R118, UR75, RZ ;  /* 0x0000004b76087c24 */ /* 0x000fe2000f8e02ff */
[----:B------:R-:W-:Y:S01]  /*213a0*/  MOV R131, R193 ;  /* 0x000000c100837202 */ /* 0x000fe20000000f00 */
[----:B------:R-:W-:Y:S01]  /*213b0*/  IMAD R9, R45, UR4, RZ ;  /* 0x000000042d097c24 */ /* 0x000fe2000f8e02ff */
[----:B------:R-:W2:Y:S01]  /*213c0*/  LDL.LU R239, [R1+0x3c] ;  /* 0x00003c0001ef7983 */ /* 0x000ea20000300800 */
[----:B------:R-:W-:Y:S01]  /*213d0*/  @!P2 IMAD.MOV R106, RZ, RZ, -R106 ;  /* 0x000000ffff6aa224 */ /* 0x000fe200078e0a6a */
[C---:B------:R-:W-:Y:S01]  /*213e0*/  SEL R113, R54.reuse, R14, !P3 ;  /* 0x0000000e36717207 */ /* 0x040fe20005800000 */
[----:B------:R-:W-:Y:S01]  /*213f0*/  IMAD R10, R57, UR6, RZ ;  /* 0x00000006390a7c24 */ /* 0x000fe2000f8e02ff */
[----:B------:R-:W2:Y:S01]  /*21400*/  LDL.LU R101, [R1+0x28] ;  /* 0x0000280001657983 */ /* 0x000ea20000300800 */
[----:B------:R-:W-:Y:S01]  /*21410*/  LEA R220, P4, R91, R4, 0x2 ;  /* 0x000000045bdc7211 */ /* 0x000fe200078810ff */
[----:B------:R-:W-:Y:S01]  /*21420*/  IMAD R47, R121, UR31, RZ ;  /* 0x0000001f792f7c24 */ /* 0x000fe2000f8e02ff */
[----:B------:R-:W-:Y:S01]  /*21430*/  SEL R106, R54, R106, !P3 ;  /* 0x0000006a366a7207 */ /* 0x000fe20005800000 */
[----:B------:R1:W-:Y:S01]  /*21440*/  STL.64 [R1+0x2f10], R236 ;  /* 0x002f10ec01007387 */ /* 0x0003e20000100a00 */
[-C--:B------:R-:W-:Y:S01]  /*21450*/  LEA R206, P5, R86, R4.reuse, 0x2 ;  /* 0x0000000456ce7211 */ /* 0x080fe200078a10ff */
[----:B------:R-:W-:Y:S01]  /*21460*/  IMAD.MOV.U32 R124, RZ, RZ, R194 ;  /* 0x000000ffff7c7224 */ /* 0x000fe200078e00c2 */
[----:B------:R-:W-:Y:S01]  /*21470*/  LEA R228, P2, R96, R4, 0x2 ;  /* 0x0000000460e47211 */ /* 0x000fe200078410ff */
[----:B------:R-:W-:Y:S01]  /*21480*/  IMAD R29, R112, UR25, RZ ;  /* 0x00000019701d7c24 */ /* 0x000fe2000f8e02ff */
[----:B------:R-:W-:Y:S01]  /*21490*/  LEA.HI.X.SX32 R225, R93, R2, 0x2, P1 ;  /* 0x000000025de17211 */ /* 0x000fe200008f16ff */
[----:B------:R-:W-:Y:S01]  /*214a0*/  IMAD R30, R113, UR26, RZ ;  /* 0x0000001a711e7c24 */ /* 0x000fe2000f8e02ff */
[----:B------:R-:W-:Y:S01]  /*214b0*/  MOV R123, R184 ;  /* 0x000000b8007b7202 */ /* 0x000fe20000000f00 */
[----:B------:R-:W-:Y:S01]  /*214c0*/  IMAD.MOV.U32 R126, RZ, RZ, R180 ;  /* 0x000000ffff7e7224 */ /* 0x000fe200078e00b4 */
[----:B------:R-:W-:Y:S01]  /*214d0*/  LEA.HI.X.SX32 R227, R94, R2, 0x2, P0 ;  /* 0x000000025ee37211 */ /* 0x000fe200000f16ff */
[----:B------:R-:W-:Y:S01]  /*214e0*/  IMAD R14, R60, UR10, RZ ;  /* 0x0000000a3c0e7c24 */ /* 0x000fe2000f8e02ff */
[----:B------:R-:W2:Y:S01]  /*214f0*/  LDCU UR74, c[0x0][0x3b0] ;  /* 0x00007600ff4a77ac */ /* 0x000ea20008000800 */
[----:B-1----:R-:W3:Y:S01]  /*21500*/  LDL.LU R237, [R1+0x1c] ;  /* 0x00001c0001ed7983 */ /* 0x002ee20000300800 */
[C---:B------:R-:W-:Y:S01]  /*21510*/  LEA R234, P3, R99.reuse, R4, 0x2 ;  /* 0x0000000463ea7211 */ /* 0x040fe200078610ff */
[----:B------:R-:W-:Y:S01]  /*21520*/  IMAD.MOV.U32 R118, RZ, RZ, R203 ;  /* 0x000000ffff767224 */ /* 0x000fe200078e00cb */
[----:B------:R-:W1:Y:S02]  /*21530*/  LDCU UR75, c[0x0][0x3b0] ;  /* 0x00007600ff4b77ac */ /* 0x000e640008000800 */
[----:B------:R-:W-:-:S02]  /*21540*/  LEA.HI.X.SX32 R235, R99, R2, 0x2, P3 ;  /* 0x0000000263eb7211 */ /* 0x000fc400018f16ff */
[----:B------:R-:W-:Y:S01]  /*21550*/  LEA.HI.X.SX32 R221, R91, R2, 0x2, P4 ;  /* 0x000000025bdd7211 */ /* 0x000fe200020f16ff */
[----:B------:R-:W-:Y:S01]  /*21560*/  IMAD R46, R120, UR30, RZ ;  /* 0x0000001e782e7c24 */ /* 0x000fe2000f8e02ff */
[C---:B------:R-:W-:Y:S01]  /*21570*/  LEA R208, P4, R88.reuse, R4, 0x2 ;  /* 0x0000000458d07211 */ /* 0x040fe200078810ff */
[----:B------:R1:W-:Y:S01]  /*21580*/  STL.64 [R1+0x2f18], R234 ;  /* 0x002f18ea01007387 */ /* 0x0003e20000100a00 */
[----:B------:R-:W-:Y:S01]  /*21590*/  IMAD.MOV.U32 R121, RZ, RZ, R196 ;  /* 0x000000ffff797224 */ /* 0x000fe200078e00c4 */
[----:B------:R-:W2:Y:S01]  /*215a0*/  LDCU.64 UR6, c[0x0][0x380] ;  /* 0x00007000ff0677ac */ /* 0x000ea20008000a00 */
[----:B------:R-:W-:Y:S02]  /*215b0*/  LEA.HI.X.SX32 R209, R88, R2, 0x2, P4 ;  /* 0x0000000258d17211 */ /* 0x000fe400020f16ff */
[----:B------:R-:W-:Y:S02]  /*215c0*/  LEA R196, P4, R80, R4, 0x2 ;  /* 0x0000000450c47211 */ /* 0x000fe400078810ff */
[----:B------:R-:W-:Y:S01]  /*215d0*/  LEA.HI.X.SX32 R207, R86, R2, 0x2, P5 ;  /* 0x0000000256cf7211 */ /* 0x000fe200028f16ff */
[----:B-1----:R-:W4:Y:S04]  /*215e0*/  LDL.LU R234, [R1+0x90] ;  /* 0x0000900001ea7983 */ /* 0x002f280000300800 */
[----:B------:R-:W4:Y:S04]  /*215f0*/  LDL.LU R235, [R1+0x9c] ;  /* 0x00009c0001eb7983 */ /* 0x000f280000300800 */
[----:B------:R-:W4:Y:S01]  /*21600*/  LDL.LU R98, [R1+0x88] ;  /* 0x0000880001627983 */ /* 0x000f220000300800 */
[----:B------:R-:W-:-:S02]  /*21610*/  LEA R194, P5, R79, R4, 0x2 ;  /* 0x000000044fc27211 */ /* 0x000fc400078a10ff */
[----:B------:R-:W-:Y:S02]  /*21620*/  LEA.HI.X.SX32 R229, R96, R2, 0x2, P2 ;  /* 0x0000000260e57211 */ /* 0x000fe400010f16ff */
[----:B------:R-:W-:Y:S02]  /*21630*/  LEA R212, P1, R185, R4, 0x2 ;  /* 0x00000004b9d47211 */ /* 0x000fe400078210ff */
[----:B------:R-:W-:Y:S01]  /*21640*/  LEA.HI.X.SX32 R197, R80, R2, 0x2, P4 ;  /* 0x0000000250c57211 */ /* 0x000fe200020f16ff */
[----:B------:R-:W-:Y:S01]  /*21650*/  IMAD.MOV.U32 R113, RZ, RZ, R182 ;  /* 0x000000ffff717224 */ /* 0x000fe200078e00b6 */
[----:B------:R-:W-:Y:S01]  /*21660*/  LEA R184, P4, R71, R4, 0x2 ;  /* 0x0000000447b87211 */ /* 0x000fe200078810ff */
[----:B------:R-:W-:Y:S01]  /*21670*/  STL.64 [R1+0x2f20], R232 ;  /* 0x002f20e801007387 */ /* 0x000fe20000100a00 */
[----:B------:R-:W-:Y:S02]  /*21680*/  LEA.HI.X.SX32 R195, R79, R2, 0x2, P5 ;  /* 0x000000024fc37211 */ /* 0x000fe400028f16ff */
[----:B------:R-:W-:Y:S01]  /*21690*/  LEA R182, P5, R70, R4, 0x2 ;  /* 0x0000000446b67211 */ /* 0x000fe200078a10ff */
[----:B------:R1:W-:Y:S01]  /*216a0*/  STL.64 [R1+0x2f28], R230 ;  /* 0x002f28e601007387 */ /* 0x0003e20000100a00 */
[----:B------:R-:W-:-:S02]  /*216b0*/  LEA.HI.X.SX32 R213, R185, R2, 0x2, P1 ;  /* 0x00000002b9d57211 */ /* 0x000fc400008f16ff */
[-C--:B------:R-:W-:Y:S01]  /*216c0*/  LEA.HI.X.SX32 R185, R71, R2.reuse, 0x2, P4 ;  /* 0x0000000247b97211 */ /* 0x080fe200020f16ff */
[----:B------:R-:W-:Y:S01]  /*216d0*/  STL.64 [R1+0x2f30], R228 ;  /* 0x002f30e401007387 */ /* 0x000fe20000100a00 */
[----:B------:R-:W-:-:S03]  /*216e0*/  LEA.HI.X.SX32 R183, R70, R2, 0x2, P5 ;  /* 0x0000000246b77211 */ /* 0x000fc600028f16ff */
[----:B------:R-:W4:Y:S04]  /*216f0*/  LDL.LU R99, [R1+0xa4] ;  /* 0x0000a40001637983 */ /* 0x000f280000300800 */
[----:B------:R-:W4:Y:S01]  /*21700*/  LDL.LU R236, [R1+0xb0] ;  /* 0x0000b00001ec7983 */ /* 0x000f220000300800 */
[----:B--2---:R-:W-:-:S04]  /*21710*/  LEA R96, P5, R101, R4, 0x2 ;  /* 0x0000000465607211 */ /* 0x004fc800078a10ff */
[----:B------:R-:W-:Y:S02]  /*21720*/  LEA.HI.X.SX32 R97, R101, R2, 0x2, P5 ;  /* 0x0000000265617211 */ /* 0x000fe400028f16ff */
[----:B---3--:R-:W-:-:S04]  /*21730*/  LEA R50, P4, R237, R4, 0x2 ;  /* 0x00000004ed327211 */ /* 0x008fc800078810ff */
[----:B------:R-:W-:-:S05]  /*21740*/  LEA.HI.X.SX32 R51, R237, R2, 0x2, P4 ;  /* 0x00000002ed337211 */ /* 0x000fca00020f16ff */
[----:B------:R2:W-:Y:S04]  /*21750*/  STL.64 [R1+0xc50], R50 ;  /* 0x000c503201007387 */ /* 0x0005e80000100a00 */
[----:B------:R-:W3:Y:S04]  /*21760*/  LDL.LU R237, [R1+0xb8] ;  /* 0x0000b80001ed7983 */ /* 0x000ee80000300800 */
[----:B------:R-:W-:Y:S04]  /*21770*/  STL.64 [R1+0xc48], R96 ;  /* 0x000c486001007387 */ /* 0x000fe80000100a00 */
[----:B------:R-:W3:Y:S01]  /*21780*/  LDL.LU R101, [R1+0xc4] ;  /* 0x0000c40001657983 */ /* 0x000ee20000300800 */
[----:B------:R-:W-:-:S02]  /*21790*/  LEA R214, P0, R192, R4, 0x2 ;  /* 0x00000004c0d67211 */ /* 0x000fc400078010ff */
[-C--:B------:R-:W-:Y:S02]  /*217a0*/  LEA R222, P3, R92, R4.reuse, 0x2 ;  /* 0x000000045cde7211 */ /* 0x080fe400078610ff */
[----:B------:R-:W-:Y:S02]  /*217b0*/  LEA R216, P2, R199, R4, 0x2 ;  /* 0x00000004c7d87211 */ /* 0x000fe400078410ff */
[-C--:B------:R-:W-:Y:S02]  /*217c0*/  LEA.HI.X.SX32 R215, R192, R2.reuse, 0x2, P0 ;  /* 0x00000002c0d77211 */ /* 0x080fe400000f16ff */
[----:B------:R-:W-:Y:S02]  /*217d0*/  LEA.HI.X.SX32 R223, R92, R2, 0x2, P3 ;  /* 0x000000025cdf7211 */ /* 0x000fe400018f16ff */
[-C--:B------:R-:W-:Y:S01]  /*217e0*/  LEA R202, P0, R84, R4.reuse, 0x2 ;  /* 0x0000000454ca7211 */ /* 0x080fe200078010ff */
[----:B------:R-:W-:Y:S01]  /*217f0*/  IMAD R60, R128, UR38, RZ ;  /* 0x00000026803c7c24 */ /* 0x000fe2000f8e02ff */
[-C--:B------:R-:W-:Y:S01]  /*21800*/  LEA R210, P3, R178, R4.reuse, 0x2 ;  /* 0x00000004b2d27211 */ /* 0x080fe200078610ff */
[----:B------:R-:W-:Y:S01]  /*21810*/  IMAD.MOV.U32 R128, RZ, RZ, R204 ;  /* 0x000000ffff807224 */ /* 0x000fe200078e00cc */
[----:B------:R-:W-:-:S02]  /*21820*/  LEA R200, P1, R83, R4, 0x2 ;  /* 0x0000000453c87211 */ /* 0x000fc400078210ff */
[----:B------:R-:W-:Y:S01]  /*21830*/  LEA.HI.X.SX32 R217, R199, R2, 0x2, P2 ;  /* 0x00000002c7d97211 */ /* 0x000fe200010f16ff */
[----:B------:R-:W-:Y:S01]  /*21840*/  IMAD.MOV.U32 R62, RZ, RZ, R198 ;  /* 0x000000ffff3e7224 */ /* 0x000fe200078e00c6 */
[----:B------:R-:W-:Y:S02]  /*21850*/  LEA R204, P2, R85, R4, 0x2 ;  /* 0x0000000455cc7211 */ /* 0x000fe400078410ff */
[-C--:B------:R-:W-:Y:S02]  /*21860*/  LEA.HI.X.SX32 R203, R84, R2.reuse, 0x2, P0 ;  /* 0x0000000254cb7211 */ /* 0x080fe400000f16ff */
[----:B------:R-:W-:Y:S02]  /*21870*/  MOV R120, R201 ;  /* 0x000000c900787202 */ /* 0x000fe40000000f00 */
[----:B------:R-:W-:Y:S02]  /*21880*/  LEA.HI.X.SX32 R211, R178, R2, 0x2, P3 ;  /* 0x00000002b2d37211 */ /* 0x000fe400018f16ff */
[----:B------:R-:W-:-:S02]  /*21890*/  LEA R190, P0, R74, R4, 0x2 ;  /* 0x000000044abe7211 */ /* 0x000fc400078010ff */
[----:B------:R-:W-:Y:S02]  /*218a0*/  LEA R198, P3, R81, R4, 0x2 ;  /* 0x0000000451c67211 */ /* 0x000fe400078610ff */
[----:B------:R-:W-:Y:S01]  /*218b0*/  LEA.HI.X.SX32 R201, R83, R2, 0x2, P1 ;  /* 0x0000000253c97211 */ /* 0x000fe200008f16ff */
[----:B------:R-:W-:Y:S01]  /*218c0*/  IMAD.MOV.U32 R66, RZ, RZ, R191 ;  /* 0x000000ffff427224 */ /* 0x000fe200078e00bf */
[----:B------:R-:W-:Y:S01]  /*218d0*/  LEA R188, P1, R73, R4, 0x2 ;  /* 0x0000000449bc7211 */ /* 0x000fe200078210ff */
[----:B------:R-:W-:Y:S01]  /*218e0*/  IMAD R54, R122, UR32, RZ ;  /* 0x000000207a367c24 */ /* 0x000fe2000f8e02ff */
[----:B------:R-:W-:Y:S01]  /*218f0*/  LEA.HI.X.SX32 R205, R85, R2, 0x2, P2 ;  /* 0x0000000255cd7211 */ /* 0x000fe200010f16ff */
[----:B------:R-:W-:Y:S01]  /*21900*/  IMAD R45, R116, UR29, RZ ;  /* 0x0000001d742d7c24 */ /* 0x000fe2000f8e02ff */
[----:B------:R-:W-:Y:S01]  /*21910*/  LEA R192, P2, R75, R4, 0x2 ;  /* 0x000000044bc07211 */ /* 0x000fe200078410ff */
[----:B------:R-:W-:Y:S01]  /*21920*/  IMAD.MOV.U32 R122, RZ, RZ, R189 ;  /* 0x000000ffff7a7224 */ /* 0x000fe200078e00bd */
[----:B------:R-:W-:-:S02]  /*21930*/  LEA.HI.X.SX32 R191, R74, R2, 0x2, P0 ;  /* 0x000000024abf7211 */ /* 0x000fc400000f16ff */
[----:B------:R-:W-:Y:S02]  /*21940*/  LEA.HI.X.SX32 R199, R81, R2, 0x2, P3 ;  /* 0x0000000251c77211 */ /* 0x000fe400018f16ff */
[----:B------:R-:W-:Y:S01]  /*21950*/  LEA R178, P0, R249, R4, 0x2 ;  /* 0x00000004f9b27211 */ /* 0x000fe200078010ff */
[----:B------:R-:W-:Y:S01]  /*21960*/  IMAD R57, R125, UR35, RZ ;  /* 0x000000237d397c24 */ /* 0x000fe2000f8e02ff */
[----:B------:R-:W-:Y:S02]  /*21970*/  MOV R116, R176 ;  /* 0x000000b000747202 */ /* 0x000fe40000000f00 */
[----:B------:R-:W-:Y:S02]  /*21980*/  LEA R186, P3, R72, R4, 0x2 ;  /* 0x0000000448ba7211 */ /* 0x000fe400078610ff */
[----:B------:R-:W-:Y:S01]  /*21990*/  LEA.HI.X.SX32 R189, R73, R2, 0x2, P1 ;  /* 0x0000000249bd7211 */ /* 0x000fe200008f16ff */
[----:B------:R-:W-:Y:S01]  /*219a0*/  IMAD.MOV.U32 R125, RZ, RZ, R179 ;  /* 0x000000ffff7d7224 */ /* 0x000fe200078e00b3 */
[----:B------:R-:W-:Y:S01]  /*219b0*/  LEA R176, P1, R68, R4, 0x2 ;  /* 0x0000000444b07211 */ /* 0x000fe200078210ff */
[----:B------:R-:W-:Y:S01]  /*219c0*/  IMAD R32, R115, UR28, RZ ;  /* 0x0000001c73207c24 */ /* 0x000fe2000f8e02ff */
[----:B------:R-:W-:Y:S01]  /*219d0*/  LEA.HI.X.SX32 R193, R75, R2, 0x2, P2 ;  /* 0x000000024bc17211 */ /* 0x000fe200010f16ff */
[----:B------:R-:W-:Y:S01]  /*219e0*/  IMAD.MOV.U32 R112, RZ, RZ, R187 ;  /* 0x000000ffff707224 */ /* 0x000fe200078e00bb */
[-C--:B-1----:R-:W-:Y:S01]  /*219f0*/  LEA R230, P6, R238, R4.reuse, 0x2 ;  /* 0x00000004eee67211 */ /* 0x082fe200078c10ff */
[----:B------:R-:W-:Y:S01]  /*21a00*/  IMAD.MOV.U32 R115, RZ, RZ, R177 ;  /* 0x000000ffff737224 */ /* 0x000fe200078e00b1 */
[----:B------:R-:W-:-:S02]  /*21a10*/  LEA R180, P2, R69, R4, 0x2 ;  /* 0x0000000445b47211 */ /* 0x000fc400078410ff */
[-C--:B------:R-:W-:Y:S02]  /*21a20*/  LEA.HI.X.SX32 R179, R249, R2.reuse, 0x2, P0 ;  /* 0x00000002f9b37211 */ /* 0x080fe400000f16ff */
[----:B------:R-:W-:Y:S02]  /*21a30*/  LEA.HI.X.SX32 R187, R72, R2, 0x2, P3 ;  /* 0x0000000248bb7211 */ /* 0x000fe400018f16ff */
[-C--:B------:R-:W-:Y:S01]  /*21a40*/  LEA R232, P0, R239, R4.reuse, 0x2 ;  /* 0x00000004efe87211 */ /* 0x080fe200078010ff */
[----:B------:R-:W-:Y:S01]  /*21a50*/  IMAD.MOV.U32 R111, RZ, RZ, R181 ;  /* 0x000000ffff6f7224 */ /* 0x000fe200078e00b5 */
[----:B------:R-:W-:Y:S02]  /*21a60*/  LEA R174, P3, R7, R4, 0x2 ;  /* 0x0000000407ae7211 */ /* 0x000fe400078610ff */
[----:B------:R-:W-:Y:S01]  /*21a70*/  LEA.HI.X.SX32 R177, R68, R2, 0x2, P1 ;  /* 0x0000000244b17211 */ /* 0x000fe200008f16ff */
[----:B------:R-:W-:Y:S01]  /*21a80*/  IMAD R26, R109, UR22, RZ ;  /* 0x000000166d1a7c24 */ /* 0x000fe2000f8e02ff */
[----:B------:R-:W-:-:S02]  /*21a90*/  LEA R72, P1, R102, R4, 0x2 ;  /* 0x0000000466487211 */ /* 0x000fc400078210ff */
[-C--:B------:R-:W-:Y:S01]  /*21aa0*/  LEA.HI.X.SX32 R231, R238, R2.reuse, 0x2, P6 ;  /* 0x00000002eee77211 */ /* 0x080fe200030f16ff */
[----:B------:R-:W-:Y:S01]  /*21ab0*/  IMAD.MOV.U32 R109, RZ, RZ, R175 ;  /* 0x000000ffff6d7224 */ /* 0x000fe200078e00af */
[----:B------:R-:W-:Y:S02]  /*21ac0*/  LEA.HI.X.SX32 R181, R69, R2, 0x2, P2 ;  /* 0x0000000245b57211 */ /* 0x000fe400010f16ff */
[----:B------:R-:W-:Y:S02]  /*21ad0*/  LEA R70, P2, R240, R4, 0x2 ;  /* 0x00000004f0467211 */ /* 0x000fe400078410ff */
[-C--:B------:R-:W-:Y:S02]  /*21ae0*/  LEA.HI.X.SX32 R233, R239, R2.reuse, 0x2, P0 ;  /* 0x00000002efe97211 */ /* 0x080fe400000f16ff */
[----:B------:R-:W-:Y:S01]  /*21af0*/  LEA.HI.X.SX32 R175, R7, R2, 0x2, P3 ;  /* 0x0000000207af7211 */ /* 0x000fe200018f16ff */
[----:B------:R-:W-:Y:S01]  /*21b00*/  STL.64 [R1+0xc40], R230 ;  /* 0x000c40e601007387 */ /* 0x000fe20000100a00 */
[----:B------:R-:W-:-:S02]  /*21b10*/  LEA R68, P3, R241, R4, 0x2 ;  /* 0x00000004f1447211 */ /* 0x000fc400078610ff */
[----:B------:R-:W-:Y:S01]  /*21b20*/  LEA.HI.X.SX32 R73, R102, R2, 0x2, P1 ;  /* 0x0000000266497211 */ /* 0x000fe200008f16ff */
[----:B------:R-:W3:Y:S01]  /*21b30*/  LDL.LU R238, [R1+0xd0] ;  /* 0x0000d00001ee7983 */ /* 0x000ee20000300800 */
[----:B--2---:R-:W-:Y:S02]  /*21b40*/  LEA R50, P4, R104, R4, 0x2 ;  /* 0x0000000468327211 */ /* 0x004fe400078810ff */
[----:B------:R-:W-:Y:S01]  /*21b50*/  LEA.HI.X.SX32 R71, R240, R2, 0x2, P2 ;  /* 0x00000002f0477211 */ /* 0x000fe200010f16ff */
[----:B------:R-:W-:Y:S01]  /*21b60*/  STL.64 [R1+0xc38], R232 ;  /* 0x000c38e801007387 */ /* 0x000fe20000100a00 */
[----:B------:R-:W-:Y:S02]  /*21b70*/  LEA R84, P5, R135, R4, 0x2 ;  /* 0x0000000487547211 */ /* 0x000fe400078a10ff */
[----:B------:R-:W-:Y:S01]  /*21b80*/  LEA.HI.X.SX32 R69, R241, R2, 0x2, P3 ;  /* 0x00000002f1457211 */ /* 0x000fe200018f16ff */
[----:B------:R-:W2:Y:S01]  /*21b90*/  LDL.LU R239, [R1+0xe0] ;  /* 0x0000e00001ef7983 */ /* 0x000ea20000300800 */
[----:B------:R-:W-:-:S02]  /*21ba0*/  LEA R80, P6, R48, R4, 0x2 ;  /* 0x0000000430507211 */ /* 0x000fc400078c10ff */
[----:B------:R-:W-:Y:S01]  /*21bb0*/  LEA.HI.X.SX32 R51, R104, R2, 0x2, P4 ;  /* 0x0000000268337211 */ /* 0x000fe200020f16ff */
[----:B------:R1:W-:Y:S01]  /*21bc0*/  STL.64 [R1+0xc30], R72 ;  /* 0x000c304801007387 */ /* 0x0003e20000100a00 */
[----:B------:R-:W-:-:S03]  /*21bd0*/  LEA R74, P0, R44, R4, 0x2 ;  /* 0x000000042c4a7211 */ /* 0x000fc600078010ff */
[----:B------:R-:W2:Y:S01]  /*21be0*/  LDL.LU R102, [R1+0xf4] ;  /* 0x0000f40001667983 */ /* 0x000ea20000300800 */
[----:B------:R-:W-:-:S03]  /*21bf0*/  LEA.HI.X.SX32 R85, R135, R2, 0x2, P5 ;  /* 0x0000000287557211 */ /* 0x000fc600028f16ff */
[----:B------:R4:W-:Y:S01]  /*21c00*/  STL.64 [R1+0xc28], R70 ;  /* 0x000c284601007387 */ /* 0x0009e20000100a00 */
[----:B------:R-:W-:-:S03]  /*21c10*/  LEA.HI.X.SX32 R81, R48, R2, 0x2, P6 ;  /* 0x0000000230517211 */ /* 0x000fc600030f16ff */
[----:B------:R-:W2:Y:S01]  /*21c20*/  LDL.LU R240, [R1+0x148] ;  /* 0x0001480001f07983 */ /* 0x000ea20000300800 */
[----:B-1----:R-:W-:-:S03]  /*21c30*/  LEA R72, P1, R40, R4, 0x2 ;  /* 0x0000000428487211 */ /* 0x002fc600078210ff */
[----:B------:R1:W-:Y:S01]  /*21c40*/  STL.64 [R1+0xc20], R68 ;  /* 0x000c204401007387 */ /* 0x0003e20000100a00 */
[----:B------:R-:W-:-:S03]  /*21c50*/  LEA.HI.X.SX32 R75, R44, R2, 0x2, P0 ;  /* 0x000000022c4b7211 */ /* 0x000fc600000f16ff */
[----:B------:R-:W2:Y:S01]  /*21c60*/  LDL.LU R241, [R1+0x1cc] ;  /* 0x0001cc0001f17983 */ /* 0x000ea20000300800 */
[----:B----4-:R-:W-:-:S03]  /*21c70*/  LEA R70, P2, R98, R4, 0x2 ;  /* 0x0000000462467211 */ /* 0x010fc600078410ff */
[----:B------:R4:W-:Y:S01]  /*21c80*/  STL.64 [R1+0xc18], R50 ;  /* 0x000c183201007387 */ /* 0x0009e20000100a00 */
[----:B------:R-:W-:-:S03]  /*21c90*/  LEA.HI.X.SX32 R73, R40, R2, 0x2, P1 ;  /* 0x0000000228497211 */ /* 0x000fc600008f16ff */
[----:B------:R-:W2:Y:S01]  /*21ca0*/  LDL.LU R104, [R1+0x1e4] ;  /* 0x0001e40001687983 */ /* 0x000ea20000300800 */
[----:B------:R-:W-:-:S03]  /*21cb0*/  LEA.HI.X.SX32 R71, R98, R2, 0x2, P2 ;  /* 0x0000000262477211 */ /* 0x000fc600010f16ff */
[----:B------:R4:W-:Y:S04]  /*21cc0*/  STL.64 [R1+0xc10], R84 ;  /* 0x000c105401007387 */ /* 0x0009e80000100a00 */
[----:B------:R-:W2:Y:S04]  /*21cd0*/  LDL.LU R135, [R1+0x1ec] ;  /* 0x0001ec0001877983 */ /* 0x000ea80000300800 */
[----:B------:R4:W-:Y:S01]  /*21ce0*/  STL.64 [R1+0xc08], R80 ;  /* 0x000c085001007387 */ /* 0x0009e20000100a00 */
[----:B-1----:R-:W-:-:S03]  /*21cf0*/  LEA R68, P3, R234, R4, 0x2 ;  /* 0x00000004ea447211 */ /* 0x002fc600078610ff */
[----:B------:R-:W2:Y:S04]  /*21d00*/  LDL.LU R48, [R1+0x21c] ;  /* 0x00021c0001307983 */ /* 0x000ea80000300800 */
[----:B------:R3:W-:Y:S04]  /*21d10*/  STL.64 [R1+0xc00], R74 ;  /* 0x000c004a01007387 */ /* 0x0007e80000100a00 */
[----:B------:R-:W2:Y:S01]  /*21d20*/  LDL.LU R44, [R1+0x230] ;  /* 0x00023000012c7983 */ /* 0x000ea20000300800 */
[----:B----4-:R-:W-:-:S03]  /*21d30*/  LEA R50, P4, R235, R4, 0x2 ;  /* 0x00000004eb327211 */ /* 0x010fc600078810ff */
[----:B------:R1:W-:Y:S01]  /*21d40*/  STL.64 [R1+0xbf8], R72 ;  /* 0x000bf84801007387 */ /* 0x0003e20000100a00 */
[----:B------:R-:W-:-:S03]  /*21d50*/  LEA.HI.X.SX32 R69, R234, R2, 0x2, P3 ;  /* 0x00000002ea457211 */ /* 0x000fc600018f16ff */
[----:B------:R-:W4:Y:S01]  /*21d60*/  LDL.LU R40, [R1+0x248] ;  /* 0x0002480001287983 */ /* 0x000f220000300800 */
[----:B------:R-:W-:-:S03]  /*21d70*/  LEA R84, P5, R99, R4, 0x2 ;  /* 0x0000000463547211 */ /* 0x000fc600078a10ff */
[----:B------:R1:W-:Y:S04]  /*21d80*/  STL.64 [R1+0xbf0], R70 ;  /* 0x000bf04601007387 */ /* 0x0003e80000100a00 */
[----:B------:R-:W4:Y:S01]  /*21d90*/  LDL.LU R98, [R1+0x254] ;  /* 0x0002540001627983 */ /* 0x000f220000300800 */
[-C--:B------:R-:W-:Y:S02]  /*21da0*/  LEA.HI.X.SX32 R51, R235, R2.reuse, 0x2, P4 ;  /* 0x00000002eb337211 */ /* 0x080fe400020f16ff */
[----:B------:R-:W-:Y:S01]  /*21db0*/  LEA.HI.X.SX32 R85, R99, R2, 0x2, P5 ;  /* 0x0000000263557211 */ /* 0x000fe200028f16ff */
[----:B------:R2:W-:Y:S01]  /*21dc0*/  STL.64 [R1+0xbe8], R68 ;  /* 0x000be84401007387 */ /* 0x0005e20000100a00 */
[----:B------:R-:W-:-:S03]  /*21dd0*/  LEA R80, P6, R236, R4, 0x2 ;  /* 0x00000004ec507211 */ /* 0x000fc600078c10ff */
[----:B------:R-:W4:Y:S01]  /*21de0*/  LDL.LU R234, [R1+0x270] ;  /* 0x0002700001ea7983 */ /* 0x000f220000300800 */
[----:B------:R-:W-:-:S03]  /*21df0*/  LEA.HI.X.SX32 R81, R236, R2, 0x2, P6 ;  /* 0x00000002ec517211 */ /* 0x000fc600030f16ff */
[----:B------:R1:W-:Y:S04]  /*21e00*/  STL.64 [R1+0xbe0], R50 ;  /* 0x000be03201007387 */ /* 0x0003e80000100a00 */
[----:B------:R-:W4:Y:S04]  /*21e10*/  LDL.LU R235, [R1+0x280] ;  /* 0x0002800001eb7983 */ /* 0x000f280000300800 */
[----:B------:R1:W-:Y:S04]  /*21e20*/  STL.64 [R1+0xbd8], R84 ;  /* 0x000bd85401007387 */ /* 0x0003e80000100a00 */
[----:B------:R-:W4:Y:S04]  /*21e30*/  LDL.LU R99, [R1+0x2a4] ;  /* 0x0002a40001637983 */ /* 0x000f280000300800 */
[----:B------:R1:W-:Y:S04]  /*21e40*/  STL.64 [R1+0xbd0], R80 ;  /* 0x000bd05001007387 */ /* 0x0003e80000100a00 */
[----:B------:R-:W4:Y:S01]  /*21e50*/  LDL.LU R236, [R1+0x2a8] ;  /* 0x0002a80001ec7983 */ /* 0x000f220000300800 */
[----:B---3--:R-:W-:-:S04]  /*21e60*/  LEA R74, P0, R237, R4, 0x2 ;  /* 0x00000004ed4a7211 */ /* 0x008fc800078010ff */
[----:B------:R-:W-:Y:S02]  /*21e70*/  LEA.HI.X.SX32 R75, R237, R2, 0x2, P0 ;  /* 0x00000002ed4b7211 */ /* 0x000fe400000f16ff */
[----:B-1----:R-:W-:-:S03]  /*21e80*/  LEA R72, P1, R101, R4, 0x2 ;  /* 0x0000000465487211 */ /* 0x002fc600078210ff */
[----:B------:R1:W-:Y:S01]  /*21e90*/  STL.64 [R1+0xbc8], R74 ;  /* 0x000bc84a01007387 */ /* 0x0003e20000100a00 */
[----:B------:R-:W-:-:S03]  /*21ea0*/  LEA.HI.X.SX32 R73, R101, R2, 0x2, P1 ;  /* 0x0000000265497211 */ /* 0x000fc600008f16ff */
[----:B------:R-:W3:Y:S04]  /*21eb0*/  LDL.LU R237, [R1+0x2b0] ;  /* 0x0002b00001ed7983 */ /* 0x000ee80000300800 */
[----:B------:R1:W-:Y:S04]  /*21ec0*/  STL.64 [R1+0xbc0], R72 ;  /* 0x000bc04801007387 */ /* 0x0003e80000100a00 */
[----:B------:R-:W3:Y:S01]  /*21ed0*/  LDL.LU R101, [R1+0x2e0] ;  /* 0x0002e00001657983 */ /* 0x000ee20000300800 */
[----:B------:R-:W-:-:S04]  /*21ee0*/  LEA R70, P2, R238, R4, 0x2 ;  /* 0x00000004ee467211 */ /* 0x000fc800078410ff */
[----:B------:R-:W-:Y:S02]  /*21ef0*/  LEA.HI.X.SX32 R71, R238, R2, 0x2, P2 ;  /* 0x00000002ee477211 */ /* 0x000fe400010f16ff */
[----:B--2---:R-:W-:-:S03]  /*21f00*/  LEA R68, P3, R239, R4, 0x2 ;  /* 0x00000004ef447211 */ /* 0x004fc600078610ff */
[----:B------:R2:W-:Y:S01]  /*21f10*/  STL.64 [R1+0xbb8], R70 ;  /* 0x000bb84601007387 */ /* 0x0005e20000100a00 */
[----:B------:R-:W-:-:S03]  /*21f20*/  LEA.HI.X.SX32 R69, R239, R2, 0x2, P3 ;  /* 0x00000002ef457211 */ /* 0x000fc600018f16ff */
[----:B------:R-:W3:Y:S01]  /*21f30*/  LDL.LU R238, [R1+0x2f4] ;  /* 0x0002f40001ee7983 */ /* 0x000ee20000300800 */
[----:B------:R-:W-:-:S03]  /*21f40*/  LEA R50, P4, R102, R4, 0x2 ;  /* 0x0000000466327211 */ /* 0x000fc600078810ff */
        /* <DEDUP_REMOVED lines=11> */
[----:B-1----:R-:W-:-:S03]  /*22000*/  LEA R74, P0, R104, R4, 0x2 ;  /* 0x00000004684a7211 */ /* 0x002fc600078010ff */
[----:B------:R1:W-:Y:S01]  /*22010*/  STL.64 [R1+0xb98], R80 ;  /* 0x000b985001007387 */ /* 0x0003e20000100a00 */
[----:B------:R-:W-:-:S03]  /*22020*/  LEA.HI.X.SX32 R75, R104, R2, 0x2, P0 ;  /* 0x00000002684b7211 */ /* 0x000fc600000f16ff */
[----:B------:R-:W3:Y:S01]  /*22030*/  LDL.LU R241, [R1+0x320] ;  /* 0x0003200001f17983 */ /* 0x000ee20000300800 */
[----:B------:R-:W-:-:S03]  /*22040*/  LEA R72, P1, R135, R4, 0x2 ;  /* 0x0000000487487211 */ /* 0x000fc600078210ff */
[----:B------:R1:W-:Y:S01]  /*22050*/  STL.64 [R1+0xb90], R74 ;  /* 0x000b904a01007387 */ /* 0x0003e20000100a00 */
[----:B------:R-:W-:-:S03]  /*22060*/  LEA.HI.X.SX32 R73, R135, R2, 0x2, P1 ;  /* 0x0000000287497211 */ /* 0x000fc600008f16ff */
[----:B------:R-:W3:Y:S01]  /*22070*/  LDL.LU R104, [R1+0x328] ;  /* 0x0003280001687983 */ /* 0x000ee20000300800 */
        /* <DEDUP_REMOVED lines=8> */
[----:B----4-:R-:W-:-:S03]  /*22100*/  LEA R50, P4, R40, R4, 0x2 ;  /* 0x0000000428327211 */ /* 0x010fc600078810ff */
[----:B------:R3:W-:Y:S01]  /*22110*/  STL.64 [R1+0xb78], R68 ;  /* 0x000b784401007387 */ /* 0x0007e20000100a00 */
[----:B------:R-:W-:-:S03]  /*22120*/  LEA.HI.X.SX32 R51, R40, R2, 0x2, P4 ;  /* 0x0000000228337211 */ /* 0x000fc600020f16ff */
[----:B------:R-:W4:Y:S01]  /*22130*/  LDL.LU R44, [R1+0x3bc] ;  /* 0x0003bc00012c7983 */ /* 0x000f220000300800 */
[----:B------:R-:W-:-:S03]  /*22140*/  LEA R84, P5, R98, R4, 0x2 ;  /* 0x0000000462547211 */ /* 0x000fc600078a10ff */
[----:B------:R2:W-:Y:S01]  /*22150*/  STL.64 [R1+0xb70], R50 ;  /* 0x000b703201007387 */ /* 0x0005e20000100a00 */
[----:B------:R-:W-:-:S03]  /*22160*/  LEA.HI.X.SX32 R85, R98, R2, 0x2, P5 ;  /* 0x0000000262557211 */ /* 0x000fc600028f16ff */
[----:B------:R-:W4:Y:S01]  /*22170*/  LDL.LU R40, [R1+0x3b8] ;  /* 0x0003b80001287983 */ /* 0x000f220000300800 */
[----:B-1----:R-:W-:-:S03]  /*22180*/  LEA R80, P6, R234, R4, 0x2 ;  /* 0x00000004ea507211 */ /* 0x002fc600078c10ff */
[----:B------:R1:W-:Y:S01]  /*22190*/  STL.64 [R1+0xb68], R84 ;  /* 0x000b685401007387 */ /* 0x0003e20000100a00 */
[----:B------:R-:W-:-:S03]  /*221a0*/  LEA.HI.X.SX32 R81, R234, R2, 0x2, P6 ;  /* 0x00000002ea517211 */ /* 0x000fc600030f16ff */
[----:B------:R-:W4:Y:S01]  /*221b0*/  LDL.LU R98, [R1+0x3b0] ;  /* 0x0003b00001627983 */ /* 0x000f220000300800 */
[----:B------:R-:W-:-:S03]  /*221c0*/  LEA R74, P0, R235, R4, 0x2 ;  /* 0x00000004eb4a7211 */ /* 0x000fc600078010ff */
[----:B------:R1:W-:Y:S01]  /*221d0*/  STL.64 [R1+0xb60], R80 ;  /* 0x000b605001007387 */ /* 0x0003e20000100a00 */
[----:B------:R-:W-:-:S03]  /*221e0*/  LEA.HI.X.SX32 R75, R235, R2, 0x2, P0 ;  /* 0x00000002eb4b7211 */ /* 0x000fc600000f16ff */
[----:B------:R-:W4:Y:S01]  /*221f0*/  LDL.LU R234, [R1+0x3a8] ;  /* 0x0003a80001ea7983 */ /* 0x000f220000300800 */
[----:B--2---:R-:W-:-:S03]  /*22200*/  LEA R72, P1, R99, R4, 0x2 ;  /* 0x0000000463487211 */ /* 0x004fc600078210ff */
[----:B------:R2:W-:Y:S01]  /*22210*/  STL.64 [R1+0xb58], R74 ;  /* 0x000b584a01007387 */ /* 0x0005e20000100a00 */
[----:B------:R-:W-:-:S03]  /*22220*/  LEA.HI.X.SX32 R73, R99, R2, 0x2, P1 ;  /* 0x0000000263497211 */ /* 0x000fc600008f16ff */
[----:B------:R-:W4:Y:S01]  /*22230*/  LDL.LU R235, [R1+0x3a4] ;  /* 0x0003a40001eb7983 */ /* 0x000f220000300800 */
[----:B------:R-:W-:-:S03]  /*22240*/  LEA R70, P2, R236, R4, 0x2 ;  /* 0x00000004ec467211 */ /* 0x000fc600078410ff */
[----:B------:R1:W-:Y:S01]  /*22250*/  STL.64 [R1+0xb50], R72 ;  /* 0x000b504801007387 */ /* 0x0003e20000100a00 */
[----:B------:R-:W-:-:S03]  /*22260*/  LEA.HI.X.SX32 R71, R236, R2, 0x2, P2 ;  /* 0x00000002ec477211 */ /* 0x000fc600010f16ff */
[----:B------:R-:W4:Y:S04]  /*22270*/  LDL.LU R99, [R1+0x39c] ;  /* 0x00039c0001637983 */ /* 0x000f280000300800 */
[----:B------:R1:W-:Y:S04]  /*22280*/  STL.64 [R1+0xb48], R70 ;  /* 0x000b484601007387 */ /* 0x0003e80000100a00 */
[----:B------:R-:W4:Y:S01]  /*22290*/  LDL.LU R236, [R1+0x394] ;  /* 0x0003940001ec7983 */ /* 0x000f220000300800 */
[----:B---3--:R-:W-:-:S04]  /*222a0*/  LEA R68, P3, R237, R4, 0x2 ;  /* 0x00000004ed447211 */ /* 0x008fc800078610ff */
[----:B------:R-:W-:Y:S02]  /*222b0*/  LEA.HI.X.SX32 R69, R237, R2, 0x2, P3 ;  /* 0x00000002ed457211 */ /* 0x000fe400018f16ff */
[----:B------:R-:W-:-:S03]  /*222c0*/  LEA R50, P4, R101, R4, 0x2 ;  /* 0x0000000465327211 */ /* 0x000fc600078810ff */
[----:B------:R3:W-:Y:S01]  /*222d0*/  STL.64 [R1+0xb40], R68 ;  /* 0x000b404401007387 */ /* 0x0007e20000100a00 */
[----:B------:R-:W-:-:S03]  /*222e0*/  LEA.HI.X.SX32 R51, R101, R2, 0x2, P4 ;  /* 0x0000000265337211 */ /* 0x000fc600020f16ff */
[----:B------:R-:W4:Y:S04]  /*222f0*/  LDL.LU R237, [R1+0x390] ;  /* 0x0003900001ed7983 */ /* 0x000f280000300800 */
[----:B------:R1:W-:Y:S04]  /*22300*/  STL.64 [R1+0xb38], R50 ;  /* 0x000b383201007387 */ /* 0x0003e80000100a00 */
[----:B------:R-:W4:Y:S01]  /*22310*/  LDL.LU R101, [R1+0x388] ;  /* 0x0003880001657983 */ /* 0x000f220000300800 */
[----:B-1----:R-:W-:-:S04]  /*22320*/  LEA R84, P5, R238, R4, 0x2 ;  /* 0x00000004ee547211 */ /* 0x002fc800078a10ff */
[----:B------:R-:W-:Y:S02]  /*22330*/  LEA.HI.X.SX32 R85, R238, R2, 0x2, P5 ;  /* 0x00000002ee557211 */ /* 0x000fe400028f16ff */
[----:B------:R-:W-:-:S03]  /*22340*/  LEA R80, P6, R239, R4, 0x2 ;  /* 0x00000004ef507211 */ /* 0x000fc600078c10ff */
[----:B------:R1:W-:Y:S01]  /*22350*/  STL.64 [R1+0xb30], R84 ;  /* 0x000b305401007387 */ /* 0x0003e20000100a00 */
[----:B------:R-:W-:-:S03]  /*22360*/  LEA.HI.X.SX32 R81, R239, R2, 0x2, P6 ;  /* 0x00000002ef517211 */ /* 0x000fc600030f16ff */
[----:B------:R-:W4:Y:S01]  /*22370*/  LDL.LU R238, [R1+0x384] ;  /* 0x0003840001ee7983 */ /* 0x000f220000300800 */
[----:B--2---:R-:W-:-:S03]  /*22380*/  LEA R74, P0, R102, R4, 0x2 ;  /* 0x00000004664a7211 */ /* 0x004fc600078010ff */
[----:B------:R4:W-:Y:S01]  /*22390*/  STL.64 [R1+0xb28], R80 ;  /* 0x000b285001007387 */ /* 0x0009e20000100a00 */
[----:B------:R-:W-:-:S03]  /*223a0*/  LEA.HI.X.SX32 R75, R102, R2, 0x2, P0 ;  /* 0x00000002664b7211 */ /* 0x000fc600000f16ff */
[----:B------:R-:W2:Y:S01]  /*223b0*/  LDL.LU R239, [R1+0x37c] ;  /* 0x00037c0001ef7983 */ /* 0x000ea20000300800 */
[----:B------:R-:W-:-:S03]  /*223c0*/  LEA R72, P1, R240, R4, 0x2 ;  /* 0x00000004f0487211 */ /* 0x000fc600078210ff */
[----:B------:R1:W-:Y:S01]  /*223d0*/  STL.64 [R1+0xb20], R74 ;  /* 0x000b204a01007387 */ /* 0x0003e20000100a00 */
[----:B------:R-:W-:-:S03]  /*223e0*/  LEA.HI.X.SX32 R73, R240, R2, 0x2, P1 ;  /* 0x00000002f0497211 */ /* 0x000fc600008f16ff */
[----:B------:R-:W2:Y:S01]  /*223f0*/  LDL.LU R102, [R1+0x378] ;  /* 0x0003780001667983 */ /* 0x000ea20000300800 */
[----:B------:R-:W-:-:S03]  /*22400*/  LEA R70, P2, R241, R4, 0x2 ;  /* 0x00000004f1467211 */ /* 0x000fc600078410ff */
[----:B------:R1:W-:Y:S01]  /*22410*/  STL.64 [R1+0xb18], R72 ;  /* 0x000b184801007387 */ /* 0x0003e20000100a00 */
[----:B------:R-:W-:-:S03]  /*22420*/  LEA.HI.X.SX32 R71, R241, R2, 0x2, P2 ;  /* 0x00000002f1477211 */ /* 0x000fc600010f16ff */
[----:B------:R-:W2:Y:S01]  /*22430*/  LDL.LU R240, [R1+0x374] ;  /* 0x0003740001f07983 */ /* 0x000ea20000300800 */
[----:B---3--:R-:W-:-:S03]  /*22440*/  LEA R68, P3, R104, R4, 0x2 ;  /* 0x0000000468447211 */ /* 0x008fc600078610ff */
[----:B------:R3:W-:Y:S01]  /*22450*/  STL.64 [R1+0xb10], R70 ;  /* 0x000b104601007387 */ /* 0x0007e20000100a00 */
[----:B------:R-:W-:-:S03]  /*22460*/  LEA.HI.X.SX32 R69, R104, R2, 0x2, P3 ;  /* 0x0000000268457211 */ /* 0x000fc600018f16ff */
[----:B------:R-:W2:Y:S01]  /*22470*/  LDL.LU R241, [R1+0x36c] ;  /* 0x00036c0001f17983 */ /* 0x000ea20000300800 */
[----:B------:R-:W-:-:S03]  /*22480*/  LEA R50, P4, R135, R4, 0x2 ;  /* 0x0000000487327211 */ /* 0x000fc600078810ff */
        /* <DEDUP_REMOVED lines=34> */
[----:B------:R-:W2:Y:S04]  /*226b0*/  LDL.LU R99, [R1+0x31c] ;  /* 0x00031c0001637983 */ /* 0x000ea80000300800 */
[----:B------:R1:W-:Y:S04]  /*226c0*/  STL.64 [R1+0xac0], R84 ;  /* 0x000ac05401007387 */ /* 0x0003e80000100a00 */
[----:B------:R-:W2:Y:S01]  /*226d0*/  LDL.LU R236, [R1+0x310] ;  /* 0x0003100001ec7983 */ /* 0x000ea20000300800 */
[----:B------:R-:W-:-:S04]  /*226e0*/  LEA R80, P6, R237, R4, 0x2 ;  /* 0x00000004ed507211 */ /* 0x000fc800078c10ff */
[----:B------:R-:W-:Y:S02]  /*226f0*/  LEA.HI.X.SX32 R81, R237, R2, 0x2, P6 ;  /* 0x00000002ed517211 */ /* 0x000fe400030f16ff */
[----:B------:R-:W-:-:S03]  /*22700*/  LEA R74, P0, R101, R4, 0x2 ;  /* 0x00000004654a7211 */ /* 0x000fc600078010ff */
[----:B------:R1:W-:Y:S01]  /*22710*/  STL.64 [R1+0xab8], R80 ;  /* 0x000ab85001007387 */ /* 0x0003e20000100a00 */
[----:B------:R-:W-:-:S03]  /*22720*/  LEA.HI.X.SX32 R75, R101, R2, 0x2, P0 ;  /* 0x00000002654b7211 */ /* 0x000fc600000f16ff */
[----:B------:R-:W2:Y:S04]  /*22730*/  LDL.LU R237, [R1+0x30c] ;  /* 0x00030c0001ed7983 */ /* 0x000ea80000300800 */
[----:B------:R1:W-:Y:S04]  /*22740*/  STL.64 [R1+0xab0], R74 ;  /* 0x000ab04a01007387 */ /* 0x0003e80000100a00 */
[----:B------:R-:W2:Y:S01]  /*22750*/  LDL.LU R101, [R1+0x304] ;  /* 0x0003040001657983 */ /* 0x000ea20000300800 */
[----:B---3--:R-:W-:-:S04]  /*22760*/  LEA R72, P1, R238, R4, 0x2 ;  /* 0x00000004ee487211 */ /* 0x008fc800078210ff */
[----:B------:R-:W-:Y:S02]  /*22770*/  LEA.HI.X.SX32 R73, R238, R2, 0x2, P1 ;  /* 0x00000002ee497211 */ /* 0x000fe400008f16ff */
[----:B--2---:R-:W-:-:S03]  /*22780*/  LEA R70, P2, R239, R4, 0x2 ;  /* 0x00000004ef467211 */ /* 0x004fc600078410ff */
[----:B------:R2:W-:Y:S01]  /*22790*/  STL.64 [R1+0xaa8], R72 ;  /* 0x000aa84801007387 */ /* 0x0005e20000100a00 */
[----:B------:R-:W-:-:S03]  /*227a0*/  LEA.HI.X.SX32 R71, R239, R2, 0x2, P2 ;  /* 0x00000002ef477211 */ /* 0x000fc600010f16ff */
[----:B------:R-:W3:Y:S01]  /*227b0*/  LDL.LU R238, [R1+0x2fc] ;  /* 0x0002fc0001ee7983 */ /* 0x000ee20000300800 */
[----:B-1----:R-:W-:-:S03]  /*227c0*/  LEA R68, P3, R102, R4, 0x2 ;  /* 0x0000000466447211 */ /* 0x002fc600078610ff */
[----:B------:R1:W-:Y:S01]  /*227d0*/  STL.64 [R1+0xaa0], R70 ;  /* 0x000aa04601007387 */ /* 0x0003e20000100a00 */
[----:B------:R-:W-:-:S03]  /*227e0*/  LEA.HI.X.SX32 R69, R102, R2, 0x2, P3 ;  /* 0x0000000266457211 */ /* 0x000fc600018f16ff */
[----:B------:R-:W3:Y:S01]  /*227f0*/  LDL.LU R239, [R1+0x2f0] ;  /* 0x0002f00001ef7983 */ /* 0x000ee20000300800 */
[----:B----4-:R-:W-:-:S03]  /*22800*/  LEA R50, P4, R240, R4, 0x2 ;  /* 0x00000004f0327211 */ /* 0x010fc600078810ff */
        /* <DEDUP_REMOVED lines=46> */
[----:B------:R-:W3:Y:S04]  /*22af0*/  LDL.LU R99, [R1+0x250] ;  /* 0x0002500001637983 */ /* 0x000ee80000300800 */
[----:B------:R1:W-:Y:S04]  /*22b00*/  STL.64 [R1+0xa38], R72 ;  /* 0x000a384801007387 */ /* 0x0003e80000100a00 */
[----:B------:R-:W3:Y:S01]  /*22b10*/  LDL.LU R236, [R1+0x240] ;  /* 0x0002400001ec7983 */ /* 0x000ee20000300800 */
[----:B----4-:R-:W-:-:S04]  /*22b20*/  LEA R70, P2, R237, R4, 0x2 ;  /* 0x00000004ed467211 */ /* 0x010fc800078410ff */
[----:B------:R-:W-:Y:S02]  /*22b30*/  LEA.HI.X.SX32 R71, R237, R2, 0x2, P2 ;  /* 0x00000002ed477211 */ /* 0x000fe400010f16ff */
[----:B------:R-:W-:-:S03]  /*22b40*/  LEA R68, P3, R101, R4, 0x2 ;  /* 0x0000000465447211 */ /* 0x000fc600078610ff */
[----:B------:R4:W-:Y:S01]  /*22b50*/  STL.64 [R1+0xa30], R70 ;  /* 0x000a304601007387 */ /* 0x0009e20000100a00 */
[----:B------:R-:W-:-:S03]  /*22b60*/  LEA.HI.X.SX32 R69, R101, R2, 0x2, P3 ;  /* 0x0000000265457211 */ /* 0x000fc600018f16ff */
[----:B------:R-:W3:Y:S04]  /*22b70*/  LDL.LU R237, [R1+0x23c] ;  /* 0x00023c0001ed7983 */ /* 0x000ee80000300800 */
[----:B------:R1:W-:Y:S04]  /*22b80*/  STL.64 [R1+0xa28], R68 ;  /* 0x000a284401007387 */ /* 0x0003e80000100a00 */
[----:B------:R-:W3:Y:S02]  /*22b90*/  LDL.LU R101, [R1+0x224] ;  /* 0x0002240001657983 */ /* 0x000ee40000300800 */
[----:B---3--:R-:W-:-:S04]  /*22ba0*/  LEA R50, P4, R238, R4, 0x2 ;  /* 0x00000004ee327211 */ /* 0x008fc800078810ff */
[----:B------:R-:W-:Y:S02]  /*22bb0*/  LEA.HI.X.SX32 R51, R238, R2, 0x2, P4 ;  /* 0x00000002ee337211 */ /* 0x000fe400020f16ff */
        /* <DEDUP_REMOVED lines=23> */
[----:B------:R-:W3:Y:S02]  /*22d30*/  LDL.LU R104, [R1+0x1c8] ;  /* 0x0001c80001687983 */ /* 0x000ee40000300800 */
[C---:B---3--:R-:W-:Y:S02]  /*22d40*/  LEA R50, P4, R48.reuse, R4, 0x2 ;  /* 0x0000000430327211 */ /* 0x048fe400078810ff */
[----:B------:R3:W-:Y:S02]  /*22d50*/  STL.64 [R1+0x9f0], R68 ;  /* 0x0009f04401007387 */ /* 0x0007e40000100a00 */
[----:B------:R-:W-:Y:S02]  /*22d60*/  LEA.HI.X.SX32 R51, R48, R2, 0x2, P4 ;  /* 0x0000000230337211 */ /* 0x000fe400020f16ff */
        /* <DEDUP_REMOVED lines=28> */
[----:B------:R-:W3:Y:S04]  /*22f30*/  LDL.LU R99, [R1+0xcc] ;  /* 0x0000cc0001637983 */ /* 0x000ee80000300800 */
[----:B------:R1:W-:Y:S04]  /*22f40*/  STL.64 [R1+0x9b0], R50 ;  /* 0x0009b03201007387 */ /* 0x0003e80000100a00 */
[----:B------:R-:W3:Y:S01]  /*22f50*/  LDL.LU R236, [R1+0xc8] ;  /* 0x0000c80001ec7983 */ /* 0x000ee20000300800 */
[----:B-1----:R-:W-:-:S04]  /*22f60*/  LEA R84, P5, R237, R4, 0x2 ;  /* 0x00000004ed547211 */ /* 0x002fc800078a10ff */
[----:B------:R-:W-:Y:S02]  /*22f70*/  LEA.HI.X.SX32 R85, R237, R2, 0x2, P5 ;  /* 0x00000002ed557211 */ /* 0x000fe400028f16ff */
[----:B------:R-:W-:-:S03]  /*22f80*/  LEA R80, P6, R101, R4, 0x2 ;  /* 0x0000000465507211 */ /* 0x000fc600078c10ff */
        /* <DEDUP_REMOVED lines=62> */
[----:B------:R-:W3:Y:S04]  /*23370*/  LDL.LU R99, [R1+0x60] ;  /* 0x0000600001637983 */ /* 0x000ee80000300800 */
[----:B------:R1:W-:Y:S04]  /*23380*/  STL.64 [R1+0x928], R74 ;  /* 0x0009284a01007387 */ /* 0x0003e80000100a00 */
[----:B------:R-:W3:Y:S01]  /*23390*/  LDL.LU R236, [R1+0x58] ;  /* 0x0000580001ec7983 */ /* 0x000ee20000300800 */
[----:B--2---:R-:W-:-:S04]  /*233a0*/  LEA R72, P1, R237, R4, 0x2 ;  /* 0x00000004ed487211 */ /* 0x004fc800078210ff */
[----:B------:R-:W-:Y:S02]  /*233b0*/  LEA.HI.X.SX32 R73, R237, R2, 0x2, P1 ;  /* 0x00000002ed497211 */ /* 0x000fe400008f16ff */
[----:B------:R-:W-:-:S03]  /*233c0*/  LEA R70, P2, R101, R4, 0x2 ;  /* 0x0000000465467211 */ /* 0x000fc600078410ff */
        /* <DEDUP_REMOVED lines=50> */
[----:B------:R-:W3:Y:S01]  /*236f0*/  LDL.LU R98, [R1] ;  /* 0x0000000001627983 */ /* 0x000ee20000300800 */
        /* <DEDUP_REMOVED lines=713> */
[----:B------:R-:W-:Y:S01]  /*26390*/  STL.64 [R1+0x318], R68 ;  /* 0x0003184401007387 */ /* 0x000fe20000100a00 */
        /* <DEDUP_REMOVED lines=10> */
[----:B------:R-:W-:-:S03]  /*26440*/  LEA R74, P0, R135, R4, 0x2 ;  /* 0x00000004874a7211 */ /* 0x000fc600078010ff */
[----:B------:R-:W-:Y:S01]  /*26450*/  STL.64 [R1+0x300], R80 ;  /* 0x0003005001007387 */ /* 0x000fe20000100a00 */
[----:B------:R-:W-:-:S03]  /*26460*/  LEA.HI.X.SX32 R75, R135, R2, 0x2, P0 ;  /* 0x00000002874b7211 */ /* 0x000fc600000f16ff */
[----:B------:R-:W2:Y:S01]  /*26470*/  LDL.LU R104, [R1+0xd54] ;  /* 0x000d540001687983 */ /* 0x000ea20000300800 */
[----:B----4-:R-:W-:-:S03]  /*26480*/  LEA R72, P1, R48, R4, 0x2 ;  /* 0x0000000430487211 */ /* 0x010fc600078210ff */
[----:B------:R4:W-:Y:S01]  /*26490*/  STL.64 [R1+0x2f8], R74 ;  /* 0x0002f84a01007387 */ /* 0x0009e20000100a00 */
[----:B------:R-:W-:-:S03]  /*264a0*/  LEA.HI.X.SX32 R73, R48, R2, 0x2, P1 ;  /* 0x0000000230497211 */ /* 0x000fc600008f16ff */
[----:B------:R-:W2:Y:S01]  /*264b0*/  LDL.LU R135, [R1+0x238] ;  /* 0x0002380001877983 */ /* 0x000ea20000300800 */
[-C--:B---3--:R-:W-:Y:S02]  /*264c0*/  LEA R70, P2, R44, R4.reuse, 0x2 ;  /* 0x000000042c467211 */ /* 0x088fe400078410ff */
[----:B------:R-:W-:-:S04]  /*264d0*/  LEA R50, P4, R98, R4, 0x2 ;  /* 0x0000000462327211 */ /* 0x000fc800078810ff */
[----:B------:R-:W-:Y:S01]  /*264e0*/  LEA.HI.X.SX32 R51, R98, R2, 0x2, P4 ;  /* 0x0000000262337211 */ /* 0x000fe200020f16ff */
[----:B------:R-:W-:Y:S02]  /*264f0*/  IMAD.MOV.U32 R98, RZ, RZ, R134 ;  /* 0x000000ffff627224 */ /* 0x000fe400078e0086 */
[----:B------:R-:W-:Y:S01]  /*26500*/  IMAD.MOV.U32 R134, RZ, RZ, R133 ;  /* 0x000000ffff867224 */ /* 0x000fe200078e0085 */
[C---:B-1----:R-:W-:Y:S01]  /*26510*/  LEA R84, P5, R234.reuse, R4, 0x2 ;  /* 0x00000004ea547211 */ /* 0x042fe200078a10ff */
[----:B------:R-:W-:Y:S02]  /*26520*/  IMAD.MOV.U32 R133, RZ, RZ, R132 ;  /* 0x000000ffff857224 */ /* 0x000fe400078e0084 */
[----:B------:R-:W-:Y:S01]  /*26530*/  IMAD.MOV.U32 R132, RZ, RZ, R131 ;  /* 0x000000ffff847224 */ /* 0x000fe200078e0083 */
[----:B------:R-:W-:Y:S01]  /*26540*/  MOV R131, R130 ;  /* 0x0000008200837202 */ /* 0x000fe20000000f00 */
[----:B------:R-:W-:Y:S01]  /*26550*/  IMAD.MOV.U32 R130, RZ, RZ, R129 ;  /* 0x000000ffff827224 */ /* 0x000fe200078e0081 */
[----:B------:R-:W-:Y:S01]  /*26560*/  LEA.HI.X.SX32 R85, R234, R2, 0x2, P5 ;  /* 0x00000002ea557211 */ /* 0x000fe200028f16ff */
[----:B------:R-:W-:Y:S01]  /*26570*/  IMAD.MOV.U32 R129, RZ, RZ, R128 ;  /* 0x000000ffff817224 */ /* 0x000fe200078e0080 */
[----:B------:R-:W-:Y:S01]  /*26580*/  MOV R234, R134 ;  /* 0x0000008600ea7202 */ /* 0x000fe20000000f00 */
[----:B------:R-:W-:Y:S01]  /*26590*/  IMAD.MOV.U32 R128, RZ, RZ, R127 ;  /* 0x000000ffff807224 */ /* 0x000fe200078e007f */
[----:B------:R-:W-:Y:S01]  /*265a0*/  LEA R68, P3, R40, R4, 0x2 ;  /* 0x0000000428447211 */ /* 0x000fe200078610ff */
[----:B------:R-:W-:-:S02]  /*265b0*/  IMAD.MOV.U32 R127, RZ, RZ, R125 ;  /* 0x000000ffff7f7224 */ /* 0x000fc400078e007d */
[----:B------:R-:W-:Y:S01]  /*265c0*/  IMAD.MOV.U32 R134, RZ, RZ, R133 ;  /* 0x000000ffff867224 */ /* 0x000fe200078e0085 */
[C---:B----4-:R-:W-:Y:S01]  /*265d0*/  LEA R74, P0, R99.reuse, R4, 0x2 ;  /* 0x00000004634a7211 */ /* 0x050fe200078010ff */
[----:B------:R-:W-:Y:S02]  /*265e0*/  IMAD.MOV.U32 R125, RZ, RZ, R114 ;  /* 0x000000ffff7d7224 */ /* 0x000fe400078e0072 */
[----:B------:R-:W-:Y:S01]  /*265f0*/  IMAD.MOV.U32 R133, RZ, RZ, R132 ;  /* 0x000000ffff857224 */ /* 0x000fe200078e0084 */
[-C--:B------:R-:W-:Y:S01]  /*26600*/  LEA.HI.X.SX32 R71, R44, R2.reuse, 0x2, P2 ;  /* 0x000000022c477211 */ /* 0x080fe200010f16ff */
[----:B------:R-:W-:Y:S01]  /*26610*/  IMAD.MOV.U32 R132, RZ, RZ, R131 ;  /* 0x000000ffff847224 */ /* 0x000fe200078e0083 */
[-C--:B------:R-:W-:Y:S01]  /*26620*/  LEA.HI.X.SX32 R75, R99, R2.reuse, 0x2, P0 ;  /* 0x00000002634b7211 */ /* 0x080fe200000f16ff */
[----:B------:R-:W-:Y:S01]  /*26630*/  IMAD.MOV.U32 R131, RZ, RZ, R130 ;  /* 0x000000ffff837224 */ /* 0x000fe200078e0082 */
[----:B------:R1:W-:Y:S01]  /*26640*/  STL.64 [R1+0x2f0], R72 ;  /* 0x0002f04801007387 */ /* 0x0003e20000100a00 */
[----:B------:R-:W-:Y:S01]  /*26650*/  IMAD.MOV.U32 R130, RZ, RZ, R129 ;  /* 0x000000ffff827224 */ /* 0x000fe200078e0081 */
[----:B------:R-:W-:Y:S01]  /*26660*/  LEA.HI.X.SX32 R69, R40, R2, 0x2, P3 ;  /* 0x0000000228457211 */ /* 0x000fe200018f16ff */
[----:B------:R-:W-:Y:S01]  /*26670*/  IMAD.MOV.U32 R99, RZ, RZ, R134 ;  /* 0x000000ffff637224 */ /* 0x000fe200078e0086 */
[CC--:B------:R-:W-:Y:S01]  /*26680*/  LEA R80, P6, R235.reuse, R4.reuse, 0x2 ;  /* 0x00000004eb507211 */ /* 0x0c0fe200078c10ff */
[----:B------:R-:W-:Y:S01]  /*26690*/  IMAD.MOV.U32 R129, RZ, RZ, R128 ;  /* 0x000000ffff817224 */ /* 0x000fe200078e0080 */
[----:B------:R-:W-:Y:S01]  /*266a0*/  MOV R128, R125 ;  /* 0x0000007d00807202 */ /* 0x000fe20000000f00 */
[----:B------:R-:W-:Y:S01]  /*266b0*/  IMAD.MOV.U32 R134, RZ, RZ, R133 ;  /* 0x000000ffff867224 */ /* 0x000fe200078e0085 */
[----:B------:R-:W3:Y:S01]  /*266c0*/  LDL.LU R48, [R1+0xd48] ;  /* 0x000d480001307983 */ /* 0x000ee20000300800 */
[----:B------:R-:W-:Y:S01]  /*266d0*/  IMAD.MOV.U32 R133, RZ, RZ, R132 ;  /* 0x000000ffff857224 */ /* 0x000fe200078e0084 */
[C---:B-1----:R-:W-:Y:S01]  /*266e0*/  LEA R72, P1, R236.reuse, R4, 0x2 ;  /* 0x00000004ec487211 */ /* 0x042fe200078210ff */
[----:B------:R-:W-:Y:S01]  /*266f0*/  IMAD.MOV.U32 R132, RZ, RZ, R131 ;  /* 0x000000ffff847224 */ /* 0x000fe200078e0083 */
[----:B------:R1:W-:Y:S01]  /*26700*/  STL.64 [R1+0x2e8], R70 ;  /* 0x0002e84601007387 */ /* 0x0003e20000100a00 */
[----:B------:R-:W-:Y:S01]  /*26710*/  IMAD.MOV.U32 R131, RZ, RZ, R130 ;  /* 0x000000ffff837224 */ /* 0x000fe200078e0082 */
[----:B------:R-:W-:Y:S01]  /*26720*/  LEA.HI.X.SX32 R73, R236, R2, 0x2, P1 ;  /* 0x00000002ec497211 */ /* 0x000fe200008f16ff */
[----:B------:R-:W-:Y:S01]  /*26730*/  IMAD.MOV.U32 R130, RZ, RZ, R129 ;  /* 0x000000ffff827224 */ /* 0x000fe200078e0081 */
[----:B------:R-:W4:Y:S01]  /*26740*/  LDL.LU R44, [R1+0x264] ;  /* 0x00026400012c7983 */ /* 0x000f220000300800 */
[----:B------:R-:W-:Y:S01]  /*26750*/  MOV R129, R128 ;  /* 0x0000008000817202 */ /* 0x000fe20000000f00 */
[----:B------:R-:W-:Y:S01]  /*26760*/  IMAD.MOV.U32 R236, RZ, RZ, R134 ;  /* 0x000000ffffec7224 */ /* 0x000fe200078e0086 */
[----:B------:R-:W-:Y:S01]  /*26770*/  LEA.HI.X.SX32 R81, R235, R2, 0x2, P6 ;  /* 0x00000002eb517211 */ /* 0x000fe200030f16ff */
[----:B------:R1:W-:Y:S01]  /*26780*/  STL.64 [R1+0x2e0], R68 ;  /* 0x0002e04401007387 */ /* 0x0003e20000100a00 */
[----:B------:R-:W-:-:S02]  /*26790*/  IMAD.MOV.U32 R128, RZ, RZ, R122 ;  /* 0x000000ffff807224 */ /* 0x000fc400078e007a */
[----:B------:R-:W-:Y:S01]  /*267a0*/  IMAD.MOV.U32 R134, RZ, RZ, R133 ;  /* 0x000000ffff867224 */ /* 0x000fe200078e0085 */
[----:B------:R-:W3:Y:S01]  /*267b0*/  LDL.LU R40, [R1+0xd3c] ;  /* 0x000d3c0001287983 */ /* 0x000ee20000300800 */
[----:B------:R-:W-:Y:S02]  /*267c0*/  IMAD.MOV.U32 R114, RZ, RZ, R111 ;  /* 0x000000ffff727224 */ /* 0x000fe400078e006f */
[----:B------:R-:W-:Y:S01]  /*267d0*/  IMAD.MOV.U32 R133, RZ, RZ, R132 ;  /* 0x000000ffff857224 */ /* 0x000fe200078e0084 */
[----:B------:R1:W-:Y:S01]  /*267e0*/  STL.64 [R1+0x2d8], R50 ;  /* 0x0002d83201007387 */ /* 0x0003e20000100a00 */
[----:B------:R-:W-:Y:S02]  /*267f0*/  IMAD.MOV.U32 R122, RZ, RZ, R77 ;  /* 0x000000ffff7a7224 */ /* 0x000fe400078e004d */
[----:B------:R-:W-:Y:S01]  /*26800*/  IMAD.MOV.U32 R132, RZ, RZ, R131 ;  /* 0x000000ffff847224 */ /* 0x000fe200078e0083 */
[----:B------:R-:W3:Y:S01]  /*26810*/  LDL.LU R111, [R1+0x124] ;  /* 0x00012400016f7983 */ /* 0x000ee20000300800 */
[----:B------:R-:W-:Y:S01]  /*26820*/  MOV R131, R130 ;  /* 0x0000008200837202 */ /* 0x000fe20000000f00 */
[----:B------:R-:W-:-:S02]  /*26830*/  IMAD.MOV.U32 R130, RZ, RZ, R128 ;  /* 0x000000ffff827224 */ /* 0x000fc400078e0080 */
[----:B------:R1:W-:Y:S01]  /*26840*/  STL.64 [R1+0x2d0], R84 ;  /* 0x0002d05401007387 */ /* 0x0003e20000100a00 */
[----:B------:R-:W-:-:S03]  /*26850*/  IMAD.MOV.U32 R128, RZ, RZ, R122 ;  /* 0x000000ffff807224 */ /* 0x000fc600078e007a */
[----:B------:R-:W3:Y:S04]  /*26860*/  LDL.LU R125, [R1+0x174] ;  /* 0x00017400017d7983 */ /* 0x000ee80000300800 */
[----:B------:R2:W-:Y:S04]  /*26870*/  STL.64 [R1+0x2c8], R80 ;  /* 0x0002c85001007387 */ /* 0x0005e80000100a00 */
[----:B------:R-:W3:Y:S04]  /*26880*/  LDL.LU R235, [R1+0x244] ;  /* 0x0002440001eb7983 */ /* 0x000ee80000300800 */
[----:B------:R1:W-:Y:S04]  /*26890*/  STL.64 [R1+0x2c0], R74 ;  /* 0x0002c04a01007387 */ /* 0x0003e80000100a00 */
[----:B------:R-:W3:Y:S04]  /*268a0*/  LDL.LU R77, [R1+0xcac] ;  /* 0x000cac00014d7983 */ /* 0x000ee80000300800 */
[----:B------:R1:W-:Y:S04]  /*268b0*/  STL.64 [R1+0x2b8], R72 ;  /* 0x0002b84801007387 */ /* 0x0003e80000100a00 */
[----:B------:R-:W3:Y:S01]  /*268c0*/  LDL.LU R122, [R1+0x128] ;  /* 0x00012800017a7983 */ /* 0x000ee20000300800 */
[----:B-1----:R-:W-:-:S02]  /*268d0*/  LEA R70, P2, R237, R4, 0x2 ;  /* 0x00000004ed467211 */ /* 0x002fc400078410ff */
[----:B------:R-:W-:Y:S02]  /*268e0*/  LEA R68, P3, R101, R4, 0x2 ;  /* 0x0000000465447211 */ /* 0x000fe400078610ff */
[-C--:B------:R-:W-:Y:S02]  /*268f0*/  LEA.HI.X.SX32 R71, R237, R2.reuse, 0x2, P2 ;  /* 0x00000002ed477211 */ /* 0x080fe400010f16ff */
[----:B------:R-:W-:Y:S01]  /*26900*/  LEA.HI.X.SX32 R69, R101, R2, 0x2, P3 ;  /* 0x0000000265457211 */ /* 0x000fe200018f16ff */
[----:B------:R-:W-:Y:S02]  /*26910*/  IMAD.MOV.U32 R101, RZ, RZ, R134 ;  /* 0x000000ffff657224 */ /* 0x000fe400078e0086 */
[----:B------:R-:W-:Y:S02]  /*26920*/  IMAD.MOV.U32 R134, RZ, RZ, R133 ;  /* 0x000000ffff867224 */ /* 0x000fe400078e0085 */
[----:B------:R-:W-:Y:S02]  /*26930*/  IMAD.MOV.U32 R133, RZ, RZ, R132 ;  /* 0x000000ffff857224 */ /* 0x000fe400078e0084 */
[----:B------:R-:W-:Y:S01]  /*26940*/  IMAD.MOV.U32 R132, RZ, RZ, R131 ;  /* 0x000000ffff847224 */ /* 0x000fe200078e0083 */
[----:B------:R-:W-:Y:S01]  /*26950*/  MOV R131, R130 ;  /* 0x0000008200837202 */ /* 0x000fe20000000f00 */
[----:B------:R-:W-:Y:S01]  /*26960*/  IMAD.MOV.U32 R130, RZ, RZ, R128 ;  /* 0x000000ffff827224 */ /* 0x000fe200078e0080 */
[----:B------:R1:W-:Y:S01]  /*26970*/  STL.64 [R1+0x2b0], R70 ;  /* 0x0002b04601007387 */ /* 0x0003e20000100a00 */
[----:B------:R-:W-:-:S02]  /*26980*/  IMAD.MOV.U32 R128, RZ, RZ, R124 ;  /* 0x000000ffff807224 */ /* 0x000fc400078e007c */
[----:B------:R-:W-:Y:S01]  /*26990*/  IMAD.MOV.U32 R124, RZ, RZ, R121 ;  /* 0x000000ffff7c7224 */ /* 0x000fe200078e0079 */
[----:B------:R-:W3:Y:S01]  /*269a0*/  LDL.LU R237, [R1+0xd14] ;  /* 0x000d140001ed7983 */ /* 0x000ee20000300800 */
[----:B------:R-:W-:-:S03]  /*269b0*/  IMAD.MOV.U32 R121, RZ, RZ, R64 ;  /* 0x000000ffff797224 */ /* 0x000fc600078e0040 */
[----:B------:R1:W-:Y:S04]  /*269c0*/  STL.64 [R1+0x2a8], R68 ;  /* 0x0002a84401007387 */ /* 0x0003e80000100a00 */
[----:B------:R-:W3:Y:S01]  /*269d0*/  LDL.LU R64, [R1+0x140] ;  /* 0x0001400001407983 */ /* 0x000ee20000300800 */
[----:B------:R-:W-:-:S04]  /*269e0*/  LEA R50, P4, R238, R4, 0x2 ;  /* 0x00000004ee327211 */ /* 0x000fc800078810ff */
[----:B------:R-:W-:Y:S01]  /*269f0*/  LEA.HI.X.SX32 R51, R238, R2, 0x2, P4 ;  /* 0x00000002ee337211 */ /* 0x000fe200020f16ff */
[----:B------:R-:W-:Y:S02]  /*26a00*/  IMAD.MOV.U32 R238, RZ, RZ, R134 ;  /* 0x000000ffffee7224 */ /* 0x000fe400078e0086 */
[----:B------:R-:W-:Y:S01]  /*26a10*/  IMAD.MOV.U32 R134, RZ, RZ, R133 ;  /* 0x000000ffff867224 */ /* 0x000fe200078e0085 */
[----:B------:R-:W-:Y:S01]  /*26a20*/  MOV R133, R132 ;  /* 0x0000008400857202 */ /* 0x000fe20000000f00 */
[----:B------:R-:W-:Y:S01]  /*26a30*/  IMAD.MOV.U32 R132, RZ, RZ, R131 ;  /* 0x000000ffff847224 */ /* 0x000fe200078e0083 */
[CC--:B------:R-:W-:Y:S01]  /*26a40*/  LEA R84, P5, R239.reuse, R4.reuse, 0x2 ;  /* 0x00000004ef547211 */ /* 0x0c0fe200078a10ff */
[----:B------:R-:W-:Y:S01]  /*26a50*/  IMAD.MOV.U32 R131, RZ, RZ, R130 ;  /* 0x000000ffff837224 */ /* 0x000fe200078e0082 */
[C---:B--2---:R-:W-:Y:S01]  /*26a60*/  LEA R80, P6, R102.reuse, R4, 0x2 ;  /* 0x0000000466507211 */ /* 0x044fe200078c10ff */
[----:B------:R-:W-:Y:S01]  /*26a70*/  IMAD.MOV.U32 R130, RZ, RZ, R128 ;  /* 0x000000ffff827224 */ /* 0x000fe200078e0080 */
[-C--:B------:R-:W-:Y:S01]  /*26a80*/  LEA.HI.X.SX32 R85, R239, R2.reuse, 0x2, P5 ;  /* 0x00000002ef557211 */ /* 0x080fe200028f16ff */
[----:B------:R-:W-:Y:S01]  /*26a90*/  IMAD.MOV.U32 R128, RZ, RZ, R124 ;  /* 0x000000ffff807224 */ /* 0x000fe200078e007c */
[----:B------:R-:W-:Y:S01]  /*26aa0*/  LEA.HI.X.SX32 R81, R102, R2, 0x2, P6 ;  /* 0x0000000266517211 */ /* 0x000fe200030f16ff */
[----:B------:R-:W-:-:S02]  /*26ab0*/  IMAD.MOV.U32 R102, RZ, RZ, R134 ;  /* 0x000000ffff667224 */ /* 0x000fc400078e0086 */
[----:B------:R-:W-:Y:S02]  /*26ac0*/  IMAD.MOV.U32 R124, RZ, RZ, R121 ;  /* 0x000000ffff7c7224 */ /* 0x000fe400078e0079 */
[----:B------:R-:W-:Y:S02]  /*26ad0*/  IMAD.MOV.U32 R134, RZ, RZ, R133 ;  /* 0x000000ffff867224 */ /* 0x000fe400078e0085 */
[----:B------:R-:W-:Y:S01]  /*26ae0*/  IMAD.MOV.U32 R133, RZ, RZ, R132 ;  /* 0x000000ffff857224 */ /* 0x000fe200078e0084 */
[----:B------:R2:W-:Y:S01]  /*26af0*/  STL.64 [R1+0x2a0], R50 ;  /* 0x0002a03201007387 */ /* 0x0005e20000100a00 */
[----:B------:R-:W-:Y:S02]  /*26b00*/  IMAD.MOV.U32 R132, RZ, RZ, R131 ;  /* 0x000000ffff847224 */ /* 0x000fe400078e0083 */
[----:B------:R-:W-:Y:S02]  /*26b10*/  IMAD.MOV.U32 R131, RZ, RZ, R130 ;  /* 0x000000ffff837224 */ /* 0x000fe400078e0082 */
[----:B------:R-:W-:Y:S01]  /*26b20*/  IMAD.MOV.U32 R130, RZ, RZ, R128 ;  /* 0x000000ffff827224 */ /* 0x000fe200078e0080 */
[----:B------:R-:W-:Y:S01]  /*26b30*/  MOV R128, R124 ;  /* 0x0000007c00807202 */ /* 0x000fe20000000f00 */
[----:B---3--:R-:W-:Y:S01]  /*26b40*/  IMAD.MOV.U32 R121, RZ, RZ, R64 ;  /* 0x000000ffff797224 */ /* 0x008fe200078e0040 */
[----:B------:R-:W-:-:S02]  /*26b50*/  MOV R64, R62 ;  /* 0x0000003e00407202 */ /* 0x000fc40000000f00 */
[----:B------:R-:W3:Y:S01]  /*26b60*/  LDL.LU R62, [R1+0xca0] ;  /* 0x000ca000013e7983 */ /* 0x000ee20000300800 */
[----:B------:R-:W-:-:S03]  /*26b70*/  IMAD.MOV.U32 R124, RZ, RZ, R121 ;  /* 0x000000ffff7c7224 */ /* 0x000fc600078e0079 */
[----:B------:R4:W-:Y:S01]  /*26b80*/  STL.64 [R1+0x298], R84 ;  /* 0x0002985401007387 */ /* 0x0009e20000100a00 */
[----:B------:R-:W-:-:S03]  /*26b90*/  IMAD.MOV.U32 R121, RZ, RZ, R120 ;  /* 0x000000ffff797224 */ /* 0x000fc600078e0078 */
[----:B------:R-:W3:Y:S04]  /*26ba0*/  LDL.LU R239, [R1+0x214] ;  /* 0x0002140001ef7983 */ /* 0x000ee80000300800 */
[----:B------:R2:W-:Y:S04]  /*26bb0*/  STL.64 [R1+0x290], R80 ;  /* 0x0002905001007387 */ /* 0x0005e80000100a00 */
[----:B------:R-:W3:Y:S01]  /*26bc0*/  LDL.LU R120, [R1+0xccc] ;  /* 0x000ccc0001787983 */ /* 0x000ee20000300800 */
[-C--:B------:R-:W-:Y:S02]  /*26bd0*/  LEA R74, P0, R240, R4.reuse, 0x2 ;  /* 0x00000004f04a7211 */ /* 0x080fe400078010ff */
[----:B------:R-:W-:-:S02]  /*26be0*/  LEA R72, P1, R241, R4, 0x2 ;  /* 0x00000004f1487211 */ /* 0x000fc400078210ff */
[----:B-1----:R-:W-:Y:S02]  /*26bf0*/  LEA R70, P2, R104, R4, 0x2 ;  /* 0x0000000468467211 */ /* 0x002fe400078410ff */
[----:B------:R-:W-:Y:S01]  /*26c00*/  LEA.HI.X.SX32 R75, R240, R2, 0x2, P0 ;  /* 0x00000002f04b7211 */ /* 0x000fe200000f16ff */
[----:B------:R-:W-:Y:S01]  /*26c10*/  IMAD.MOV.U32 R240, RZ, RZ, R134 ;  /* 0x000000fffff07224 */ /* 0x000fe200078e0086 */
[----:B------:R-:W-:Y:S02]  /*26c20*/  LEA R68, P3, R135, R4, 0x2 ;  /* 0x0000000487447211 */ /* 0x000fe400078610ff */
[----:B------:R-:W-:Y:S01]  /*26c30*/  LEA.HI.X.SX32 R73, R241, R2, 0x2, P1 ;  /* 0x00000002f1497211 */ /* 0x000fe200008f16ff */
[----:B------:R-:W-:Y:S01]  /*26c40*/  IMAD.MOV.U32 R134, RZ, RZ, R133 ;  /* 0x000000ffff867224 */ /* 0x000fe200078e0085 */
[----:B--2---:R-:W-:Y:S01]  /*26c50*/  LEA R50, P4, R48, R4, 0x2 ;  /* 0x0000000430327211 */ /* 0x004fe200078810ff */
[----:B------:R1:W-:Y:S01]  /*26c60*/  STL.64 [R1+0x288], R74 ;  /* 0x0002884a01007387 */ /* 0x0003e20000100a00 */
[----:B------:R-:W-:-:S02]  /*26c70*/  LEA.HI.X.SX32 R71, R104, R2, 0x2, P2 ;  /* 0x0000000268477211 */ /* 0x000fc400010f16ff */
[----:B----4-:R-:W-:Y:S02]  /*26c80*/  LEA R84, P5, R44, R4, 0x2 ;  /* 0x000000042c547211 */ /* 0x010fe400078a10ff */
[----:B------:R-:W-:Y:S02]  /*26c90*/  LEA.HI.X.SX32 R69, R135, R2, 0x2, P3 ;  /* 0x0000000287457211 */ /* 0x000fe400018f16ff */
[----:B------:R-:W-:Y:S02]  /*26ca0*/  LEA R80, P6, R40, R4, 0x2 ;  /* 0x0000000428507211 */ /* 0x000fe400078c10ff */
[-C--:B------:R-:W-:Y:S02]  /*26cb0*/  LEA.HI.X.SX32 R51, R48, R2.reuse, 0x2, P4 ;  /* 0x0000000230337211 */ /* 0x080fe400020f16ff */
[-C--:B------:R-:W-:Y:S02]  /*26cc0*/  LEA.HI.X.SX32 R85, R44, R2.reuse, 0x2, P5 ;  /* 0x000000022c557211 */ /* 0x080fe400028f16ff */
[----:B------:R-:W-:Y:S01]  /*26cd0*/  LEA.HI.X.SX32 R81, R40, R2, 0x2, P6 ;  /* 0x0000000228517211 */ /* 0x000fe200030f16ff */
[----:B---3--:R-:W-:-:S02]  /*26ce0*/  IMAD.MOV.U32 R133, RZ, RZ, R120 ;  /* 0x000000ffff857224 */ /* 0x008fc400078e0078 */
[----:B------:R-:W2:Y:S04]  /*26cf0*/  LDL.LU R120, [R1+0x154] ;  /* 0x0001540001787983 */ /* 0x000ea80000300800 */
[----:B------:R3:W-:Y:S04]  /*26d00*/  STL.64 [R1+0x280], R72 ;  /* 0x0002804801007387 */ /* 0x0007e80000100a00 */
[----:B------:R-:W4:Y:S04]  /*26d10*/  LDL.LU R241, [R1+0x1fc] ;  /* 0x0001fc0001f17983 */ /* 0x000f280000300800 */
[----:B------:R1:W-:Y:S04]  /*26d20*/  STL.64 [R1+0x278], R70 ;  /* 0x0002784601007387 */ /* 0x0003e80000100a00 */
[----:B------:R-:W2:Y:S04]  /*26d30*/  LDL.LU R104, [R1+0x1b8] ;  /* 0x0001b80001687983 */ /* 0x000ea80000300800 */
[----:B------:R1:W-:Y:S04]  /*26d40*/  STL.64 [R1+0x270], R68 ;  /* 0x0002704401007387 */ /* 0x0003e80000100a00 */
[----:B------:R-:W2:Y:S04]  /*26d50*/  LDL.LU R135, [R1+0x1b0] ;  /* 0x0001b00001877983 */ /* 0x000ea80000300800 */
[----:B------:R1:W-:Y:S04]  /*26d60*/  STL.64 [R1+0x268], R50 ;  /* 0x0002683201007387 */ /* 0x0003e80000100a00 */
[----:B------:R-:W2:Y:S04]  /*26d70*/  LDL.LU R48, [R1+0xce4] ;  /* 0x000ce40001307983 */ /* 0x000ea80000300800 */
[----:B------:R1:W-:Y:S04]  /*26d80*/  STL.64 [R1+0x260], R84 ;  /* 0x0002605401007387 */ /* 0x0003e80000100a00 */
[----:B------:R-:W2:Y:S04]  /*26d90*/  LDL.LU R44, [R1+0x1dc] ;  /* 0x0001dc00012c7983 */ /* 0x000ea80000300800 */
[----:B------:R3:W-:Y:S04]  /*26da0*/  STL.64 [R1+0x258], R80 ;  /* 0x0002585001007387 */ /* 0x0007e80000100a00 */
[----:B------:R-:W2:Y:S01]  /*26db0*/  LDL.LU R40, [R1+0x198] ;  /* 0x0001980001287983 */ /* 0x000ea20000300800 */
[----:B-1----:R-:W-:-:S02]  /*26dc0*/  LEA R74, P0, R98, R4, 0x2 ;  /* 0x00000004624a7211 */ /* 0x002fc400078010ff */
[-C--:B---3--:R-:W-:Y:S02]  /*26dd0*/  LEA R72, P1, R234, R4.reuse, 0x2 ;  /* 0x00000004ea487211 */ /* 0x088fe400078210ff */
[-C--:B------:R-:W-:Y:S02]  /*26de0*/  LEA R70, P2, R235, R4.reuse, 0x2 ;  /* 0x00000004eb467211 */ /* 0x080fe400078410ff */
[-C--:B------:R-:W-:Y:S02]  /*26df0*/  LEA R68, P3, R99, R4.reuse, 0x2 ;  /* 0x0000000463447211 */ /* 0x080fe400078610ff */
[----:B------:R-:W-:Y:S02]  /*26e00*/  LEA R50, P4, R236, R4, 0x2 ;  /* 0x00000004ec327211 */ /* 0x000fe400078810ff */
[-C--:B------:R-:W-:Y:S02]  /*26e10*/  LEA.HI.X.SX32 R75, R98, R2.reuse, 0x2, P0 ;  /* 0x00000002624b7211 */ /* 0x080fe400000f16ff */
[----:B------:R-:W-:-:S02]  /*26e20*/  LEA.HI.X.SX32 R73, R234, R2, 0x2, P1 ;  /* 0x00000002ea497211 */ /* 0x000fc400008f16ff */
[-C--:B------:R-:W-:Y:S02]  /*26e30*/  LEA.HI.X.SX32 R71, R235, R2.reuse, 0x2, P2 ;  /* 0x00000002eb477211 */ /* 0x080fe400010f16ff */
[----:B------:R-:W-:Y:S01]  /*26e40*/  LEA.HI.X.SX32 R69, R99, R2, 0x2, P3 ;  /* 0x0000000263457211 */ /* 0x000fe200018f16ff */
[----:B------:R1:W-:Y:S01]  /*26e50*/  STL.64 [R1+0x250], R74 ;  /* 0x0002504a01007387 */ /* 0x0003e20000100a00 */
[----:B------:R-:W-:Y:S02]  /*26e60*/  LEA R84, P5, R237, R4, 0x2 ;  /* 0x00000004ed547211 */ /* 0x000fe400078a10ff */
[----:B------:R-:W-:Y:S01]  /*26e70*/  LEA.HI.X.SX32 R51, R236, R2, 0x2, P4 ;  /* 0x00000002ec337211 */ /* 0x000fe200020f16ff */
[----:B------:R3:W-:Y:S01]  /*26e80*/  STL.64 [R1+0x248], R72 ;  /* 0x0002484801007387 */ /* 0x0007e20000100a00 */
[----:B------:R-:W-:Y:S02]  /*26e90*/  LEA R80, P6, R101, R4, 0x2 ;  /* 0x0000000465507211 */ /* 0x000fe400078c10ff */
[-C--:B------:R-:W-:Y:S01]  /*26ea0*/  LEA.HI.X.SX32 R85, R237, R2.reuse, 0x2, P5 ;  /* 0x00000002ed557211 */ /* 0x080fe200028f16ff */
[----:B------:R3:W-:Y:S01]  /*26eb0*/  STL.64 [R1+0x240], R70 ;  /* 0x0002404601007387 */ /* 0x0007e20000100a00 */
[----:B------:R-:W-:-:S02]  /*26ec0*/  LEA.HI.X.SX32 R81, R101, R2, 0x2, P6 ;  /* 0x0000000265517211 */ /* 0x000fc400030f16ff */
[-C--:B-1----:R-:W-:Y:S01]  /*26ed0*/  LEA R74, P0, R238, R4.reuse, 0x2 ;  /* 0x00000004ee4a7211 */ /* 0x082fe200078010ff */
[----:B------:R1:W-:Y:S01]  /*26ee0*/  STL.64 [R1+0x238], R68 ;  /* 0x0002384401007387 */ /* 0x0003e20000100a00 */
[----:B---3--:R-:W-:-:S03]  /*26ef0*/  LEA R72, P1, R239, R4, 0x2 ;  /* 0x00000004ef487211 */ /* 0x008fc600078210ff */
[----:B------:R-:W-:Y:S01]  /*26f00*/  STL.64 [R1+0x230], R50 ;  /* 0x0002303201007387 */ /* 0x000fe20000100a00 */
[----:B------:R-:W-:Y:S02]  /*26f10*/  LEA.HI.X.SX32 R75, R238, R2, 0x2, P0 ;  /* 0x00000002ee4b7211 */ /* 0x000fe400000f16ff */
[----:B------:R-:W-:Y:S02]  /*26f20*/  LEA R70, P2, R102, R4, 0x2 ;  /* 0x0000000466467211 */ /* 0x000fe400078410ff */
[----:B------:R-:W-:Y:S02]  /*26f30*/  LEA.HI.X.SX32 R73, R239, R2, 0x2, P1 ;  /* 0x00000002ef497211 */ /* 0x000fe400008f16ff */
[----:B-1----:R-:W-:Y:S01]  /*26f40*/  LEA R68, P3, R240, R4, 0x2 ;  /* 0x00000004f0447211 */ /* 0x002fe200078610ff */
[----:B------:R-:W-:Y:S01]  /*26f50*/  STL.64 [R1+0x228], R84 ;  /* 0x0002285401007387 */ /* 0x000fe20000100a00 */
[-C--:B------:R-:W-:Y:S02]  /*26f60*/  LEA.HI.X.SX32 R71, R102, R2.reuse, 0x2, P2 ;  /* 0x0000000266477211 */ /* 0x080fe400010f16ff */
[----:B------:R-:W-:Y:S01]  /*26f70*/  LEA.HI.X.SX32 R69, R240, R2, 0x2, P3 ;  /* 0x00000002f0457211 */ /* 0x000fe200018f16ff */
[----:B------:R-:W-:Y:S04]  /*26f80*/  STL.64 [R1+0x220], R80 ;  /* 0x0002205001007387 */ /* 0x000fe80000100a00 */
[----:B------:R-:W-:Y:S04]  /*26f90*/  STL.64 [R1+0x218], R74 ;  /* 0x0002184a01007387 */ /* 0x000fe80000100a00 */
[----:B------:R-:W-:Y:S04]  /*26fa0*/  STL.64 [R1+0x210], R72 ;  /* 0x0002104801007387 */ /* 0x000fe80000100a00 */
[----:B------:R-:W-:Y:S04]  /*26fb0*/  STL.64 [R1+0x208], R70 ;  /* 0x0002084601007387 */ /* 0x000fe80000100a00 */
[----:B------:R1:W-:Y:S02]  /*26fc0*/  STL.64 [R1+0x200], R68 ;  /* 0x0002004401007387 */ /* 0x0003e40000100a00 */
[----:B-1----:R-:W-:-:S04]  /*26fd0*/  LEA R68, P3, R134, R4, 0x2 ;  /* 0x0000000486447211 */ /* 0x002fc800078610ff */
[----:B------:R-:W-:Y:S01]  /*26fe0*/  LEA.HI.X.SX32 R69, R134, R2, 0x2, P3 ;  /* 0x0000000286457211 */ /* 0x000fe200018f16ff */
[----:B------:R-:W-:Y:S02]  /*26ff0*/  IMAD R105, R105, UR72, RZ ;  /* 0x0000004869697c24 */ /* 0x000fe4000f8e02ff */
[----:B------:R-:W-:Y:S02]  /*27000*/  IMAD R90, R90, UR69, RZ ;  /* 0x000000455a5a7c24 */ /* 0x000fe4000f8e02ff */
[----:B------:R-:W-:Y:S02]  /*27010*/  IMAD R103, R103, UR70, RZ ;  /* 0x0000004667677c24 */ /* 0x000fe4000f8e02ff */
[----:B------:R-:W-:Y:S02]  /*27020*/  IMAD.MOV.U32 R236, RZ, RZ, R105 ;  /* 0x000000ffffec7224 */ /* 0x000fe400078e0069 */
[----:B------:R-:W-:Y:S02]  /*27030*/  IMAD R106, R106, UR73, RZ ;  /* 0x000000496a6a7c24 */ /* 0x000fe4000f8e02ff */
[----:B------:R-:W-:-:S02]  /*27040*/  IMAD.MOV.U32 R234, RZ, RZ, R90 ;  /* 0x000000ffffea7224 */ /* 0x000fc400078e005a */
[----:B------:R-:W-:Y:S02]  /*27050*/  IMAD R76, R76, UR64, RZ ;  /* 0x000000404c4c7c24 */ /* 0x000fe4000f8e02ff */
[----:B------:R-:W-:Y:S02]  /*27060*/  IMAD R107, R107, UR74, RZ ;  /* 0x0000004a6b6b7c24 */ /* 0x000fe4000f8e02ff */
[----:B------:R-:W-:Y:S02]  /*27070*/  IMAD.MOV.U32 R235, RZ, RZ, R103 ;  /* 0x000000ffffeb7224 */ /* 0x000fe400078e0067 */
[----:B------:R-:W-:Y:S02]  /*27080*/  IMAD.MOV.U32 R237, RZ, RZ, R106 ;  /* 0x000000ffffed7224 */ /* 0x000fe400078e006a */
[----:B------:R-:W-:Y:S01]  /*27090*/  IMAD.MOV.U32 R229, RZ, RZ, R76 ;  /* 0x000000ffffe57224 */ /* 0x000fe200078e004c */
[----:B------:R-:W-:Y:S01]  /*270a0*/  MOV R238, R107 ;  /* 0x0000006b00ee7202 */ /* 0x000fe20000000f00 */
[----:B------:R-:W-:-:S02]  /*270b0*/  IMAD R78, R78, UR65, RZ ;  /* 0x000000414e4e7c24 */ /* 0x000fc4000f8e02ff */
[----:B------:R-:W-:Y:S02]  /*270c0*/  IMAD R49, R49, UR75, RZ ;  /* 0x0000004b31317c24 */ /* 0x000fe4000f8e02ff */
[----:B------:R-:W-:Y:S01]  /*270d0*/  IMAD.MOV.U32 R230, RZ, RZ, R78 ;  /* 0x000000ffffe67224 */ /* 0x000fe200078e004e */
[----:B------:R-:W-:Y:S02]  /*270e0*/  MOV R240, R53 ;  /* 0x0000003500f07202 */ /* 0x000fe40000000f00 */
[----:B----4-:R-:W-:-:S04]  /*270f0*/  LEA R50, P4, R241, R4, 0x2 ;  /* 0x00000004f1327211 */ /* 0x010fc800078810ff */
[----:B------:R-:W-:Y:S02]  /*27100*/  LEA.HI.X.SX32 R51, R241, R2, 0x2, P4 ;  /* 0x00000002f1337211 */ /* 0x000fe400020f16ff */
[----:B--2---:R-:W-:-:S03]  /*27110*/  LEA R84, P5, R104, R4, 0x2 ;  /* 0x0000000468547211 */ /* 0x004fc600078a10ff */
[----:B------:R1:W-:Y:S01]  /*27120*/  STL.64 [R1+0x1f8], R50 ;  /* 0x0001f83201007387 */ /* 0x0003e20000100a00 */
[----:B------:R-:W-:Y:S02]  /*27130*/  LEA.HI.X.SX32 R85, R104, R2, 0x2, P5 ;  /* 0x0000000268557211 */ /* 0x000fe400028f16ff */
[----:B------:R-:W-:-:S04]  /*27140*/  LEA R80, P6, R135, R4, 0x2 ;  /* 0x0000000487507211 */ /* 0x000fc800078c10ff */
[----:B------:R-:W-:Y:S02]  /*27150*/  LEA.HI.X.SX32 R81, R135, R2, 0x2, P6 ;  /* 0x0000000287517211 */ /* 0x000fe400030f16ff */
[CC--:B------:R-:W-:Y:S02]  /*27160*/  LEA R74, P0, R48.reuse, R4.reuse, 0x2 ;  /* 0x00000004304a7211 */ /* 0x0c0fe400078010ff */
[----:B-1----:R-:W-:Y:S02]  /*27170*/  LEA R50, P4, R133, R4, 0x2 ;  /* 0x0000000485327211 */ /* 0x002fe400078810ff */
[----:B------:R-:W-:Y:S02]  /*27180*/  LEA.HI.X.SX32 R75, R48, R2, 0x2, P0 ;  /* 0x00000002304b7211 */ /* 0x000fe400000f16ff */
[C---:B------:R-:W-:Y:S01]  /*27190*/  LEA R72, P1, R44.reuse, R4, 0x2 ;  /* 0x000000042c487211 */ /* 0x040fe200078210ff */
[----:B------:R1:W-:Y:S03]  /*271a0*/  STL.64 [R1+0x1f0], R84 ;  /* 0x0001f05401007387 */ /* 0x0003e60000100a00 */
[----:B------:R-:W-:-:S02]  /*271b0*/  LEA.HI.X.SX32 R73, R44, R2, 0x2, P1 ;  /* 0x000000022c497211 */ /* 0x000fc400008f16ff */
[C---:B------:R-:W-:Y:S01]  /*271c0*/  LEA R70, P2, R40.reuse, R4, 0x2 ;  /* 0x0000000428467211 */ /* 0x040fe200078410ff */
[----:B------:R2:W-:Y:S01]  /*271d0*/  STL.64 [R1+0x1e8], R80 ;  /* 0x0001e85001007387 */ /* 0x0005e20000100a00 */
[-C--:B------:R-:W-:Y:S02]  /*271e0*/  LEA.HI.X.SX32 R51, R133, R2.reuse, 0x2, P4 ;  /* 0x0000000285337211 */ /* 0x080fe400020f16ff */
[----:B------:R-:W-:Y:S01]  /*271f0*/  LEA.HI.X.SX32 R71, R40, R2, 0x2, P2 ;  /* 0x0000000228477211 */ /* 0x000fe200010f16ff */
[----:B------:R3:W-:Y:S01]  /*27200*/  STL.64 [R1+0x1e0], R74 ;  /* 0x0001e04a01007387 */ /* 0x0007e20000100a00 */
[----:B-1----:R-:W-:-:S03]  /*27210*/  LEA R84, P5, R132, R4, 0x2 ;  /* 0x0000000484547211 */ /* 0x002fc600078a10ff */
[----:B------:R1:W-:Y:S01]  /*27220*/  STL.64 [R1+0x1d8], R72 ;  /* 0x0001d84801007387 */ /* 0x0003e20000100a00 */
[----:B------:R-:W-:Y:S02]  /*27230*/  LEA.HI.X.SX32 R85, R132, R2, 0x2, P5 ;  /* 0x0000000284557211 */ /* 0x000fe400028f16ff */
[-C--:B--2---:R-:W-:Y:S01]  /*27240*/  LEA R80, P6, R131, R4.reuse, 0x2 ;  /* 0x0000000483507211 */ /* 0x084fe200078c10ff */
[----:B------:R2:W-:Y:S01]  /*27250*/  STL.64 [R1+0x1d0], R70 ;  /* 0x0001d04601007387 */ /* 0x0005e20000100a00 */
[----:B---3--:R-:W-:-:S03]  /*27260*/  LEA R74, P0, R130, R4, 0x2 ;  /* 0x00000004824a7211 */ /* 0x008fc600078010ff */
[----:B------:R3:W-:Y:S01]  /*27270*/  STL.64 [R1+0x1c8], R68 ;  /* 0x0001c84401007387 */ /* 0x0007e20000100a00 */
[----:B------:R-:W-:Y:S02]  /*27280*/  LEA.HI.X.SX32 R81, R131, R2, 0x2, P6 ;  /* 0x0000000283517211 */ /* 0x000fe400030f16ff */
[C---:B-1----:R-:W-:Y:S01]  /*27290*/  LEA R72, P1, R129.reuse, R4, 0x2 ;  /* 0x0000000481487211 */ /* 0x042fe200078210ff */
[----:B------:R1:W-:Y:S01]  /*272a0*/  STL.64 [R1+0x1c0], R50 ;  /* 0x0001c03201007387 */ /* 0x0003e20000100a00 */
[----:B------:R-:W-:Y:S02]  /*272b0*/  LEA.HI.X.SX32 R75, R130, R2, 0x2, P0 ;  /* 0x00000002824b7211 */ /* 0x000fe400000f16ff */
[C---:B--2---:R-:W-:Y:S02]  /*272c0*/  LEA R70, P2, R128.reuse, R4, 0x2 ;  /* 0x0000000480467211 */ /* 0x044fe400078410ff */
[----:B------:R-:W-:Y:S02]  /*272d0*/  LEA.HI.X.SX32 R73, R129, R2, 0x2, P1 ;  /* 0x0000000281497211 */ /* 0x000fe400008f16ff */
[----:B---3--:R-:W-:Y:S01]  /*272e0*/  LEA R68, P3, R127, R4, 0x2 ;  /* 0x000000047f447211 */ /* 0x008fe200078610ff */
[----:B------:R2:W-:Y:S01]  /*272f0*/  STL.64 [R1+0x1b8], R84 ;  /* 0x0001b85401007387 */ /* 0x0005e20000100a00 */
[----:B------:R-:W-:-:S02]  /*27300*/  LEA.HI.X.SX32 R71, R128, R2, 0x2, P2 ;  /* 0x0000000280477211 */ /* 0x000fc400010f16ff */
[C---:B-1----:R-:W-:Y:S01]  /*27310*/  LEA R50, P4, R126.reuse, R4, 0x2 ;  /* 0x000000047e327211 */ /* 0x042fe200078810ff */
[----:B------:R1:W-:Y:S01]  /*27320*/  STL.64 [R1+0x1b0], R80 ;  /* 0x0001b05001007387 */ /* 0x0003e20000100a00 */
[-C--:B------:R-:W-:Y:S02]  /*27330*/  LEA.HI.X.SX32 R69, R127, R2.reuse, 0x2, P3 ;  /* 0x000000027f457211 */ /* 0x080fe400018f16ff */
[----:B------:R-:W-:Y:S01]  /*27340*/  LEA.HI.X.SX32 R51, R126, R2, 0x2, P4 ;  /* 0x000000027e337211 */ /* 0x000fe200020f16ff */
[----:B------:R3:W-:Y:S01]  /*27350*/  STL.64 [R1+0x1a8], R74 ;  /* 0x0001a84a01007387 */ /* 0x0007e20000100a00 */
[----:B--2---:R-:W-:-:S03]  /*27360*/  LEA R84, P5, R125, R4, 0x2 ;  /* 0x000000047d547211 */ /* 0x004fc600078a10ff */
[----:B------:R2:W-:Y:S01]  /*27370*/  STL.64 [R1+0x1a0], R72 ;  /* 0x0001a04801007387 */ /* 0x0005e20000100a00 */
[----:B-1----:R-:W-:-:S03]  /*27380*/  LEA R80, P6, R124, R4, 0x2 ;  /* 0x000000047c507211 */ /* 0x002fc600078c10ff */
[----:B------:R1:W-:Y:S01]  /*27390*/  STL.64 [R1+0x198], R70 ;  /* 0x0001984601007387 */ /* 0x0003e20000100a00 */
[----:B------:R-:W-:Y:S02]  /*273a0*/  LEA.HI.X.SX32 R85, R125, R2, 0x2, P5 ;  /* 0x000000027d557211 */ /* 0x000fe400028f16ff */
[----:B---3--:R-:W-:Y:S01]  /*273b0*/  LEA R74, P0, R3, R4, 0x2 ;  /* 0x00000004034a7211 */ /* 0x008fe200078010ff */
[----:B------:R3:W-:Y:S01]  /*273c0*/  STL.64 [R1+0x190], R68 ;  /* 0x0001904401007387 */ /* 0x0007e20000100a00 */
[----:B------:R-:W-:Y:S02]  /*273d0*/  LEA.HI.X.SX32 R81, R124, R2, 0x2, P6 ;  /* 0x000000027c517211 */ /* 0x000fe400030f16ff */
[----:B--2---:R-:W-:Y:S01]  /*273e0*/  LEA R72, P1, R123, R4, 0x2 ;  /* 0x000000047b487211 */ /* 0x004fe200078210ff */
[----:B------:R2:W-:Y:S01]  /*273f0*/  STL.64 [R1+0x188], R50 ;  /* 0x0001883201007387 */ /* 0x0005e20000100a00 */
[----:B------:R-:W-:Y:S02]  /*27400*/  LEA.HI.X.SX32 R75, R3, R2, 0x2, P0 ;  /* 0x00000002034b7211 */ /* 0x000fe400000f16ff */
[----:B-1----:R-:W-:-:S02]  /*27410*/  LEA R70, P2, R122, R4, 0x2 ;  /* 0x000000047a467211 */ /* 0x002fc400078410ff */
[----:B------:R-:W-:Y:S02]  /*27420*/  LEA.HI.X.SX32 R73, R123, R2, 0x2, P1 ;  /* 0x000000027b497211 */ /* 0x000fe400008f16ff */
[C---:B---3--:R-:W-:Y:S01]  /*27430*/  LEA R68, P3, R121.reuse, R4, 0x2 ;  /* 0x0000000479447211 */ /* 0x048fe200078610ff */
[----:B------:R1:W-:Y:S01]  /*27440*/  STL.64 [R1+0x180], R84 ;  /* 0x0001805401007387 */ /* 0x0003e20000100a00 */
[----:B------:R-:W-:Y:S02]  /*27450*/  LEA.HI.X.SX32 R71, R122, R2, 0x2, P2 ;  /* 0x000000027a477211 */ /* 0x000fe400010f16ff */
[C---:B--2---:R-:W-:Y:S01]  /*27460*/  LEA R50, P4, R120.reuse, R4, 0x2 ;  /* 0x0000000478327211 */ /* 0x044fe200078810ff */
[----:B------:R2:W-:Y:S01]  /*27470*/  STL.64 [R1+0x178], R80 ;  /* 0x0001785001007387 */ /* 0x0005e20000100a00 */
[-C--:B------:R-:W-:Y:S02]  /*27480*/  LEA.HI.X.SX32 R69, R121, R2.reuse, 0x2, P3 ;  /* 0x0000000279457211 */ /* 0x080fe400018f16ff */
[----:B------:R-:W-:Y:S01]  /*27490*/  LEA.HI.X.SX32 R51, R120, R2, 0x2, P4 ;  /* 0x0000000278337211 */ /* 0x000fe200020f16ff */
[----:B------:R3:W-:Y:S01]  /*274a0*/  STL.64 [R1+0x170], R74 ;  /* 0x0001704a01007387 */ /* 0x0007e20000100a00 */
[----:B-1----:R-:W-:-:S03]  /*274b0*/  LEA R84, P5, R116, R4, 0x2 ;  /* 0x0000000474547211 */ /* 0x002fc600078a10ff */
[----:B------:R1:W-:Y:S01]  /*274c0*/  STL.64 [R1+0x168], R72 ;  /* 0x0001684801007387 */ /* 0x0003e20000100a00 */
[----:B--2---:R-:W-:-:S03]  /*274d0*/  LEA R80, P6, R115, R4, 0x2 ;  /* 0x0000000473507211 */ /* 0x004fc600078c10ff */
[----:B------:R2:W-:Y:S01]  /*274e0*/  STL.64 [R1+0x160], R70 ;  /* 0x0001604601007387 */ /* 0x0005e20000100a00 */
[----:B------:R-:W-:Y:S02]  /*274f0*/  LEA.HI.X.SX32 R85, R116, R2, 0x2, P5 ;  /* 0x0000000274557211 */ /* 0x000fe400028f16ff */
[C---:B---3--:R-:W-:Y:S01]  /*27500*/  LEA R74, P0, R114.reuse, R4, 0x2 ;  /* 0x00000004724a7211 */ /* 0x048fe200078010ff */
[----:B------:R3:W-:Y:S01]  /*27510*/  STL.64 [R1+0x158], R68 ;  /* 0x0001584401007387 */ /* 0x0007e20000100a00 */
[----:B------:R-:W-:Y:S02]  /*27520*/  LEA.HI.X.SX32 R81, R115, R2, 0x2, P6 ;  /* 0x0000000273517211 */ /* 0x000fe400030f16ff */
[----:B-1----:R-:W-:Y:S01]  /*27530*/  LEA R72, P1, R113, R4, 0x2 ;  /* 0x0000000471487211 */ /* 0x002fe200078210ff */
[----:B------:R1:W-:Y:S01]  /*27540*/  STL.64 [R1+0x150], R50 ;  /* 0x0001503201007387 */ /* 0x0003e20000100a00 */
[----:B------:R-:W-:Y:S02]  /*27550*/  LEA.HI.X.SX32 R75, R114, R2, 0x2, P0 ;  /* 0x00000002724b7211 */ /* 0x000fe400000f16ff */
[----:B--2---:R-:W-:-:S02]  /*27560*/  LEA R70, P2, R112, R4, 0x2 ;  /* 0x0000000470467211 */ /* 0x004fc400078410ff */
[----:B------:R-:W-:Y:S02]  /*27570*/  LEA.HI.X.SX32 R73, R113, R2, 0x2, P1 ;  /* 0x0000000271497211 */ /* 0x000fe400008f16ff */
[C---:B---3--:R-:W-:Y:S01]  /*27580*/  LEA R68, P3, R111.reuse, R4, 0x2 ;  /* 0x000000046f447211 */ /* 0x048fe200078610ff */
[----:B------:R2:W-:Y:S01]  /*27590*/  STL.64 [R1+0x148], R84 ;  /* 0x0001485401007387 */ /* 0x0005e20000100a00 */
[----:B------:R-:W-:Y:S02]  /*275a0*/  LEA.HI.X.SX32 R71, R112, R2, 0x2, P2 ;  /* 0x0000000270477211 */ /* 0x000fe400010f16ff */
        /* <DEDUP_REMOVED lines=31> */
[----:B---3--:R-:W-:Y:S01]  /*277a0*/  LEA R74, P0, R172, R4, 0x2 ;  /* 0x00000004ac4a7211 */ /* 0x008fe200078010ff */
[----:B------:R3:W-:Y:S01]  /*277b0*/  STL.64 [R1+0xe8], R68 ;  /* 0x0000e84401007387 */ /* 0x0007e20000100a00 */
[----:B------:R-:W-:Y:S02]  /*277c0*/  LEA.HI.X.SX32 R81, R173, R2, 0x2, P6 ;  /* 0x00000002ad517211 */ /* 0x000fe400030f16ff */
[----:B-1----:R-:W-:Y:S01]  /*277d0*/  LEA R72, P1, R170, R4, 0x2 ;  /* 0x00000004aa487211 */ /* 0x002fe200078210ff */
[----:B------:R1:W-:Y:S01]  /*277e0*/  STL.64 [R1+0xe0], R50 ;  /* 0x0000e03201007387 */ /* 0x0003e20000100a00 */
[----:B------:R-:W-:Y:S02]  /*277f0*/  LEA.HI.X.SX32 R75, R172, R2, 0x2, P0 ;  /* 0x00000002ac4b7211 */ /* 0x000fe400000f16ff */
[----:B--2---:R-:W-:-:S02]  /*27800*/  LEA R70, P2, R171, R4, 0x2 ;  /* 0x00000004ab467211 */ /* 0x004fc400078410ff */
[----:B------:R-:W-:Y:S02]  /*27810*/  LEA.HI.X.SX32 R73, R170, R2, 0x2, P1 ;  /* 0x00000002aa497211 */ /* 0x000fe400008f16ff */
[----:B---3--:R-:W-:Y:S01]  /*27820*/  LEA R68, P3, R169, R4, 0x2 ;  /* 0x00000004a9447211 */ /* 0x008fe200078610ff */
        /* <DEDUP_REMOVED lines=12> */
[C---:B---3--:R-:W-:Y:S01]  /*278f0*/  LEA R74, P0, R165.reuse, R4, 0x2 ;  /* 0x00000004a54a7211 */ /* 0x048fe200078010ff */
        /* <DEDUP_REMOVED lines=32> */
[----:B------:R-:W-:Y:S01]  /*27b00*/  STL.64 [R1+0x60], R80 ;  /* 0x0000605001007387 */ /* 0x000fe20000100a00 */
[-C--:B------:R-:W-:Y:S02]  /*27b10*/  LEA.HI.X.SX32 R69, R154, R2.reuse, 0x2, P3 ;  /* 0x000000029a457211 */ /* 0x080fe400018f16ff */
[----:B------:R-:W-:Y:S01]  /*27b20*/  LEA.HI.X.SX32 R51, R155, R2, 0x2, P4 ;  /* 0x000000029b337211 */ /* 0x000fe200020f16ff */
[----:B------:R1:W-:Y:S04]  /*27b30*/  STL.64 [R1+0x58], R74 ;  /* 0x0000584a01007387 */ /* 0x0003e80000100a00 */
[----:B------:R-:W-:Y:S01]  /*27b40*/  STL.64 [R1+0x50], R72 ;  /* 0x0000504801007387 */ /* 0x000fe20000100a00 */
[----:B--2---:R-:W-:-:S03]  /*27b50*/  LEA R84, P5, R153, R4, 0x2 ;  /* 0x0000000499547211 */ /* 0x004fc600078a10ff */
[----:B------:R-:W-:Y:S04]  /*27b60*/  STL.64 [R1+0x48], R70 ;  /* 0x0000484601007387 */ /* 0x000fe80000100a00 */
[----:B------:R-:W-:Y:S04]  /*27b70*/  STL.64 [R1+0x40], R68 ;  /* 0x0000404401007387 */ /* 0x000fe80000100a00 */
[----:B------:R2:W-:Y:S01]  /*27b80*/  STL.64 [R1+0x38], R50 ;  /* 0x0000383201007387 */ /* 0x0005e20000100a00 */
[----:B------:R-:W-:Y:S02]  /*27b90*/  LEA.HI.X.SX32 R85, R153, R2, 0x2, P5 ;  /* 0x0000000299557211 */ /* 0x000fe400028f16ff */
[----:B-1----:R-:W-:-:S02]  /*27ba0*/  LEA R74, P0, R151, R4, 0x2 ;  /* 0x00000004974a7211 */ /* 0x002fc400078010ff */
[-C--:B------:R-:W-:Y:S02]  /*27bb0*/  LEA R172, P5, R146, R4.reuse, 0x2 ;  /* 0x0000000492ac7211 */ /* 0x080fe400078a10ff */
[----:B--2---:R-:W-:-:S04]  /*27bc0*/  LEA R50, P4, R147, R4, 0x2 ;  /* 0x0000000493327211 */ /* 0x004fc800078810ff */
[----:B------:R-:W-:Y:S02]  /*27bd0*/  LEA.HI.X.SX32 R51, R147, R2, 0x2, P4 ;  /* 0x0000000293337211 */ /* 0x000fe400020f16ff */
[-C--:B------:R-:W-:Y:S02]  /*27be0*/  LEA R160, P4, R140, R4.reuse, 0x2 ;  /* 0x000000048ca07211 */ /* 0x080fe400078810ff */
[----:B------:R-:W-:Y:S02]  /*27bf0*/  LEA R80, P6, R152, R4, 0x2 ;  /* 0x0000000498507211 */ /* 0x000fe400078c10ff */
[-C--:B------:R-:W-:Y:S02]  /*27c00*/  LEA.HI.X.SX32 R75, R151, R2.reuse, 0x2, P0 ;  /* 0x00000002974b7211 */ /* 0x080fe400000f16ff */
[----:B------:R-:W-:Y:S02]  /*27c10*/  LEA.HI.X.SX32 R173, R146, R2, 0x2, P5 ;  /* 0x0000000292ad7211 */ /* 0x000fe400028f16ff */
[----:B------:R-:W-:-:S02]  /*27c20*/  LEA R68, P3, R148, R4, 0x2 ;  /* 0x0000000494447211 */ /* 0x000fc400078610ff */
[-C--:B------:R-:W-:Y:S02]  /*27c30*/  LEA R168, P0, R144, R4.reuse, 0x2 ;  /* 0x0000000490a87211 */ /* 0x080fe400078010ff */
[----:B------:R-:W-:Y:S02]  /*27c40*/  LEA R158, P5, R139, R4, 0x2 ;  /* 0x000000048b9e7211 */ /* 0x000fe400078a10ff */
[----:B------:R-:W-:Y:S02]  /*27c50*/  LEA.HI.X.SX32 R161, R140, R2, 0x2, P4 ;  /* 0x000000028ca17211 */ /* 0x000fe400020f16ff */
[----:B------:R-:W-:Y:S02]  /*27c60*/  LEA R146, P4, R8, R4, 0x2 ;  /* 0x0000000408927211 */ /* 0x000fe400078810ff */
[----:B------:R-:W-:Y:S02]  /*27c70*/  LEA.HI.X.SX32 R81, R152, R2, 0x2, P6 ;  /* 0x0000000298517211 */ /* 0x000fe400030f16ff */
[----:B------:R-:W-:-:S02]  /*27c80*/  LEA R170, P6, R145, R4, 0x2 ;  /* 0x0000000491aa7211 */ /* 0x000fc400078c10ff */
[-C--:B------:R-:W-:Y:S02]  /*27c90*/  LEA.HI.X.SX32 R69, R148, R2.reuse, 0x2, P3 ;  /* 0x0000000294457211 */ /* 0x080fe400018f16ff */
[-C--:B------:R-:W-:Y:S02]  /*27ca0*/  LEA.HI.X.SX32 R169, R144, R2.reuse, 0x2, P0 ;  /* 0x0000000290a97211 */ /* 0x080fe400000f16ff */
[----:B------:R-:W-:Y:S02]  /*27cb0*/  LEA.HI.X.SX32 R159, R139, R2, 0x2, P5 ;  /* 0x000000028b9f7211 */ /* 0x000fe400028f16ff */
[-C--:B------:R-:W-:Y:S02]  /*27cc0*/  LEA R162, P3, R141, R4.reuse, 0x2 ;  /* 0x000000048da27211 */ /* 0x080fe400078610ff */
[----:B------:R-:W-:Y:S02]  /*27cd0*/  LEA R144, P5, R9, R4, 0x2 ;  /* 0x0000000409907211 */ /* 0x000fe400078a10ff */
[----:B------:R-:W-:-:S02]  /*27ce0*/  LEA.HI.X.SX32 R147, R8, R2, 0x2, P4 ;  /* 0x0000000208937211 */ /* 0x000fc400020f16ff */
[----:B------:R-:W-:Y:S02]  /*27cf0*/  LEA R132, P4, R15, R4, 0x2 ;  /* 0x000000040f847211 */ /* 0x000fe400078810ff */
[----:B------:R-:W-:Y:S02]  /*27d00*/  LEA.HI.X.SX32 R171, R145, R2, 0x2, P6 ;  /* 0x0000000291ab7211 */ /* 0x000fe400030f16ff */
[----:B------:R-:W-:Y:S02]  /*27d10*/  LEA R70, P2, R149, R4, 0x2 ;  /* 0x0000000495467211 */ /* 0x000fe400078410ff */
[-C--:B------:R-:W-:Y:S02]  /*27d20*/  LEA.HI.X.SX32 R163, R141, R2.reuse, 0x2, P3 ;  /* 0x000000028da37211 */ /* 0x080fe400018f16ff */
[----:B------:R-:W-:Y:S02]  /*27d30*/  LEA.HI.X.SX32 R145, R9, R2, 0x2, P5 ;  /* 0x0000000209917211 */ /* 0x000fe400028f16ff */
[----:B------:R-:W-:-:S02]  /*27d40*/  LEA R148, P3, R5, R4, 0x2 ;  /* 0x0000000405947211 */ /* 0x000fc400078610ff */
[----:B------:R-:W-:Y:S02]  /*27d50*/  LEA R130, P5, R16, R4, 0x2 ;  /* 0x0000000410827211 */ /* 0x000fe400078a10ff */
[----:B------:R-:W-:Y:S02]  /*27d60*/  LEA.HI.X.SX32 R133, R15, R2, 0x2, P4 ;  /* 0x000000020f857211 */ /* 0x000fe400020f16ff */
[----:B------:R-:W-:Y:S02]  /*27d70*/  LEA R118, P4, R22, R4, 0x2 ;  /* 0x0000000416767211 */ /* 0x000fe400078810ff */
[-C--:B------:R-:W-:Y:S02]  /*27d80*/  LEA.HI.X.SX32 R71, R149, R2.reuse, 0x2, P2 ;  /* 0x0000000295477211 */ /* 0x080fe400010f16ff */
[-C--:B------:R-:W-:Y:S02]  /*27d90*/  LEA.HI.X.SX32 R149, R5, R2.reuse, 0x2, P3 ;  /* 0x0000000205957211 */ /* 0x080fe400018f16ff */
[----:B------:R-:W-:-:S02]  /*27da0*/  LEA.HI.X.SX32 R131, R16, R2, 0x2, P5 ;  /* 0x0000000210837211 */ /* 0x000fc400028f16ff */
[-C--:B------:R-:W-:Y:S02]  /*27db0*/  LEA R134, P3, R14, R4.reuse, 0x2 ;  /* 0x000000040e867211 */ /* 0x080fe400078610ff */
[----:B------:R-:W-:Y:S02]  /*27dc0*/  LEA R116, P5, R23, R4, 0x2 ;  /* 0x0000000417747211 */ /* 0x000fe400078a10ff */
[----:B------:R-:W-:Y:S02]  /*27dd0*/  LEA.HI.X.SX32 R119, R22, R2, 0x2, P4 ;  /* 0x0000000216777211 */ /* 0x000fe400020f16ff */
[----:B------:R-:W-:Y:S02]  /*27de0*/  LEA R104, P4, R29, R4, 0x2 ;  /* 0x000000041d687211 */ /* 0x000fe400078810ff */
        /* <DEDUP_REMOVED lines=10> */
[----:B------:R-:W-:Y:S01]  /*27e90*/  LEA.HI.X.SX32 R91, R54, R2, 0x2, P4 ;  /* 0x00000002365b7211 */ /* 0x000fe200020f16ff */
[----:B------:R-:W-:Y:S01]  /*27ea0*/  STL.64 [R1+0x30], R84 ;  /* 0x0000305401007387 */ /* 0x000fe20000100a00 */
[----:B------:R-:W-:Y:S02]  /*27eb0*/  LEA R76, P4, R61, R4, 0x2 ;  /* 0x000000043d4c7211 */ /* 0x000fe400078810ff */
[-C--:B------:R-:W-:Y:S01]  /*27ec0*/  LEA.HI.X.SX32 R107, R28, R2.reuse, 0x2, P3 ;  /* 0x000000021c6b7211 */ /* 0x080fe200018f16ff */
[----:B------:R-:W-:Y:S01]  /*27ed0*/  STL.64 [R1+0x28], R80 ;  /* 0x0000285001007387 */ /* 0x000fe20000100a00 */
[----:B------:R-:W-:-:S02]  /*27ee0*/  LEA.HI.X.SX32 R89, R55, R2, 0x2, P5 ;  /* 0x0000000237597211 */ /* 0x000fc400028f16ff */
[----:B------:R-:W-:Y:S01]  /*27ef0*/  LEA R92, P3, R47, R4, 0x2 ;  /* 0x000000042f5c7211 */ /* 0x000fe200078610ff */
[----:B------:R1:W-:Y:S01]  /*27f00*/  STL.64 [R1+0x20], R74 ;  /* 0x0000204a01007387 */ /* 0x0003e20000100a00 */
[----:B------:R-:W-:Y:S02]  /*27f10*/  LEA.HI.X.SX32 R77, R61, R2, 0x2, P4 ;  /* 0x000000023d4d7211 */ /* 0x000fe400020f16ff */
[-C--:B------:R-:W-:Y:S02]  /*27f20*/  LEA R62, P4, R34, R4.reuse, 0x2 ;  /* 0x00000004223e7211 */ /* 0x080fe400078810ff */
[----:B------:R-:W-:Y:S02]  /*27f30*/  LEA R72, P1, R150, R4, 0x2 ;  /* 0x0000000496487211 */ /* 0x000fe400078210ff */
[----:B------:R-:W-:Y:S02]  /*27f40*/  LEA.HI.X.SX32 R93, R47, R2, 0x2, P3 ;  /* 0x000000022f5d7211 */ /* 0x000fe400018f16ff */
[----:B-1----:R-:W-:-:S02]  /*27f50*/  LEA R74, P5, R63, R4, 0x2 ;  /* 0x000000043f4a7211 */ /* 0x002fc400078a10ff */
[----:B------:R-:W-:Y:S02]  /*27f60*/  LEA R78, P3, R60, R4, 0x2 ;  /* 0x000000043c4e7211 */ /* 0x000fe400078610ff */
[-C--:B------:R-:W-:Y:S02]  /*27f70*/  LEA.HI.X.SX32 R75, R63, R2.reuse, 0x2, P5 ;  /* 0x000000023f4b7211 */ /* 0x080fe400028f16ff */
[----:B------:R-:W-:Y:S02]  /*27f80*/  LEA.HI.X.SX32 R63, R34, R2, 0x2, P4 ;  /* 0x00000002223f7211 */ /* 0x000fe400020f16ff */
[----:B------:R-:W-:Y:S02]  /*27f90*/  LEA R48, P4, R41, R4, 0x2 ;  /* 0x0000000429307211 */ /* 0x000fe400078810ff */
[-C--:B------:R-:W-:Y:S01]  /*27fa0*/  LEA.HI.X.SX32 R73, R150, R2.reuse, 0x2, P1 ;  /* 0x0000000296497211 */ /* 0x080fe200008f16ff */
[----:B------:R-:W-:Y:S01]  /*27fb0*/  IMAD.MOV.U32 R241, RZ, RZ, R49 ;  /* 0x000000fffff17224 */ /* 0x000fe200078e0031 */
[----:B------:R-:W-:-:S02]  /*27fc0*/  LEA.HI.X.SX32 R79, R60, R2, 0x2, P3 ;  /* 0x000000023c4f7211 */ /* 0x000fc400018f16ff */
[----:B------:R-:W-:Y:S02]  /*27fd0*/  LEA R60, P5, R35, R4, 0x2 ;  /* 0x00000004233c7211 */ /* 0x000fe400078a10ff */
[----:B------:R-:W-:Y:S01]  /*27fe0*/  LEA.HI.X.SX32 R49, R41, R2, 0x2, P4 ;  /* 0x0000000229317211 */ /* 0x000fe200020f16ff */
[----:B------:R1:W-:Y:S01]  /*27ff0*/  STL.64 [R1+0x18], R72 ;  /* 0x0000184801007387 */ /* 0x0003e20000100a00 */
[C---:B------:R-:W-:Y:S02]  /*28000*/  LEA R34, P4, R240.reuse, R4, 0x2 ;  /* 0x00000004f0227211 */ /* 0x040fe400078810ff */
[-C--:B------:R-:W-:Y:S01]  /*28010*/  LEA.HI.X.SX32 R61, R35, R2.reuse, 0x2, P5 ;  /* 0x00000002233d7211 */ /* 0x080fe200028f16ff */
[----:B------:R2:W-:Y:S01]  /*28020*/  STL.64 [R1+0x10], R70 ;  /* 0x0000104601007387 */ /* 0x0005e20000100a00 */
[----:B------:R-:W-:-:S03]  /*28030*/  LEA.HI.X.SX32 R35, R240, R2, 0x2, P4 ;  /* 0x00000002f0237211 */ /* 0x000fc600020f16ff */
[----:B------:R3:W-:Y:S04]  /*28040*/  STL.64 [R1+0x8], R68 ;  /* 0x0000084401007387 */ /* 0x0007e80000100a00 */
[----:B------:R4:W-:Y:S04]  /*28050*/  STL.64 [R1], R50 ;  /* 0x0000003201007387 */ /* 0x0009e80000100a00 */
[----:B------:R-:W4:Y:S01]  /*28060*/  LDL.LU R240, [R1+0xc94] ;  /* 0x000c940001f07983 */ /* 0x000f220000300800 */
[-C--:B------:R-:W-:Y:S02]  /*28070*/  LEA R166, P1, R143, R4.reuse, 0x2 ;  /* 0x000000048fa67211 */ /* 0x080fe400078210ff */
[----:B------:R-:W-:-:S02]  /*28080*/  LEA R164, P2, R142, R4, 0x2 ;  /* 0x000000048ea47211 */ /* 0x000fc400078410ff */
[-C--:B------:R-:W-:Y:S02]  /*28090*/  LEA R156, P6, R138, R4.reuse, 0x2 ;  /* 0x000000048a9c7211 */ /* 0x080fe400078c10ff */
[----:B------:R-:W-:Y:S02]  /*280a0*/  LEA R154, P0, R137, R4, 0x2 ;  /* 0x00000004899a7211 */ /* 0x000fe400078010ff */
[-C--:B------:R-:W-:Y:S02]  /*280b0*/  LEA.HI.X.SX32 R167, R143, R2.reuse, 0x2, P1 ;  /* 0x000000028fa77211 */ /* 0x080fe400008f16ff */
[----:B------:R-:W-:Y:S02]  /*280c0*/  LEA.HI.X.SX32 R165, R142, R2, 0x2, P2 ;  /* 0x000000028ea57211 */ /* 0x000fe400010f16ff */
[-C--:B------:R-:W-:Y:S02]  /*280d0*/  LEA R152, P1, R136, R4.reuse, 0x2 ;  /* 0x0000000488987211 */ /* 0x080fe400078210ff */
[----:B------:R-:W-:-:S02]  /*280e0*/  LEA R150, P2, R6, R4, 0x2 ;  /* 0x0000000406967211 */ /* 0x000fc400078410ff */
[-C--:B------:R-:W-:Y:S02]  /*280f0*/  LEA.HI.X.SX32 R157, R138, R2.reuse, 0x2, P6 ;  /* 0x000000028a9d7211 */ /* 0x080fe400030f16ff */
[----:B------:R-:W-:Y:S02]  /*28100*/  LEA.HI.X.SX32 R155, R137, R2, 0x2, P0 ;  /* 0x00000002899b7211 */ /* 0x000fe400000f16ff */
[-C--:B------:R-:W-:Y:S02]  /*28110*/  LEA R142, P6, R10, R4.reuse, 0x2 ;  /* 0x000000040a8e7211 */ /* 0x080fe400078c10ff */
[----:B------:R-:W-:Y:S02]  /*28120*/  LEA R140, P0, R11, R4, 0x2 ;  /* 0x000000040b8c7211 */ /* 0x000fe400078010ff */
[-C--:B------:R-:W-:Y:S02]  /*28130*/  LEA.HI.X.SX32 R153, R136, R2.reuse, 0x2, P1 ;  /* 0x0000000288997211 */ /* 0x080fe400008f16ff */
[----:B------:R-:W-:-:S02]  /*28140*/  LEA.HI.X.SX32 R151, R6, R2, 0x2, P2 ;  /* 0x0000000206977211 */ /* 0x000fc400010f16ff */
        /* <DEDUP_REMOVED lines=9> */
[----:B------:R-:W-:Y:S01]  /*281e0*/  LEA R122, P2, R20, R4, 0x2 ;  /* 0x00000004147a7211 */ /* 0x000fe200078410ff */
[----:B------:R-:W-:Y:S01]  /*281f0*/  IMAD R100, R100, UR71, RZ ;  /* 0x0000004764647c24 */ /* 0x000fe2000f8e02ff */
[-C--:B------:R-:W-:Y:S01]  /*28200*/  LEA.HI.X.SX32 R129, R17, R2.reuse, 0x2, P6 ;  /* 0x0000000211817211 */ /* 0x080fe200030f16ff */
[----:B------:R-:W-:Y:S01]  /*28210*/  IMAD.MOV.U32 R3, RZ, RZ, R108 ;  /* 0x000000ffff037224 */ /* 0x000fe200078e006c */
[----:B------:R-:W-:-:S02]  /*28220*/  LEA.HI.X.SX32 R127, R18, R2, 0x2, P0 ;  /* 0x00000002127f7211 */ /* 0x000fc400000f16ff */
[-C--:B------:R-:W-:Y:S02]  /*28230*/  LEA R114, P6, R24, R4.reuse, 0x2 ;  /* 0x0000000418727211 */ /* 0x080fe400078c10ff */
[----:B------:R-:W-:Y:S02]  /*28240*/  LEA R112, P0, R25, R4, 0x2 ;  /* 0x0000000419707211 */ /* 0x000fe400078010ff */
[-C--:B------:R-:W-:Y:S02]  /*28250*/  LEA.HI.X.SX32 R125, R19, R2.reuse, 0x2, P1 ;  /* 0x00000002137d7211 */ /* 0x080fe400008f16ff */
[----:B------:R-:W-:Y:S02]  /*28260*/  LEA.HI.X.SX32 R123, R20, R2, 0x2, P2 ;  /* 0x00000002147b7211 */ /* 0x000fe400010f16ff */
[-C--:B------:R-:W-:Y:S02]  /*28270*/  LEA R110, P1, R26, R4.reuse, 0x2 ;  /* 0x000000041a6e7211 */ /* 0x080fe400078210ff */
[----:B------:R-:W-:Y:S01]  /*28280*/  LEA R108, P2, R27, R4, 0x2 ;  /* 0x000000041b6c7211 */ /* 0x000fe200078410ff */
[----:B------:R-:W-:Y:S01]  /*28290*/  IMAD.MOV.U32 R239, RZ, RZ, R100 ;  /* 0x000000ffffef7224 */ /* 0x000fe200078e0064 */
[-C--:B------:R-:W-:Y:S01]  /*282a0*/  LEA.HI.X.SX32 R115, R24, R2.reuse, 0x2, P6 ;  /* 0x0000000218737211 */ /* 0x080fe200030f16ff */
[----:B------:R-:W-:Y:S01]  /*282b0*/  IMAD R95, R95, UR68, RZ ;  /* 0x000000445f5f7c24 */ /* 0x000fe2000f8e02ff */
[----:B------:R-:W-:Y:S01]  /*282c0*/  LEA.HI.X.SX32 R113, R25, R2, 0x2, P0 ;  /* 0x0000000219717211 */ /* 0x000fe200000f16ff */
[----:B------:R-:W-:Y:S01]  /*282d0*/  IMAD R82, R82, UR66, RZ ;  /* 0x0000004252527c24 */ /* 0x000fe2000f8e02ff */
[----:B------:R-:W-:-:S02]  /*282e0*/  LEA R100, P6, R31, R4, 0x2 ;  /* 0x000000041f647211 */ /* 0x000fc400078c10ff */
[----:B------:R-:W-:Y:S02]  /*282f0*/  LEA R98, P0, R32, R4, 0x2 ;  /* 0x0000000420627211 */ /* 0x000fe400078010ff */
[-C--:B------:R-:W-:Y:S02]  /*28300*/  LEA.HI.X.SX32 R111, R26, R2.reuse, 0x2, P1 ;  /* 0x000000021a6f7211 */ /* 0x080fe400008f16ff */
[----:B------:R-:W-:Y:S02]  /*28310*/  LEA.HI.X.SX32 R109, R27, R2, 0x2, P2 ;  /* 0x000000021b6d7211 */ /* 0x000fe400010f16ff */
[-C--:B------:R-:W-:Y:S02]  /*28320*/  LEA R96, P1, R45, R4.reuse, 0x2 ;  /* 0x000000042d607211 */ /* 0x080fe400078210ff */
[----:B------:R-:W-:Y:S01]  /*28330*/  LEA R94, P2, R46, R4, 0x2 ;  /* 0x000000042e5e7211 */ /* 0x000fe200078410ff */
[----:B------:R-:W-:Y:S01]  /*28340*/  IMAD R87, R87, UR67, RZ ;  /* 0x0000004357577c24 */ /* 0x000fe2000f8e02ff */
[-C--:B------:R-:W-:Y:S01]  /*28350*/  LEA.HI.X.SX32 R101, R31, R2.reuse, 0x2, P6 ;  /* 0x000000021f657211 */ /* 0x080fe200030f16ff */
[----:B------:R-:W-:Y:S01]  /*28360*/  IMAD.MOV.U32 R233, RZ, RZ, R95 ;  /* 0x000000ffffe97224 */ /* 0x000fe200078e005f */
[----:B------:R-:W-:Y:S01]  /*28370*/  LEA.HI.X.SX32 R99, R32, R2, 0x2, P0 ;  /* 0x0000000220637211 */ /* 0x000fe200000f16ff */
[----:B------:R-:W-:Y:S01]  /*28380*/  IMAD.MOV.U32 R231, RZ, RZ, R82 ;  /* 0x000000ffffe77224 */ /* 0x000fe200078e0052 */
[-C--:B------:R-:W-:Y:S01]  /*28390*/  LEA R86, P6, R56, R4.reuse, 0x2 ;  /* 0x0000000438567211 */ /* 0x080fe200078c10ff */
[----:B------:R-:W-:Y:S01]  /*283a0*/  IMAD R33, R33, UR45, RZ ;  /* 0x0000002d21217c24 */ /* 0x000fe2000f8e02ff */
[----:B------:R-:W-:-:S02]  /*283b0*/  LEA R84, P0, R57, R4, 0x2 ;  /* 0x0000000439547211 */ /* 0x000fc400078010ff */
[-C--:B------:R-:W-:Y:S02]  /*283c0*/  LEA.HI.X.SX32 R97, R45, R2.reuse, 0x2, P1 ;  /* 0x000000022d617211 */ /* 0x080fe400008f16ff */
[----:B------:R-:W-:Y:S02]  /*283d0*/  LEA.HI.X.SX32 R95, R46, R2, 0x2, P2 ;  /* 0x000000022e5f7211 */ /* 0x000fe400010f16ff */
[-C--:B------:R-:W-:Y:S02]  /*283e0*/  LEA R82, P1, R58, R4.reuse, 0x2 ;  /* 0x000000043a527211 */ /* 0x080fe400078210ff */
[----:B------:R-:W-:Y:S02]  /*283f0*/  LEA R80, P2, R59, R4, 0x2 ;  /* 0x000000043b507211 */ /* 0x000fe400078410ff */
[----:B------:R-:W-:Y:S02]  /*28400*/  MOV R232, R87 ;  /* 0x0000005700e87202 */ /* 0x000fe40000000f00 */
[----:B------:R-:W-:-:S02]  /*28410*/  LEA.HI.X.SX32 R87, R56, R2, 0x2, P6 ;  /* 0x0000000238577211 */ /* 0x000fc400030f16ff */
[----:B------:R-:W-:Y:S01]  /*28420*/  LEA.HI.X.SX32 R85, R57, R2, 0x2, P0 ;  /* 0x0000000239557211 */ /* 0x000fe200000f16ff */
[----:B------:R-:W-:Y:S01]  /*28430*/  IMAD R36, R36, UR48, RZ ;  /* 0x0000003024247c24 */ /* 0x000fe2000f8e02ff */
[-C--:B-1----:R-:W-:Y:S01]  /*28440*/  LEA R72, P6, R65, R4.reuse, 0x2 ;  /* 0x0000000441487211 */ /* 0x082fe200078c10ff */
[----:B------:R-:W-:Y:S01]  /*28450*/  IMAD R37, R37, UR49, RZ ;  /* 0x0000003125257c24 */ /* 0x000fe2000f8e02ff */
[----:B--2---:R-:W-:Y:S01]  /*28460*/  LEA R70, P0, R67, R4, 0x2 ;  /* 0x0000000443467211 */ /* 0x004fe200078010ff */
[----:B------:R-:W-:Y:S01]  /*28470*/  IMAD R38, R38, UR50, RZ ;  /* 0x0000003226267c24 */ /* 0x000fe2000f8e02ff */
[-C--:B------:R-:W-:Y:S01]  /*28480*/  LEA.HI.X.SX32 R83, R58, R2.reuse, 0x2, P1 ;  /* 0x000000023a537211 */ /* 0x080fe200008f16ff */
[----:B------:R-:W-:Y:S01]  /*28490*/  IMAD R39, R39, UR51, RZ ;  /* 0x0000003327277c24 */ /* 0x000fe2000f8e02ff */
[----:B------:R-:W-:Y:S01]  /*284a0*/  LEA.HI.X.SX32 R81, R59, R2, 0x2, P2 ;  /* 0x000000023b517211 */ /* 0x000fe200010f16ff */
[----:B------:R-:W-:Y:S01]  /*284b0*/  IMAD R52, R52, UR63, RZ ;  /* 0x0000003f34347c24 */ /* 0x000fe2000f8e02ff */
[----:B---3--:R-:W-:-:S02]  /*284c0*/  LEA R68, P1, R242, R4, 0x2 ;  /* 0x00000004f2447211 */ /* 0x008fc400078210ff */
[-C--:B------:R-:W-:Y:S02]  /*284d0*/  LEA R66, P2, R244, R4.reuse, 0x2 ;  /* 0x00000004f4427211 */ /* 0x080fe400078410ff */
[----:B------:R-:W-:Y:S01]  /*284e0*/  LEA R64, P3, R33, R4, 0x2 ;  /* 0x0000000421407211 */ /* 0x000fe200078610ff */
[----:B------:R-:W-:Y:S01]  /*284f0*/  IMAD R42, R42, UR61, RZ ;  /* 0x0000003d2a2a7c24 */ /* 0x000fe2000f8e02ff */
[-C--:B------:R-:W-:Y:S01]  /*28500*/  LEA.HI.X.SX32 R73, R65, R2.reuse, 0x2, P6 ;  /* 0x0000000241497211 */ /* 0x080fe200030f16ff */
[----:B------:R-:W-:Y:S01]  /*28510*/  IMAD.MOV.U32 R228, RZ, RZ, R52 ;  /* 0x000000ffffe47224 */ /* 0x000fe200078e0034 */
[-C--:B------:R-:W-:Y:S02]  /*28520*/  LEA.HI.X.SX32 R71, R67, R2.reuse, 0x2, P0 ;  /* 0x0000000243477211 */ /* 0x080fe400000f16ff */
[-C--:B------:R-:W-:Y:S02]  /*28530*/  LEA.HI.X.SX32 R69, R242, R2.reuse, 0x2, P1 ;  /* 0x00000002f2457211 */ /* 0x080fe400008f16ff */
[----:B------:R-:W-:-:S02]  /*28540*/  LEA.HI.X.SX32 R67, R244, R2, 0x2, P2 ;  /* 0x00000002f4437211 */ /* 0x000fc400010f16ff */
[----:B------:R-:W-:Y:S01]  /*28550*/  LEA.HI.X.SX32 R65, R33, R2, 0x2, P3 ;  /* 0x0000000221417211 */ /* 0x000fe200018f16ff */
[----:B------:R-:W-:Y:S01]  /*28560*/  IMAD R43, R43, UR62, RZ ;  /* 0x0000003e2b2b7c24 */ /* 0x000fe2000f8e02ff */
[-C--:B------:R-:W-:Y:S01]  /*28570*/  LEA R58, P6, R36, R4.reuse, 0x2 ;  /* 0x00000004243a7211 */ /* 0x080fe200078c10ff */
[----:B------:R-:W-:Y:S01]  /*28580*/  IMAD.MOV.U32 R7, RZ, RZ, R42 ;  /* 0x000000ffff077224 */ /* 0x000fe200078e002a */
[-C--:B------:R-:W-:Y:S02]  /*28590*/  LEA R56, P0, R37, R4.reuse, 0x2 ;  /* 0x0000000425387211 */ /* 0x080fe400078010ff */
[-C--:B------:R-:W-:Y:S02]  /*285a0*/  LEA R54, P1, R38, R4.reuse, 0x2 ;  /* 0x0000000426367211 */ /* 0x080fe400078210ff */
[-C--:B------:R-:W-:Y:S02]  /*285b0*/  LEA R52, P2, R39, R4.reuse, 0x2 ;  /* 0x0000000427347211 */ /* 0x080fe400078410ff */
[----:B----4-:R-:W-:-:S02]  /*285c0*/  LEA R50, P3, R245, R4, 0x2 ;  /* 0x00000004f5327211 */ /* 0x010fc400078610ff */
[----:B------:R-:W-:Y:S01]  /*285d0*/  LEA R46, P5, R246, R4, 0x2 ;  /* 0x00000004f62e7211 */ /* 0x000fe200078a10ff */
[----:B------:R-:W-:Y:S01]  /*285e0*/  IMAD.MOV.U32 R249, RZ, RZ, R43 ;  /* 0x000000fffff97224 */ /* 0x000fe200078e002b */
[-C--:B------:R-:W-:Y:S02]  /*285f0*/  LEA.HI.X.SX32 R59, R36, R2.reuse, 0x2, P6 ;  /* 0x00000002243b7211 */ /* 0x080fe400030f16ff */
[-C--:B------:R-:W-:Y:S02]  /*28600*/  LEA.HI.X.SX32 R57, R37, R2.reuse, 0x2, P0 ;  /* 0x0000000225397211 */ /* 0x080fe400000f16ff */
[-C--:B------:R-:W-:Y:S02]  /*28610*/  LEA.HI.X.SX32 R55, R38, R2.reuse, 0x2, P1 ;  /* 0x0000000226377211 */ /* 0x080fe400008f16ff */
[-C--:B------:R-:W-:Y:S02]  /*28620*/  LEA.HI.X.SX32 R53, R39, R2.reuse, 0x2, P2 ;  /* 0x0000000227357211 */ /* 0x080fe400010f16ff */
[----:B------:R-:W-:-:S02]  /*28630*/  LEA.HI.X.SX32 R51, R245, R2, 0x2, P3 ;  /* 0x00000002f5337211 */ /* 0x000fc400018f16ff */
[-C--:B------:R-:W-:Y:S02]  /*28640*/  LEA R44, P6, R247, R4.reuse, 0x2 ;  /* 0x00000004f72c7211 */ /* 0x080fe400078c10ff */
[-C--:B------:R-:W-:Y:S02]  /*28650*/  LEA R42, P0, R248, R4.reuse, 0x2 ;  /* 0x00000004f82a7211 */ /* 0x080fe400078010ff */
[-C--:B------:R-:W-:Y:S02]  /*28660*/  LEA R40, P1, R250, R4.reuse, 0x2 ;  /* 0x00000004fa287211 */ /* 0x080fe400078210ff */
[-C--:B------:R-:W-:Y:S02]  /*28670*/  LEA R38, P2, R251, R4.reuse, 0x2 ;  /* 0x00000004fb267211 */ /* 0x080fe400078410ff */
[----:B------:R-:W-:Y:S02]  /*28680*/  LEA R36, P3, R3, R4, 0x2 ;  /* 0x0000000403247211 */ /* 0x000fe400078610ff */
[----:B------:R-:W-:-:S02]  /*28690*/  LEA.HI.X.SX32 R47, R246, R2, 0x2, P5 ;  /* 0x00000002f62f7211 */ /* 0x000fc400028f16ff */
[----:B------:R-:W-:Y:S02]  /*286a0*/  LEA R32, P5, R7, R4, 0x2 ;  /* 0x0000000407207211 */ /* 0x000fe400078a10ff */
[-C--:B------:R-:W-:Y:S02]  /*286b0*/  LEA.HI.X.SX32 R45, R247, R2.reuse, 0x2, P6 ;  /* 0x00000002f72d7211 */ /* 0x080fe400030f16ff */
[-C--:B------:R-:W-:Y:S02]  /*286c0*/  LEA.HI.X.SX32 R43, R248, R2.reuse, 0x2, P0 ;  /* 0x00000002f82b7211 */ /* 0x080fe400000f16ff */
[-C--:B------:R-:W-:Y:S01]  /*286d0*/  LEA.HI.X.SX32 R41, R250, R2.reuse, 0x2, P1 ;  /* 0x00000002fa297211 */ /* 0x080fe200008f16ff */
[----:B------:R-:W1:Y:S01]  /*286e0*/  S2UR UR4, SR_CgaCtaId ;  /* 0x00000000000479c3 */ /* 0x000e620000008800 */
[-C--:B------:R-:W-:Y:S02]  /*286f0*/  LEA.HI.X.SX32 R39, R251, R2.reuse, 0x2, P2 ;  /* 0x00000002fb277211 */ /* 0x080fe400010f16ff */
[----:B------:R-:W-:-:S02]  /*28700*/  LEA.HI.X.SX32 R37, R3, R2, 0x2, P3 ;  /* 0x0000000203257211 */ /* 0x000fc400018f16ff */
[-C--:B------:R-:W-:Y:S02]  /*28710*/  LEA R30, P6, R249, R4.reuse, 0x2 ;  /* 0x00000004f91e7211 */ /* 0x080fe400078c10ff */
[-C--:B------:R-:W-:Y:S01]  /*28720*/  LEA R28, P0, R228, R4.reuse, 0x2 ;  /* 0x00000004e41c7211 */ /* 0x080fe200078010ff */
[----:B------:R-:W2:Y:S01]  /*28730*/  LDC R248, c[0x0][0x3a8] ;  /* 0x0000ea00fff87b82 */ /* 0x000ea20000000800 */
[-C--:B------:R-:W-:Y:S02]  /*28740*/  LEA R26, P1, R229, R4.reuse, 0x2 ;  /* 0x00000004e51a7211 */ /* 0x080fe400078210ff */
[-C--:B------:R-:W-:Y:S02]  /*28750*/  LEA R24, P2, R230, R4.reuse, 0x2 ;  /* 0x00000004e6187211 */ /* 0x080fe400078410ff */
[-C--:B------:R-:W-:Y:S02]  /*28760*/  LEA R22, P3, R231, R4.reuse, 0x2 ;  /* 0x00000004e7167211 */ /* 0x080fe400078610ff */
[----:B------:R-:W-:-:S02]  /*28770*/  LEA R20, P4, R232, R4, 0x2 ;  /* 0x00000004e8147211 */ /* 0x000fc400078810ff */
[----:B------:R-:W-:Y:S02]  /*28780*/  LEA.HI.X.SX32 R33, R7, R2, 0x2, P5 ;  /* 0x0000000207217211 */ /* 0x000fe400028f16ff */
[----:B------:R-:W-:Y:S02]  /*28790*/  LEA R18, P5, R233, R4, 0x2 ;  /* 0x00000004e9127211 */ /* 0x000fe400078a10ff */
[-C--:B------:R-:W-:Y:S02]  /*287a0*/  LEA.HI.X.SX32 R31, R249, R2.reuse, 0x2, P6 ;  /* 0x00000002f91f7211 */ /* 0x080fe400030f16ff */
[-C--:B------:R-:W-:Y:S02]  /*287b0*/  LEA.HI.X.SX32 R29, R228, R2.reuse, 0x2, P0 ;  /* 0x00000002e41d7211 */ /* 0x080fe400000f16ff */
[-C--:B------:R-:W-:Y:S02]  /*287c0*/  LEA.HI.X.SX32 R27, R229, R2.reuse, 0x2, P1 ;  /* 0x00000002e51b7211 */ /* 0x080fe400008f16ff */
[----:B------:R-:W-:-:S02]  /*287d0*/  LEA.HI.X.SX32 R25, R230, R2, 0x2, P2 ;  /* 0x00000002e6197211 */ /* 0x000fc400010f16ff */
[-C--:B------:R-:W-:Y:S02]  /*287e0*/  LEA.HI.X.SX32 R23, R231, R2.reuse, 0x2, P3 ;  /* 0x00000002e7177211 */ /* 0x080fe400018f16ff */
[----:B------:R-:W-:Y:S02]  /*287f0*/  LEA.HI.X.SX32 R21, R232, R2, 0x2, P4 ;  /* 0x00000002e8157211 */ /* 0x000fe400020f16ff */
[-C--:B------:R-:W-:Y:S02]  /*28800*/  LEA R16, P6, R234, R4.reuse, 0x2 ;  /* 0x00000004ea107211 */ /* 0x080fe400078c10ff */
[-C--:B------:R-:W-:Y:S02]  /*28810*/  LEA R14, P0, R235, R4.reuse, 0x2 ;  /* 0x00000004eb0e7211 */ /* 0x080fe400078010ff */
[-C--:B------:R-:W-:Y:S02]  /*28820*/  LEA R12, P1, R239, R4.reuse, 0x2 ;  /* 0x00000004ef0c7211 */ /* 0x080fe400078210ff */
[----:B------:R-:W-:-:S02]  /*28830*/  LEA R10, P2, R236, R4, 0x2 ;  /* 0x00000004ec0a7211 */ /* 0x000fc400078410ff */
[-C--:B------:R-:W-:Y:S02]  /*28840*/  LEA R8, P3, R237, R4.reuse, 0x2 ;  /* 0x00000004ed087211 */ /* 0x080fe400078610ff */
[----:B------:R-:W-:Y:S02]  /*28850*/  LEA R6, P4, R238, R4, 0x2 ;  /* 0x00000004ee067211 */ /* 0x000fe400078810ff */
[----:B------:R-:W-:Y:S02]  /*28860*/  LEA.HI.X.SX32 R19, R233, R2, 0x2, P5 ;  /* 0x00000002e9137211 */ /* 0x000fe400028f16ff */
[----:B------:R-:W-:-:S04]  /*28870*/  LEA R4, P5, R241, R4, 0x2 ;  /* 0x00000004f1047211 */ /* 0x000fc800078a10ff */
[-C--:B------:R-:W-:Y:S02]  /*28880*/  LEA.HI.X.SX32 R5, R241, R2.reuse, 0x2, P5 ;  /* 0x00000002f1057211 */ /* 0x080fe400028f16ff */
[----:B------:R-:W3:Y:S01]  /*28890*/  LDC R241, c[0x0][0x3a0] ;  /* 0x0000e800fff17b82 */ /* 0x000ee20000000800 */
[-C--:B------:R-:W-:Y:S02]  /*288a0*/  LEA.HI.X.SX32 R13, R239, R2.reuse, 0x2, P1 ;  /* 0x00000002ef0d7211 */ /* 0x080fe400008f16ff */
[-C--:B------:R-:W-:Y:S02]  /*288b0*/  LEA.HI.X.SX32 R17, R234, R2.reuse, 0x2, P6 ;  /* 0x00000002ea117211 */ /* 0x080fe400030f16ff */
[----:B------:R-:W-:-:S03]  /*288c0*/  LEA.HI.X.SX32 R15, R235, R2, 0x2, P0 ;  /* 0x00000002eb0f7211 */ /* 0x000fc600000f16ff */
[----:B------:R-:W4:Y:S01]  /*288d0*/  LDC R239, c[0x0][0x3a0] ;  /* 0x0000e800ffef7b82 */ /* 0x000f220000000800 */
[-C--:B------:R-:W-:Y:S02]  /*288e0*/  LEA.HI.X.SX32 R11, R236, R2.reuse, 0x2, P2 ;  /* 0x00000002ec0b7211 */ /* 0x080fe400010f16ff */
[-C--:B------:R-:W-:Y:S02]  /*288f0*/  LEA.HI.X.SX32 R9, R237, R2.reuse, 0x2, P3 ;  /* 0x00000002ed097211 */ /* 0x080fe400018f16ff */
[----:B------:R-:W-:Y:S01]  /*28900*/  LEA.HI.X.SX32 R7, R238, R2, 0x2, P4 ;  /* 0x00000002ee077211 */ /* 0x000fe200020f16ff */
[----:B------:R-:W-:Y:S01]  /*28910*/  IMAD R2, R0, UR5, RZ ;  /* 0x0000000500027c24 */ /* 0x000fe2000f8e02ff */
[----:B------:R-:W1:Y:S01]  /*28920*/  LDCU.64 UR70, c[0x0][0x358] ;  /* 0x00006b00ff4677ac */ /* 0x000e620008000a00 */
[----:B------:R-:W2:Y:S01]  /*28930*/  LDL.LU R0, [R1+0x2f38] ;  /* 0x002f380001007983 */ /* 0x000ea20000300800 */
[C---:B---3--:R-:W-:Y:S02]  /*28940*/  VIADD R244, R241.reuse, 0xffffffcc ;  /* 0xffffffccf1f47836 */ /* 0x048fe40000000000 */
[----:B------:R-:W-:-:S03]  /*28950*/  VIADD R234, R241, 0x3f ;  /* 0x0000003ff1ea7836 */ /* 0x000fc60000000000 */
[----:B------:R-:W-:Y:S02]  /*28960*/  ISETP.GE.U32.AND P1, PT, R244, 0x7fffff8d, PT ;  /* 0x7fffff8df400780c */ /* 0x000fe40003f26070 */
[C---:B------:R-:W-:Y:S01]  /*28970*/  LEA R244, P4, R2.reuse, UR6, 0x2 ;  /* 0x0000000602f47c11 */ /* 0x040fe2000f8810ff */
[C---:B------:R-:W-:Y:S01]  /*28980*/  VIADD R242, R241.reuse, 0xffffffff ;  /* 0xfffffffff1f27836 */ /* 0x040fe20000000000 */
[C---:B------:R-:W-:Y:S02]  /*28990*/  IADD3 R251, PT, PT, R241.reuse, -0x40, RZ ;  /* 0xffffffc0f1fb7810 */ /* 0x040fe40007ffe0ff */
[----:B------:R-:W-:Y:S02]  /*289a0*/  LEA.HI.X.SX32 R245, R2, UR7, 0x2, P4 ;  /* 0x0000000702f57c11 */ /* 0x000fe4000a0f16ff */
[----:B------:R-:W-:Y:S02]  /*289b0*/  ISETP.GT.AND P4, PT, R234, 0x3f, PT ;  /* 0x0000003fea00780c */ /* 0x000fe40003f84270 */
[----:B------:R-:W-:Y:S01]  /*289c0*/  ISETP.GE.U32.AND P0, PT, R242, 0x7fffffc0, PT ;  /* 0x7fffffc0f200780c */ /* 0x000fe20003f06070 */
[----:B------:R-:W-:Y:S01]  /*289d0*/  VIADD R242, R241, 0xfffffffb ;  /* 0xfffffffbf1f27836 */ /* 0x000fe20000000000 */
[----:B------:R-:W-:Y:S01]  /*289e0*/  SEL R2, RZ, 0x4, !P4 ;  /* 0x00000004ff027807 */ /* 0x000fe20006000000 */
[----:B------:R-:W-:-:S02]  /*289f0*/  IMAD R3, R240, UR5, RZ ;  /* 0x00000005f0037c24 */ /* 0x000fc4000f8e02ff */
[----:B------:R-:W3:Y:S03]  /*28a00*/  S2R R240, SR_TID.X ;  /* 0x0000000000f07919 */ /* 0x000ee60000002100 */
[----:B------:R-:W-:Y:S01]  /*28a10*/  LEA R246, P5, R3, UR6, 0x2 ;  /* 0x0000000603f67c11 */ /* 0x000fe2000f8a10ff */
[----:B------:R-:W-:-:S03]  /*28a20*/  UMOV UR5, 0x400 ;  /* 0x0000040000057882 */ /* 0x000fc60000000000 */
[----:B------:R-:W-:Y:S01]  /*28a30*/  LEA.HI.X.SX32 R247, R3, UR7, 0x2, P5 ;  /* 0x0000000703f77c11 */ /* 0x000fe2000a8f16ff */
[----:B------:R-:W-:Y:S01]  /*28a40*/  VIADD R3, R241, 0xfffffff7 ;  /* 0xfffffff7f1037836 */ /* 0x000fe20000000000 */
[----:B-1----:R-:W-:-:S04]  /*28a50*/  ULEA UR4, UR4, UR5, 0x18 ;  /* 0x0000000504047291 */ /* 0x002fc8000f8ec0ff */
[----:B------:R-:W-:Y:S01]  /*28a60*/  ISETP.GE.U32.AND P4, PT, R3, 0x7fffffb8, PT ;  /* 0x7fffffb80300780c */ /* 0x000fe20003f86070 */
[----:B------:R-:W-:Y:S02]  /*28a70*/  VIADD R3, R241, 0xfffffff3 ;  /* 0xfffffff3f1037836 */ /* 0x000fe40000000000 */
[C---:B----4-:R-:W-:Y:S02]  /*28a80*/  VIADD R238, R239.reuse, 0xffffffc4 ;  /* 0xffffffc4efee7836 */ /* 0x050fe40000000000 */
[----:B------:R-:W-:Y:S01]  /*28a90*/  VIADD R239, R239, 0xffffffc8 ;  /* 0xffffffc8efef7836 */ /* 0x000fe20000000000 */
[----:B---3--:R-:W-:-:S04]  /*28aa0*/  LOP3.LUT R240, R240, 0x3f, RZ, 0xc0, !PT ;  /* 0x0000003ff0f07812 */ /* 0x008fc800078ec0ff */
[C---:B------:R-:W-:Y:S02]  /*28ab0*/  ISETP.GE.AND P6, PT, R240.reuse, R251, PT ;  /* 0x000000fbf000720c */ /* 0x040fe40003fc6270 */
[C---:B------:R-:W-:Y:S01]  /*28ac0*/  ISETP.GE.AND P5, PT, R240.reuse, R241, PT ;  /* 0x000000f1f000720c */ /* 0x040fe20003fa6270 */
[----:B------:R-:W-:Y:S01]  /*28ad0*/  IMAD.SHL.U32 R229, R240, 0x4, RZ ;  /* 0x00000004f0e57824 */ /* 0x000fe200078e00ff */
[----:B------:R-:W-:Y:S02]  /*28ae0*/  SEL R250, RZ, 0x4, P6 ;  /* 0x00000004fffa7807 */ /* 0x000fe40003000000 */
[----:B------:R-:W-:Y:S01]  /*28af0*/  SEL R249, R2, RZ, !P5 ;  /* 0x000000ff02f97207 */ /* 0x000fe20006800000 */
[----:B--2---:R-:W-:Y:S01]  /*28b00*/  IMAD.SHL.U32 R2, R248, 0x4, RZ ;  /* 0x00000004f8027824 */ /* 0x004fe200078e00ff */
[----:B------:R-:W-:Y:S01]  /*28b10*/  ISETP.GE.U32.AND P6, PT, R242, 0x7fffffbc, PT ;  /* 0x7fffffbcf200780c */ /* 0x000fe20003fc6070 */
[----:B------:R-:W-:Y:S01]  /*28b20*/  VIADD R228, R229, UR4 ;  /* 0x00000004e5e47c36 */ /* 0x000fe20008000000 */
[----:B------:R-:W-:Y:S01]  /*28b30*/  ISETP.GE.U32.AND P5, PT, R3, 0x7fffffb4, PT ;  /* 0x7fffffb40300780c */ /* 0x000fe20003fa6070 */
[----:B------:R-:W-:Y:S01]  /*28b40*/  IMAD.WIDE R232, R2, 0x4, R246 ;  /* 0x0000000402e87825 */ /* 0x000fe200078e02f6 */
[----:B------:R-:W-:-:S02]  /*28b50*/  IADD3 R3, PT, PT, R241, -0x11, RZ ;  /* 0xffffffeff1037810 */ /* 0x000fc40007ffe0ff */
[----:B------:R-:W-:Y:S01]  /*28b60*/  @!PT LDS RZ, [RZ] ;  /* 0x00000000fffff984 */ /* 0x000fe20000000800 */
[----:B------:R-:W-:Y:S01]  /*28b70*/  @!PT LDS RZ, [RZ] ;  /* 0x00000000fffff984 */ /* 0x000fe20000000800 */
[----:B------:R-:W-:Y:S01]  /*28b80*/  @!PT LDS RZ, [RZ] ;  /* 0x00000000fffff984 */ /* 0x000fe20000000800 */
[----:B------:R-:W-:Y:S01]  /*28b90*/  LDGSTS.E [R228+0x40000], desc[UR70][R246.64], !P0 ;  /* 0x40000000f6e47fae */ /* 0x000fe2000c1a1046 */
[----:B------:R-:W-:Y:S01]  /*28ba0*/  IMAD.WIDE R230, R2, 0x4, R244 ;  /* 0x0000000402e67825 */ /* 0x000fe200078e02f4 */
[----:B------:R-:W-:Y:S02]  /*28bb0*/  ISETP.GE.U32.AND P3, PT, R238, 0x7fffff85, PT ;  /* 0x7fffff85ee00780c */ /* 0x000fe40003f66070 */
[----:B------:R-:W-:Y:S01]  /*28bc0*/  ISETP.GE.U32.AND P2, PT, R239, 0x7fffff89, PT ;  /* 0x7fffff89ef00780c */ /* 0x000fe20003f46070 */
[C---:B------:R-:W-:Y:S01]  /*28bd0*/  IMAD.SHL.U32 R2, R248.reuse, 0x8, RZ ;  /* 0x00000008f8027824 */ /* 0x040fe200078e00ff */
[----:B------:R-:W-:Y:S01]  /*28be0*/  LDGSTS.E [R228+0x40100], desc[UR70][R244.64], !P0 ;  /* 0x40100000f4e47fae */ /* 0x000fe2000c1a1046 */
[----:B------:R-:W-:Y:S01]  /*28bf0*/  ISETP.GE.U32.AND P0, PT, R3, 0x7fffffb0, PT ;  /* 0x7fffffb00300780c */ /* 0x000fe20003f06070 */
[----:B------:R-:W-:Y:S02]  /*28c00*/  IMAD R3, R248, 0xc, RZ ;  /* 0x0000000cf8037824 */ /* 0x000fe400078e02ff */
[C---:B------:R-:W-:Y:S01]  /*28c10*/  IMAD.WIDE R238, R2.reuse, 0x4, R246 ;  /* 0x0000000402ee7825 */ /* 0x040fe200078e02f6 */
[----:B------:R-:W-:Y:S03]  /*28c20*/  STL [R1+0x494], R228 ;  /* 0x000494e401007387 */ /* 0x000fe60000100800 */
[----:B------:R-:W-:Y:S01]  /*28c30*/  IMAD.WIDE R236, R2, 0x4, R244 ;  /* 0x0000000402ec7825 */ /* 0x000fe200078e02f4 */
[----:B------:R1:W-:Y:S03]  /*28c40*/  LDGSTS.E [R228+0x40800], desc[UR70][R232.64], !P6 ;  /* 0x40800000e8e47fae */ /* 0x0003e6000f1a1046 */
[----:B------:R-:W-:Y:S01]  /*28c50*/  VIADD R2, R241, 0xffffffeb ;  /* 0xffffffebf1027836 */ /* 0x000fe20000000000 */
[----:B------:R1:W-:Y:S04]  /*28c60*/  STL.64 [R1+0xfc8], R232 ;  /* 0x000fc8e801007387 */ /* 0x0003e80000100a00 */
[----:B------:R2:W-:Y:S04]  /*28c70*/  LDGSTS.E [R228+0x40900], desc[UR70][R230.64], !P6 ;  /* 0x40900000e6e47fae */ /* 0x0005e8000f1a1046 */
[----:B------:R2:W-:Y:S01]  /*28c80*/  STL.64 [R1+0x3a0], R230 ;  /* 0x0003a0e601007387 */ /* 0x0005e20000100a00 */
[----:B-1----:R-:W-:-:S03]  /*28c90*/  IMAD.WIDE R232, R3, 0x4, R246 ;  /* 0x0000000403e87825 */ /* 0x002fc600078e02f6 */
[----:B------:R1:W-:Y:S04]  /*28ca0*/  LDGSTS.E [R228+0x41000], desc[UR70][R238.64], !P4 ;  /* 0x41000000eee47fae */ /* 0x0003e8000e1a1046 */
[----:B------:R3:W-:Y:S01]  /*28cb0*/  LDGSTS.E [R228+0x41100], desc[UR70][R236.64], !P4 ;  /* 0x41100000ece47fae */ /* 0x0007e2000e1a1046 */
[----:B------:R-:W-:Y:S01]  /*28cc0*/  ISETP.GE.U32.AND P4, PT, R2, 0x7fffffac, PT ;  /* 0x7fffffac0200780c */ /* 0x000fe20003f86070 */
[----:B--2---:R-:W-:Y:S02]  /*28cd0*/  IMAD.WIDE R230, R3, 0x4, R244 ;  /* 0x0000000403e67825 */ /* 0x004fe400078e02f4 */
[----:B------:R2:W-:Y:S02]  /*28ce0*/  LDGSTS.E [R228+0x41800], desc[UR70][R232.64], !P5 ;  /* 0x41800000e8e47fae */ /* 0x0005e4000e9a1046 */
[----:B------:R-:W-:-:S02]  /*28cf0*/  VIADD R3, R241, 0xffffffe7 ;  /* 0xffffffe7f1037836 */ /* 0x000fc40000000000 */
[----:B------:R1:W-:Y:S01]  /*28d00*/  STL.64 [R1+0xc58], R238 ;  /* 0x000c58ee01007387 */ /* 0x0003e20000100a00 */
[----:B------:R-:W-:-:S03]  /*28d10*/  IMAD.SHL.U32 R2, R248, 0x10, RZ ;  /* 0x00000010f8027824 */ /* 0x000fc600078e00ff */
[----:B------:R4:W-:Y:S01]  /*28d20*/  LDGSTS.E [R228+0x41900], desc[UR70][R230.64], !P5 ;  /* 0x41900000e6e47fae */ /* 0x0009e2000e9a1046 */
[----:B------:R-:W-:Y:S01]  /*28d30*/  ISETP.GE.U32.AND P5, PT, R3, 0x7fffffa8, PT ;  /* 0x7fffffa80300780c */ /* 0x000fe20003fa6070 */
[----:B------:R-:W-:Y:S02]  /*28d40*/  IMAD R3, R248, 0x14, RZ ;  /* 0x00000014f8037824 */ /* 0x000fe400078e02ff */
[----:B------:R3:W-:Y:S01]  /*28d50*/  STL.64 [R1+0xc60], R236 ;  /* 0x000c60ec01007387 */ /* 0x0007e20000100a00 */
[----:B-1----:R-:W-:-:S03]  /*28d60*/  IMAD.WIDE R238, R2, 0x4, R246 ;  /* 0x0000000402ee7825 */ /* 0x002fc600078e02f6 */
[----:B------:R2:W-:Y:S01]  /*28d70*/  STL.64 [R1+0xc68], R232 ;  /* 0x000c68e801007387 */ /* 0x0005e20000100a00 */
[----:B---3--:R-:W-:-:S03]  /*28d80*/  IMAD.WIDE R236, R2, 0x4, R244 ;  /* 0x0000000402ec7825 */ /* 0x008fc600078e02f4 */
[----:B------:R4:W-:Y:S01]  /*28d90*/  STL.64 [R1+0xc70], R230 ;  /* 0x000c70e601007387 */ /* 0x0009e20000100a00 */
[----:B------:R-:W-:-:S03]  /*28da0*/  VIADD R2, R241, 0xffffffdf ;  /* 0xffffffdff1027836 */ /* 0x000fc60000000000 */
[----:B------:R-:W-:Y:S01]  /*28db0*/  LDGSTS.E [R228+0x42000], desc[UR70][R238.64], !P0 ;  /* 0x42000000eee47fae */ /* 0x000fe2000c1a1046 */
[----:B--2---:R-:W-:-:S03]  /*28dc0*/  IMAD.WIDE R232, R3, 0x4, R246 ;  /* 0x0000000403e87825 */ /* 0x004fc600078e02f6 */
[----:B------:R-:W-:Y:S01]  /*28dd0*/  LDGSTS.E [R228+0x42100], desc[UR70][R236.64], !P0 ;  /* 0x42100000ece47fae */ /* 0x000fe2000c1a1046 */
[----:B------:R-:W-:Y:S01]  /*28de0*/  ISETP.GE.U32.AND P0, PT, R2, 0x7fffffa0, PT ;  /* 0x7fffffa00200780c */ /* 0x000fe20003f06070 */
[----:B------:R-:W-:Y:S02]  /*28df0*/  IMAD R2, R248, 0x18, RZ ;  /* 0x00000018f8027824 */ /* 0x000fe400078e02ff */
[----:B----4-:R-:W-:Y:S01]  /*28e00*/  IMAD.WIDE R230, R3, 0x4, R244 ;  /* 0x0000000403e67825 */ /* 0x010fe200078e02f4 */
[----:B------:R-:W-:Y:S03]  /*28e10*/  STL.64 [R1+0xc78], R238 ;  /* 0x000c78ee01007387 */ /* 0x000fe60000100a00 */
[----:B------:R-:W-:Y:S01]  /*28e20*/  VIADD R3, R241, 0xffffffe3 ;  /* 0xffffffe3f1037836 */ /* 0x000fe20000000000 */
[----:B------:R-:W-:Y:S04]  /*28e30*/  STL.64 [R1+0xc80], R236 ;  /* 0x000c80ec01007387 */ /* 0x000fe80000100a00 */
[----:B------:R1:W-:Y:S04]  /*28e40*/  STL.64 [R1+0xc88], R232 ;  /* 0x000c88e801007387 */ /* 0x0003e80000100a00 */
[----:B------:R1:W-:Y:S01]  /*28e50*/  LDGSTS.E [R228+0x42800], desc[UR70][R232.64], !P4 ;  /* 0x42800000e8e47fae */ /* 0x0003e2000e1a1046 */
[----:B------:R-:W-:-:S03]  /*28e60*/  ISETP.GE.U32.AND P6, PT, R3, 0x7fffffa4, PT ;  /* 0x7fffffa40300780c */ /* 0x000fc60003fc6070 */
[----:B------:R2:W-:Y:S04]  /*28e70*/  STL.64 [R1+0xc90], R230 ;  /* 0x000c90e601007387 */ /* 0x0005e80000100a00 */
[----:B------:R2:W-:Y:S01]  /*28e80*/  LDGSTS.E [R228+0x42900], desc[UR70][R230.64], !P4 ;  /* 0x42900000e6e47fae */ /* 0x0005e2000e1a1046 */
[----:B-1----:R-:W-:Y:S01]  /*28e90*/  IMAD.WIDE R232, R2, 0x4, R246 ;  /* 0x0000000402e87825 */ /* 0x002fe200078e02f6 */
[----:B------:R-:W-:-:S03]  /*28ea0*/  IADD3 R242, PT, PT, R241, -0x25, RZ ;  /* 0xffffffdbf1f27810 */ /* 0x000fc60007ffe0ff */
[----:B--2---:R-:W-:Y:S01]  /*28eb0*/  IMAD.WIDE R230, R2, 0x4, R244 ;  /* 0x0000000402e67825 */ /* 0x004fe200078e02f4 */
[----:B------:R1:W-:Y:S03]  /*28ec0*/  LDGSTS.E [R228+0x43000], desc[UR70][R232.64], !P5 ;  /* 0x43000000e8e47fae */ /* 0x0003e6000e9a1046 */
[----:B------:R-:W-:Y:S01]  /*28ed0*/  IMAD R2, R248, 0x1c, RZ ;  /* 0x0000001cf8027824 */ /* 0x000fe200078e02ff */
[----:B------:R-:W-:Y:S01]  /*28ee0*/  ISETP.GE.U32.AND P4, PT, R242, 0x7fffff9c, PT ;  /* 0x7fffff9cf200780c */ /* 0x000fe20003f86070 */
[----:B------:R-:W-:Y:S01]  /*28ef0*/  IMAD.SHL.U32 R3, R248, 0x20, RZ ;  /* 0x00000020f8037824 */ /* 0x000fe200078e00ff */
[----:B------:R1:W-:Y:S01]  /*28f00*/  STL.64 [R1+0xc98], R232 ;  /* 0x000c98e801007387 */ /* 0x0003e20000100a00 */
[----:B------:R-:W-:-:S03]  /*28f10*/  IMAD.WIDE R238, R2, 0x4, R246 ;  /* 0x0000000402ee7825 */ /* 0x000fc600078e02f6 */
[----:B------:R2:W-:Y:S01]  /*28f20*/  LDGSTS.E [R228+0x43100], desc[UR70][R230.64], !P5 ;  /* 0x43100000e6e47fae */ /* 0x0005e2000e9a1046 */
[----:B------:R-:W-:-:S03]  /*28f30*/  IMAD.WIDE R236, R2, 0x4, R244 ;  /* 0x0000000402ec7825 */ /* 0x000fc600078e02f4 */
[----:B------:R2:W-:Y:S01]  /*28f40*/  STL.64 [R1+0xca0], R230 ;  /* 0x000ca0e601007387 */ /* 0x0005e20000100a00 */
[----:B------:R-:W-:Y:S02]  /*28f50*/  VIADD R2, R241, 0xffffffd7 ;  /* 0xffffffd7f1027836 */ /* 0x000fe40000000000 */
[C---:B-1----:R-:W-:Y:S01]  /*28f60*/  IMAD.WIDE R232, R3.reuse, 0x4, R246 ;  /* 0x0000000403e87825 */ /* 0x042fe200078e02f6 */
[----:B------:R1:W-:Y:S02]  /*28f70*/  LDGSTS.E [R228+0x43800], desc[UR70][R238.64], !P6 ;  /* 0x43800000eee47fae */ /* 0x0003e4000f1a1046 */
[----:B------:R-:W-:Y:S01]  /*28f80*/  ISETP.GE.U32.AND P5, PT, R2, 0x7fffff98, PT ;  /* 0x7fffff980200780c */ /* 0x000fe20003fa6070 */
[C---:B------:R-:W-:Y:S02]  /*28f90*/  IMAD R2, R248.reuse, 0x24, RZ ;  /* 0x00000024f8027824 */ /* 0x040fe400078e02ff */
[----:B--2---:R-:W-:Y:S01]  /*28fa0*/  IMAD.WIDE R230, R3, 0x4, R244 ;  /* 0x0000000403e67825 */ /* 0x004fe200078e02f4 */
[----:B------:R1:W-:Y:S03]  /*28fb0*/  STL.64 [R1+0xca8], R238 ;  /* 0x000ca8ee01007387 */ /* 0x0003e60000100a00 */
[----:B------:R-:W-:Y:S01]  /*28fc0*/  VIADD R3, R241, 0xffffffd3 ;  /* 0xffffffd3f1037836 */ /* 0x000fe20000000000 */
[----:B------:R2:W-:Y:S04]  /*28fd0*/  STL.64 [R1+0xcb0], R236 ;  /* 0x000cb0ec01007387 */ /* 0x0005e80000100a00 */
[----:B------:R2:W-:Y:S01]  /*28fe0*/  LDGSTS.E [R228+0x43900], desc[UR70][R236.64], !P6 ;  /* 0x43900000ece47fae */ /* 0x0005e2000f1a1046 */
[----:B------:R-:W-:Y:S01]  /*28ff0*/  ISETP.GE.U32.AND P6, PT, R3, 0x7fffff94, PT ;  /* 0x7fffff940300780c */ /* 0x000fe20003fc6070 */
[----:B------:R-:W-:-:S02]  /*29000*/  IMAD R3, R248, 0x28, RZ ;  /* 0x00000028f8037824 */ /* 0x000fc400078e02ff */
[C---:B-1----:R-:W-:Y:S01]  /*29010*/  IMAD.WIDE R238, R2.reuse, 0x4, R246 ;  /* 0x0000000402ee7825 */ /* 0x042fe200078e02f6 */
[----:B------:R1:W-:Y:S04]  /*29020*/  LDGSTS.E [R228+0x44000], desc[UR70][R232.64], !P0 ;  /* 0x44000000e8e47fae */ /* 0x0003e8000c1a1046 */
[----:B------:R1:W-:Y:S01]  /*29030*/  STL.64 [R1+0xcb8], R232 ;  /* 0x000cb8e801007387 */ /* 0x0003e20000100a00 */
[----:B--2---:R-:W-:-:S03]  /*29040*/  IMAD.WIDE R236, R2, 0x4, R244 ;  /* 0x0000000402ec7825 */ /* 0x004fc600078e02f4 */
[----:B------:R2:W-:Y:S01]  /*29050*/  LDGSTS.E [R228+0x44100], desc[UR70][R230.64], !P0 ;  /* 0x44100000e6e47fae */ /* 0x0005e2000c1a1046 */
[----:B------:R-:W-:-:S03]  /*29060*/  VIADD R2, R241, 0xffffffcf ;  /* 0xffffffcff1027836 */ /* 0x000fc60000000000 */
[----:B------:R2:W-:Y:S04]  /*29070*/  STL.64 [R1+0xcc0], R230 ;  /* 0x000cc0e601007387 */ /* 0x0005e80000100a00 */
[----:B------:R3:W-:Y:S01]  /*29080*/  LDGSTS.E [R228+0x44800], desc[UR70][R238.64], !P4 ;  /* 0x44800000eee47fae */ /* 0x0007e2000e1a1046 */
[----:B-1----:R-:W-:-:S03]  /*29090*/  IMAD.WIDE R232, R3, 0x4, R246 ;  /* 0x0000000403e87825 */ /* 0x002fc600078e02f6 */
[----:B------:R1:W-:Y:S01]  /*290a0*/  LDGSTS.E [R228+0x44900], desc[UR70][R236.64], !P4 ;  /* 0x44900000ece47fae */ /* 0x0003e2000e1a1046 */
[----:B------:R-:W-:Y:S01]  /*290b0*/  ISETP.GE.U32.AND P4, PT, R2, 0x7fffff90, PT ;  /* 0x7fffff900200780c */ /* 0x000fe20003f86070 */
[C---:B------:R-:W-:Y:S02]  /*290c0*/  IMAD R2, R248.reuse, 0x2c, RZ ;  /* 0x0000002cf8027824 */ /* 0x040fe400078e02ff */
[----:B--2---:R-:W-:Y:S01]  /*290d0*/  IMAD.WIDE R230, R3, 0x4, R244 ;  /* 0x0000000403e67825 */ /* 0x004fe200078e02f4 */
[----:B------:R3:W-:Y:S03]  /*290e0*/  STL.64 [R1+0xcc8], R238 ;  /* 0x000cc8ee01007387 */ /* 0x0007e60000100a00 */
[----:B------:R-:W-:Y:S01]  /*290f0*/  VIADD R3, R241, 0xffffffcb ;  /* 0xffffffcbf1037836 */ /* 0x000fe20000000000 */
[----:B------:R1:W-:Y:S04]  /*29100*/  STL.64 [R1+0xcd0], R236 ;  /* 0x000cd0ec01007387 */ /* 0x0003e80000100a00 */
[----:B------:R-:W-:Y:S01]  /*29110*/  ISETP.GE.U32.AND P0, PT, R3, 0x7fffff8c, PT ;  /* 0x7fffff8c0300780c */ /* 0x000fe20003f06070 */
[----:B------:R-:W-:Y:S01]  /*29120*/  IMAD R3, R248, 0x30, RZ ;  /* 0x00000030f8037824 */ /* 0x000fe200078e02ff */
[----:B------:R2:W-:Y:S01]  /*29130*/  LDGSTS.E [R228+0x45000], desc[UR70][R232.64], !P5 ;  /* 0x45000000e8e47fae */ /* 0x0005e2000e9a1046 */
[----:B---3--:R-:W-:-:S04]  /*29140*/  IMAD.WIDE R238, R2, 0x4, R246 ;  /* 0x0000000402ee7825 */ /* 0x008fc800078e02f6 */
[----:B-1----:R-:W-:Y:S01]  /*29150*/  IMAD.WIDE R236, R2, 0x4, R244 ;  /* 0x0000000402ec7825 */ /* 0x002fe200078e02f4 */
[----:B------:R2:W-:Y:S03]  /*29160*/  STL.64 [R1+0xcd8], R232 ;  /* 0x000cd8e801007387 */ /* 0x0005e60000100a00 */
[----:B------:R-:W-:Y:S01]  /*29170*/  VIADD R2, R241, 0xffffffc7 ;  /* 0xffffffc7f1027836 */ /* 0x000fe20000000000 */
[----:B------:R1:W-:Y:S04]  /*29180*/  STL.64 [R1+0xce0], R230 ;  /* 0x000ce0e601007387 */ /* 0x0003e80000100a00 */
[----:B------:R1:W-:Y:S01]  /*29190*/  LDGSTS.E [R228+0x45100], desc[UR70][R230.64], !P5 ;  /* 0x45100000e6e47fae */ /* 0x0003e2000e9a1046 */
[----:B------:R-:W-:Y:S01]  /*291a0*/  ISETP.GE.U32.AND P5, PT, R2, 0x7fffff88, PT ;  /* 0x7fffff880200780c */ /* 0x000fe20003fa6070 */
[----:B------:R-:W-:-:S02]  /*291b0*/  IMAD R2, R248, 0x34, RZ ;  /* 0x00000034f8027824 */ /* 0x000fc400078e02ff */
[C---:B--2---:R-:W-:Y:S01]  /*291c0*/  IMAD.WIDE R232, R3.reuse, 0x4, R246 ;  /* 0x0000000403e87825 */ /* 0x044fe200078e02f6 */
[----:B------:R2:W-:Y:S04]  /*291d0*/  LDGSTS.E [R228+0x45800], desc[UR70][R238.64], !P6 ;  /* 0x45800000eee47fae */ /* 0x0005e8000f1a1046 */
[----:B------:R2:W-:Y:S01]  /*291e0*/  STL.64 [R1+0xce8], R238 ;  /* 0x000ce8ee01007387 */ /* 0x0005e20000100a00 */
[----:B-1----:R-:W-:Y:S01]  /*291f0*/  IMAD.WIDE R230, R3, 0x4, R244 ;  /* 0x0000000403e67825 */ /* 0x002fe200078e02f4 */
[----:B------:R-:W-:Y:S02]  /*29200*/  IADD3 R3, PT, PT, R241, -0x6, RZ ;  /* 0xfffffffaf1037810 */ /* 0x000fe40007ffe0ff */
[----:B------:R1:W-:Y:S04]  /*29210*/  LDGSTS.E [R228+0x45900], desc[UR70][R236.64], !P6 ;  /* 0x45900000ece47fae */ /* 0x0003e8000f1a1046 */
[----:B------:R1:W-:Y:S01]  /*29220*/  STL.64 [R1+0xcf0], R236 ;  /* 0x000cf0ec01007387 */ /* 0x0003e20000100a00 */
[----:B--2---:R-:W-:-:S03]  /*29230*/  IMAD.WIDE R238, R2, 0x4, R246 ;  /* 0x0000000402ee7825 */ /* 0x004fc600078e02f6 */
[----:B------:R2:W-:Y:S04]  /*29240*/  LDGSTS.E [R228+0x46000], desc[UR70][R232.64], !P4 ;  /* 0x46000000e8e47fae */ /* 0x0005e8000e1a1046 */
[----:B------:R3:W-:Y:S01]  /*29250*/  LDGSTS.E [R228+0x46100], desc[UR70][R230.64], !P4 ;  /* 0x46100000e6e47fae */ /* 0x0007e2000e1a1046 */
[----:B------:R-:W-:Y:S01]  /*29260*/  ISETP.GE.U32.AND P4, PT, R3, 0x7fffffbb, PT ;  /* 0x7fffffbb0300780c */ /* 0x000fe20003f86070 */
[----:B------:R-:W-:Y:S02]  /*29270*/  IMAD R3, R248, 0x38, RZ ;  /* 0x00000038f8037824 */ /* 0x000fe400078e02ff */
[----:B-1----:R-:W-:Y:S01]  /*29280*/  IMAD.WIDE R236, R2, 0x4, R244 ;  /* 0x0000000402ec7825 */ /* 0x002fe200078e02f4 */
[----:B------:R2:W-:Y:S03]  /*29290*/  STL.64 [R1+0xcf8], R232 ;  /* 0x000cf8e801007387 */ /* 0x0005e60000100a00 */
[----:B------:R-:W-:Y:S01]  /*292a0*/  VIADD R2, R241, 0xffffffc3 ;  /* 0xffffffc3f1027836 */ /* 0x000fe20000000000 */
[----:B------:R3:W-:Y:S04]  /*292b0*/  STL.64 [R1+0xd00], R230 ;  /* 0x000d00e601007387 */ /* 0x0007e80000100a00 */
[----:B------:R-:W-:Y:S01]  /*292c0*/  ISETP.GE.U32.AND P6, PT, R2, 0x7fffff84, PT ;  /* 0x7fffff840200780c */ /* 0x000fe20003fc6070 */
[----:B------:R1:W-:Y:S01]  /*292d0*/  LDGSTS.E [R228+0x46800], desc[UR70][R238.64], !P0 ;  /* 0x46800000eee47fae */ /* 0x0003e2000c1a1046 */
[----:B--2---:R-:W-:-:S03]  /*292e0*/  IMAD.WIDE R232, R3, 0x4, R246 ;  /* 0x0000000403e87825 */ /* 0x004fc600078e02f6 */
[----:B------:R2:W-:Y:S01]  /*292f0*/  LDGSTS.E [R228+0x46900], desc[UR70][R236.64], !P0 ;  /* 0x46900000ece47fae */ /* 0x0005e2000c1a1046 */
[----:B---3--:R-:W-:-:S03]  /*29300*/  IMAD.WIDE R230, R3, 0x4, R244 ;  /* 0x0000000403e67825 */ /* 0x008fc600078e02f4 */
[----:B------:R1:W-:Y:S01]  /*29310*/  STL.64 [R1+0xd08], R238 ;  /* 0x000d08ee01007387 */ /* 0x0003e20000100a00 */
[----:B------:R-:W-:Y:S02]  /*29320*/  VIADD R3, R241, 0xfffffffe ;  /* 0xfffffffef1037836 */ /* 0x000fe40000000000 */
[----:B------:R-:W-:Y:S01]  /*29330*/  IMAD R2, R248, 0x3c, RZ ;  /* 0x0000003cf8027824 */ /* 0x000fe200078e02ff */
[----:B------:R2:W-:Y:S02]  /*29340*/  STL.64 [R1+0xd10], R236 ;  /* 0x000d10ec01007387 */ /* 0x0005e40000100a00 */
[----:B------:R-:W-:Y:S01]  /*29350*/  ISETP.GE.U32.AND P0, PT, R3, 0x7fffffbf, PT ;  /* 0x7fffffbf0300780c */ /* 0x000fe20003f06070 */
[----:B------:R-:W-:Y:S01]  /*29360*/  VIADD R3, R241, 0xfffffff6 ;  /* 0xfffffff6f1037836 */ /* 0x000fe20000000000 */
[----:B------:R-:W-:Y:S01]  /*29370*/  LOP3.LUT R242, R229, 0x20, RZ, 0x3c, !PT ;  /* 0x00000020e5f27812 */ /* 0x000fe200078e3cff */
[----:B------:R3:W-:Y:S01]  /*29380*/  LDGSTS.E [R228+0x47000], desc[UR70][R232.64], !P5 ;  /* 0x47000000e8e47fae */ /* 0x0007e2000e9a1046 */
[----:B-1----:R-:W-:-:S03]  /*29390*/  IMAD.WIDE R238, R2, 0x4, R246 ;  /* 0x0000000402ee7825 */ /* 0x002fc600078e02f6 */
[----:B------:R1:W-:Y:S01]  /*293a0*/  LDGSTS.E [R228+0x47100], desc[UR70][R230.64], !P5 ;  /* 0x47100000e6e47fae */ /* 0x0003e2000e9a1046 */
[----:B--2---:R-:W-:-:S03]  /*293b0*/  IMAD.WIDE R236, R2, 0x4, R244 ;  /* 0x0000000402ec7825 */ /* 0x004fc600078e02f4 */
[----:B------:R3:W-:Y:S01]  /*293c0*/  STL.64 [R1+0xd18], R232 ;  /* 0x000d18e801007387 */ /* 0x0007e20000100a00 */
[----:B------:R-:W-:-:S03]  /*293d0*/  IMAD R2, R248, 0x5, RZ ;  /* 0x00000005f8027824 */ /* 0x000fc600078e02ff */
[----:B------:R2:W-:Y:S01]  /*293e0*/  LDGSTS.E [R228+0x47800], desc[UR70][R238.64], !P6 ;  /* 0x47800000eee47fae */ /* 0x0005e2000f1a1046 */
[----:B------:R-:W-:-:S03]  /*293f0*/  VIADD R242, R242, UR4 ;  /* 0x00000004f2f27c36 */ /* 0x000fc60008000000 */
[----:B------:R1:W-:Y:S01]  /*29400*/  STL.64 [R1+0xd20], R230 ;  /* 0x000d20e601007387 */ /* 0x0003e20000100a00 */
[----:B---3--:R-:W-:-:S03]  /*29410*/  IMAD.WIDE R232, R248, 0x4, R246 ;  /* 0x00000004f8e87825 */ /* 0x008fc600078e02f6 */
[----:B------:R3:W-:Y:S01]  /*29420*/  LDGSTS.E [R228+0x47900], desc[UR70][R236.64], !P6 ;  /* 0x47900000ece47fae */ /* 0x0007e2000f1a1046 */
[----:B------:R-:W-:Y:S01]  /*29430*/  ISETP.GE.U32.AND P6, PT, R3, 0x7fffffb7, PT ;  /* 0x7fffffb70300780c */ /* 0x000fe20003fc6070 */
[----:B------:R-:W-:Y:S02]  /*29440*/  VIADD R3, R241, 0xfffffff2 ;  /* 0xfffffff2f1037836 */ /* 0x000fe40000000000 */
[----:B------:R2:W-:Y:S01]  /*29450*/  STL.64 [R1+0xd28], R238 ;  /* 0x000d28ee01007387 */ /* 0x0005e20000100a00 */
[----:B-1----:R-:W-:-:S03]  /*29460*/  IMAD.WIDE R230, R248, 0x4, R244 ;  /* 0x00000004f8e67825 */ /* 0x002fc600078e02f4 */
[----:B------:R3:W-:Y:S04]  /*29470*/  STL.64 [R1+0xd30], R236 ;  /* 0x000d30ec01007387 */ /* 0x0007e80000100a00 */
[----:B------:R1:W-:Y:S01]  /*29480*/  LDGSTS.E [R242+0x40200], desc[UR70][R232.64], !P0 ;  /* 0x40200000e8f27fae */ /* 0x0003e2000c1a1046 */
[----:B--2---:R-:W-:-:S03]  /*29490*/  IMAD.WIDE R238, R2, 0x4, R246 ;  /* 0x0000000402ee7825 */ /* 0x004fc600078e02f6 */
[----:B------:R2:W-:Y:S01]  /*294a0*/  LDGSTS.E [R242+0x40300], desc[UR70][R230.64], !P0 ;  /* 0x40300000e6f27fae */ /* 0x0005e2000c1a1046 */
[----:B---3--:R-:W-:Y:S01]  /*294b0*/  IMAD.WIDE R236, R2, 0x4, R244 ;  /* 0x0000000402ec7825 */ /* 0x008fe200078e02f4 */
[----:B------:R-:W-:Y:S02]  /*294c0*/  ISETP.GE.U32.AND P0, PT, R3, 0x7fffffb3, PT ;  /* 0x7fffffb30300780c */ /* 0x000fe40003f06070 */
[----:B------:R1:W-:Y:S01]  /*294d0*/  STL.64 [R1+0xd38], R232 ;  /* 0x000d38e801007387 */ /* 0x0003e20000100a00 */
[----:B------:R-:W-:Y:S02]  /*294e0*/  VIADD R2, R241, 0xffffffee ;  /* 0xffffffeef1027836 */ /* 0x000fe40000000000 */
[----:B------:R-:W-:Y:S01]  /*294f0*/  IMAD R3, R248, 0x9, RZ ;  /* 0x00000009f8037824 */ /* 0x000fe200078e02ff */
[----:B------:R2:W-:Y:S02]  /*29500*/  STL.64 [R1+0xd40], R230 ;  /* 0x000d40e601007387 */ /* 0x0005e40000100a00 */
[----:B------:R-:W-:Y:S01]  /*29510*/  ISETP.GE.U32.AND P5, PT, R2, 0x7fffffaf, PT ;  /* 0x7fffffaf0200780c */ /* 0x000fe20003fa6070 */
[----:B------:R-:W-:Y:S01]  /*29520*/  IMAD R2, R248, 0xd, RZ ;  /* 0x0000000df8027824 */ /* 0x000fe200078e02ff */
[----:B------:R3:W-:Y:S01]  /*29530*/  STL.64 [R1+0xd48], R238 ;  /* 0x000d48ee01007387 */ /* 0x0007e20000100a00 */
[----:B-1----:R-:W-:-:S03]  /*29540*/  IMAD.WIDE R232, R3, 0x4, R246 ;  /* 0x0000000403e87825 */ /* 0x002fc600078e02f6 */
[----:B------:R3:W-:Y:S01]  /*29550*/  LDGSTS.E [R242+0x40a00], desc[UR70][R238.64], !P4 ;  /* 0x40a00000eef27fae */ /* 0x0007e2000e1a1046 */
[----:B--2---:R-:W-:-:S03]  /*29560*/  IMAD.WIDE R230, R3, 0x4, R244 ;  /* 0x0000000403e67825 */ /* 0x004fc600078e02f4 */
[----:B------:R1:W-:Y:S01]  /*29570*/  STL.64 [R1+0xd50], R236 ;  /* 0x000d50ec01007387 */ /* 0x0003e20000100a00 */
[----:B------:R-:W-:-:S03]  /*29580*/  IADD3 R3, PT, PT, R241, -0x16, RZ ;  /* 0xffffffeaf1037810 */ /* 0x000fc60007ffe0ff */
[----:B------:R1:W-:Y:S01]  /*29590*/  LDGSTS.E [R242+0x40b00], desc[UR70][R236.64], !P4 ;  /* 0x40b00000ecf27fae */ /* 0x0003e2000e1a1046 */
[----:B---3--:R-:W-:Y:S01]  /*295a0*/  IMAD.WIDE R238, R2, 0x4, R246 ;  /* 0x0000000402ee7825 */ /* 0x008fe200078e02f6 */
[----:B------:R-:W-:Y:S02]  /*295b0*/  ISETP.GE.U32.AND P4, PT, R3, 0x7fffffab, PT ;  /* 0x7fffffab0300780c */ /* 0x000fe40003f86070 */
[----:B------:R2:W-:Y:S01]  /*295c0*/  LDGSTS.E [R242+0x41200], desc[UR70][R232.64], !P6 ;  /* 0x41200000e8f27fae */ /* 0x0005e2000f1a1046 */
[----:B------:R-:W-:-:S03]  /*295d0*/  IMAD R3, R248, 0x11, RZ ;  /* 0x00000011f8037824 */ /* 0x000fc600078e02ff */
[----:B------:R3:W-:Y:S01]  /*295e0*/  LDGSTS.E [R242+0x41300], desc[UR70][R230.64], !P6 ;  /* 0x41300000e6f27fae */ /* 0x0007e2000f1a1046 */
[----:B-1----:R-:W-:-:S03]  /*295f0*/  IMAD.WIDE R236, R2, 0x4, R244 ;  /* 0x0000000402ec7825 */ /* 0x002fc600078e02f4 */
[----:B------:R2:W-:Y:S01]  /*29600*/  STL.64 [R1+0xd58], R232 ;  /* 0x000d58e801007387 */ /* 0x0005e20000100a00 */
[----:B------:R-:W-:-:S03]  /*29610*/  VIADD R2, R241, 0xffffffe6 ;  /* 0xffffffe6f1027836 */ /* 0x000fc60000000000 */
[----:B------:R3:W-:Y:S02]  /*29620*/  STL.64 [R1+0xd60], R230 ;  /* 0x000d60e601007387 */ /* 0x0007e40000100a00 */
[----:B------:R-:W-:Y:S01]  /*29630*/  ISETP.GE.U32.AND P6, PT, R2, 0x7fffffa7, PT ;  /* 0x7fffffa70200780c */ /* 0x000fe20003fc6070 */
[----:B------:R-:W-:Y:S01]  /*29640*/  IMAD R2, R248, 0x15, RZ ;  /* 0x00000015f8027824 */ /* 0x000fe200078e02ff */
[----:B------:R1:W-:Y:S01]  /*29650*/  STL.64 [R1+0xd68], R238 ;  /* 0x000d68ee01007387 */ /* 0x0003e20000100a00 */
[----:B--2---:R-:W-:-:S03]  /*29660*/  IMAD.WIDE R232, R3, 0x4, R246 ;  /* 0x0000000403e87825 */ /* 0x004fc600078e02f6 */
[----:B------:R1:W-:Y:S01]  /*29670*/  LDGSTS.E [R242+0x41a00], desc[UR70][R238.64], !P0 ;  /* 0x41a00000eef27fae */ /* 0x0003e2000c1a1046 */
[----:B---3--:R-:W-:-:S03]  /*29680*/  IMAD.WIDE R230, R3, 0x4, R244 ;  /* 0x0000000403e67825 */ /* 0x008fc600078e02f4 */
[----:B------:R2:W-:Y:S01]  /*29690*/  STL.64 [R1+0xd70], R236 ;  /* 0x000d70ec01007387 */ /* 0x0005e20000100a00 */
[----:B------:R-:W-:-:S03]  /*296a0*/  VIADD R3, R241, 0xffffffe2 ;  /* 0xffffffe2f1037836 */ /* 0x000fc60000000000 */
[----:B------:R2:W-:Y:S01]  /*296b0*/  LDGSTS.E [R242+0x41b00], desc[UR70][R236.64], !P0 ;  /* 0x41b00000ecf27fae */ /* 0x0005e2000c1a1046 */
[----:B-1----:R-:W-:Y:S01]  /*296c0*/  IMAD.WIDE R238, R2, 0x4, R246 ;  /* 0x0000000402ee7825 */ /* 0x002fe200078e02f6 */
[----:B------:R-:W-:Y:S02]  /*296d0*/  ISETP.GE.U32.AND P0, PT, R3, 0x7fffffa3, PT ;  /* 0x7fffffa30300780c */ /* 0x000fe40003f06070 */
[----:B------:R1:W-:Y:S01]  /*296e0*/  LDGSTS.E [R242+0x42200], desc[UR70][R232.64], !P5 ;  /* 0x42200000e8f27fae */ /* 0x0003e2000e9a1046 */
[----:B------:R-:W-:-:S03]  /*296f0*/  IMAD R3, R248, 0x19, RZ ;  /* 0x00000019f8037824 */ /* 0x000fc600078e02ff */
[----:B------:R3:W-:Y:S01]  /*29700*/  LDGSTS.E [R242+0x42300], desc[UR70][R230.64], !P5 ;  /* 0x42300000e6f27fae */ /* 0x0007e2000e9a1046 */
[----:B--2---:R-:W-:-:S03]  /*29710*/  IMAD.WIDE R236, R2, 0x4, R244 ;  /* 0x0000000402ec7825 */ /* 0x004fc600078e02f4 */
[----:B------:R1:W-:Y:S01]  /*29720*/  STL.64 [R1+0xd78], R232 ;  /* 0x000d78e801007387 */ /* 0x0003e20000100a00 */
[----:B------:R-:W-:-:S03]  /*29730*/  VIADD R2, R241, 0xffffffde ;  /* 0xffffffdef1027836 */ /* 0x000fc60000000000 */
[----:B------:R3:W-:Y:S02]  /*29740*/  STL.64 [R1+0xd80], R230 ;  /* 0x000d80e601007387 */ /* 0x0007e40000100a00 */
[----:B------:R-:W-:Y:S01]  /*29750*/  ISETP.GE.U32.AND P5, PT, R2, 0x7fffff9f, PT ;  /* 0x7fffff9f0200780c */ /* 0x000fe20003fa6070 */
[----:B------:R-:W-:Y:S01]  /*29760*/  IMAD R2, R248, 0x1d, RZ ;  /* 0x0000001df8027824 */ /* 0x000fe200078e02ff */
[----:B------:R2:W-:Y:S01]  /*29770*/  STL.64 [R1+0xd88], R238 ;  /* 0x000d88ee01007387 */ /* 0x0005e20000100a00 */
[----:B-1----:R-:W-:-:S03]  /*29780*/  IMAD.WIDE R232, R3, 0x4, R246 ;  /* 0x0000000403e87825 */ /* 0x002fc600078e02f6 */
[----:B------:R2:W-:Y:S01]  /*29790*/  LDGSTS.E [R242+0x42a00], desc[UR70][R238.64], !P4 ;  /* 0x42a00000eef27fae */ /* 0x0005e2000e1a1046 */
[----:B---3--:R-:W-:-:S03]  /*297a0*/  IMAD.WIDE R230, R3, 0x4, R244 ;  /* 0x0000000403e67825 */ /* 0x008fc600078e02f4 */
[----:B------:R1:W-:Y:S01]  /*297b0*/  STL.64 [R1+0xd90], R236 ;  /* 0x000d90ec01007387 */ /* 0x0003e20000100a00 */
[----:B------:R-:W-:-:S03]  /*297c0*/  VIADD R3, R241, 0xffffffda ;  /* 0xffffffdaf1037836 */ /* 0x000fc60000000000 */
[----:B------:R1:W-:Y:S01]  /*297d0*/  LDGSTS.E [R242+0x42b00], desc[UR70][R236.64], !P4 ;  /* 0x42b00000ecf27fae */ /* 0x0003e2000e1a1046 */
[C---:B--2---:R-:W-:Y:S01]  /*297e0*/  IMAD.WIDE R238, R2.reuse, 0x4, R246 ;  /* 0x0000000402ee7825 */ /* 0x044fe200078e02f6 */
[----:B------:R-:W-:Y:S02]  /*297f0*/  ISETP.GE.U32.AND P4, PT, R3, 0x7fffff9b, PT ;  /* 0x7fffff9b0300780c */ /* 0x000fe40003f86070 */
[----:B------:R2:W-:Y:S01]  /*29800*/  LDGSTS.E [R242+0x43200], desc[UR70][R232.64], !P6 ;  /* 0x43200000e8f27fae */ /* 0x0005e2000f1a1046 */
[----:B-1----:R-:W-:-:S03]  /*29810*/  IMAD.WIDE R236, R2, 0x4, R244 ;  /* 0x0000000402ec7825 */ /* 0x002fc600078e02f4 */
[----:B------:R1:W-:Y:S01]  /*29820*/  LDGSTS.E [R242+0x43300], desc[UR70][R230.64], !P6 ;  /* 0x43300000e6f27fae */ /* 0x0003e2000f1a1046 */
[----:B------:R-:W-:-:S03]  /*29830*/  VIADD R2, R241, 0xffffffd6 ;  /* 0xffffffd6f1027836 */ /* 0x000fc60000000000 */
[----:B------:R2:W-:Y:S01]  /*29840*/  STL.64 [R1+0xd98], R232 ;  /* 0x000d98e801007387 */ /* 0x0005e20000100a00 */
[----:B------:R-:W-:Y:S01]  /*29850*/  IMAD R3, R248, 0x21, RZ ;  /* 0x00000021f8037824 */ /* 0x000fe200078e02ff */
[----:B------:R-:W-:Y:S01]  /*29860*/  ISETP.GE.U32.AND P6, PT, R2, 0x7fffff97, PT ;  /* 0x7fffff970200780c */ /* 0x000fe20003fc6070 */
[----:B------:R-:W-:Y:S01]  /*29870*/  IMAD R2, R248, 0x25, RZ ;  /* 0x00000025f8027824 */ /* 0x000fe200078e02ff */
[----:B------:R1:W-:Y:S04]  /*29880*/  STL.64 [R1+0xda0], R230 ;  /* 0x000da0e601007387 */ /* 0x0003e80000100a00 */
[----:B------:R3:W-:Y:S01]  /*29890*/  STL.64 [R1+0xda8], R238 ;  /* 0x000da8ee01007387 */ /* 0x0007e20000100a00 */
[----:B--2---:R-:W-:-:S03]  /*298a0*/  IMAD.WIDE R232, R3, 0x4, R246 ;  /* 0x0000000403e87825 */ /* 0x004fc600078e02f6 */
[----:B------:R3:W-:Y:S01]  /*298b0*/  LDGSTS.E [R242+0x43a00], desc[UR70][R238.64], !P0 ;  /* 0x43a00000eef27fae */ /* 0x0007e2000c1a1046 */
[----:B-1----:R-:W-:-:S03]  /*298c0*/  IMAD.WIDE R230, R3, 0x4, R244 ;  /* 0x0000000403e67825 */ /* 0x002fc600078e02f4 */
[----:B------:R1:W-:Y:S01]  /*298d0*/  STL.64 [R1+0xdb0], R236 ;  /* 0x000db0ec01007387 */ /* 0x0003e20000100a00 */
[----:B------:R-:W-:-:S03]  /*298e0*/  VIADD R3, R241, 0xffffffd2 ;  /* 0xffffffd2f1037836 */ /* 0x000fc60000000000 */
[----:B------:R1:W-:Y:S01]  /*298f0*/  LDGSTS.E [R242+0x43b00], desc[UR70][R236.64], !P0 ;  /* 0x43b00000ecf27fae */ /* 0x0003e2000c1a1046 */
[----:B---3--:R-:W-:-:S03]  /*29900*/  IMAD.WIDE R238, R2, 0x4, R246 ;  /* 0x0000000402ee7825 */ /* 0x008fc600078e02f6 */
[----:B------:R2:W-:Y:S01]  /*29910*/  LDGSTS.E [R242+0x44200], desc[UR70][R232.64], !P5 ;  /* 0x44200000e8f27fae */ /* 0x0005e2000e9a1046 */
[----:B------:R-:W-:-:S03]  /*29920*/  ISETP.GE.U32.AND P0, PT, R3, 0x7fffff93, PT ;  /* 0x7fffff930300780c */ /* 0x000fc60003f06070 */
[----:B------:R3:W-:Y:S01]  /*29930*/  LDGSTS.E [R242+0x44300], desc[UR70][R230.64], !P5 ;  /* 0x44300000e6f27fae */ /* 0x0007e2000e9a1046 */
[----:B-1----:R-:W-:Y:S01]  /*29940*/  IMAD.WIDE R236, R2, 0x4, R244 ;  /* 0x0000000402ec7825 */ /* 0x002fe200078e02f4 */
[----:B------:R-:W-:Y:S02]  /*29950*/  IADD3 R2, PT, PT, R241, -0x32, RZ ;  /* 0xffffffcef1027810 */ /* 0x000fe40007ffe0ff */
[----:B------:R1:W-:Y:S01]  /*29960*/  LDGSTS.E [R242+0x44a00], desc[UR70][R238.64], !P4 ;  /* 0x44a00000eef27fae */ /* 0x0003e2000e1a1046 */
[----:B------:R-:W-:-:S03]  /*29970*/  IMAD R3, R248, 0x29, RZ ;  /* 0x00000029f8037824 */ /* 0x000fc600078e02ff */
[----:B------:R4:W-:Y:S01]  /*29980*/  LDGSTS.E [R242+0x44b00], desc[UR70][R236.64], !P4 ;  /* 0x44b00000ecf27fae */ /* 0x0009e2000e1a1046 */
[----:B------:R-:W-:Y:S01]  /*29990*/  ISETP.GE.U32.AND P4, PT, R2, 0x7fffff8f, PT ;  /* 0x7fffff8f0200780c */ /* 0x000fe20003f86070 */
[----:B------:R-:W-:Y:S02]  /*299a0*/  IMAD R2, R248, 0x2d, RZ ;  /* 0x0000002df8027824 */ /* 0x000fe400078e02ff */
[----:B------:R2:W-:Y:S04]  /*299b0*/  STL.64 [R1+0xdb8], R232 ;  /* 0x000db8e801007387 */ /* 0x0005e80000100a00 */
[----:B------:R3:W-:Y:S04]  /*299c0*/  STL.64 [R1+0xdc0], R230 ;  /* 0x000dc0e601007387 */ /* 0x0007e80000100a00 */
[----:B------:R1:W-:Y:S01]  /*299d0*/  STL.64 [R1+0xdc8], R238 ;  /* 0x000dc8ee01007387 */ /* 0x0003e20000100a00 */
[----:B--2---:R-:W-:-:S03]  /*299e0*/  IMAD.WIDE R232, R3, 0x4, R246 ;  /* 0x0000000403e87825 */ /* 0x004fc600078e02f6 */
[----:B------:R4:W-:Y:S01]  /*299f0*/  STL.64 [R1+0xdd0], R236 ;  /* 0x000dd0ec01007387 */ /* 0x0009e20000100a00 */
[----:B---3--:R-:W-:-:S03]  /*29a00*/  IMAD.WIDE R230, R3, 0x4, R244 ;  /* 0x0000000403e67825 */ /* 0x008fc600078e02f4 */
[----:B------:R2:W-:Y:S01]  /*29a10*/  LDGSTS.E [R242+0x45200], desc[UR70][R232.64], !P6 ;  /* 0x45200000e8f27fae */ /* 0x0005e2000f1a1046 */
[----:B------:R-:W-:-:S03]  /*29a20*/  VIADD R3, R241, 0xffffffc6 ;  /* 0xffffffc6f1037836 */ /* 0x000fc60000000000 */
[----:B------:R3:W-:Y:S01]  /*29a30*/  LDGSTS.E [R242+0x45300], desc[UR70][R230.64], !P6 ;  /* 0x45300000e6f27fae */ /* 0x0007e2000f1a1046 */
[----:B-1----:R-:W-:-:S04]  /*29a40*/  IMAD.WIDE R238, R2, 0x4, R246 ;  /* 0x0000000402ee7825 */ /* 0x002fc800078e02f6 */
[----:B----4-:R-:W-:Y:S01]  /*29a50*/  IMAD.WIDE R236, R2, 0x4, R244 ;  /* 0x0000000402ec7825 */ /* 0x010fe200078e02f4 */
[----:B------:R-:W-:Y:S01]  /*29a60*/  ISETP.GE.U32.AND P5, PT, R3, 0x7fffff87, PT ;  /* 0x7fffff870300780c */ /* 0x000fe20003fa6070 */
[----:B------:R1:W-:Y:S02]  /*29a70*/  LDGSTS.E [R242+0x45a00], desc[UR70][R238.64], !P0 ;  /* 0x45a00000eef27fae */ /* 0x0003e4000c1a1046 */
[----:B------:R-:W-:Y:S02]  /*29a80*/  VIADD R2, R241, 0xffffffca ;  /* 0xffffffcaf1027836 */ /* 0x000fe40000000000 */
[----:B------:R-:W-:Y:S01]  /*29a90*/  IMAD R3, R248, 0x31, RZ ;  /* 0x00000031f8037824 */ /* 0x000fe200078e02ff */
[----:B------:R4:W-:Y:S02]  /*29aa0*/  LDGSTS.E [R242+0x45b00], desc[UR70][R236.64], !P0 ;  /* 0x45b00000ecf27fae */ /* 0x0009e4000c1a1046 */
[----:B------:R-:W-:Y:S01]  /*29ab0*/  ISETP.GE.U32.AND P0, PT, R2, 0x7fffff8b, PT ;  /* 0x7fffff8b0200780c */ /* 0x000fe20003f06070 */
[----:B------:R-:W-:Y:S01]  /*29ac0*/  IMAD R2, R248, 0x35, RZ ;  /* 0x00000035f8027824 */ /* 0x000fe200078e02ff */
        /* <DEDUP_REMOVED lines=12> */
[----:B------:R2:W-:Y:S02]  /*29b90*/  STL.64 [R1+0xdf8], R232 ;  /* 0x000df8e801007387 */ /* 0x0005e40000100a00 */
[C---:B------:R-:W-:Y:S02]  /*29ba0*/  VIADD R2, R241.reuse, 0xffffffc2 ;  /* 0xffffffc2f1027836 */ /* 0x040fe40000000000 */
[----:B------:R-:W-:Y:S01]  /*29bb0*/  IMAD R3, R248, 0x39, RZ ;  /* 0x00000039f8037824 */ /* 0x000fe200078e02ff */
[----:B------:R1:W-:Y:S01]  /*29bc0*/  LDGSTS.E [R242+0x46a00], desc[UR70][R238.64], !P0 ;  /* 0x46a00000eef27fae */ /* 0x0003e2000c1a1046 */
[----:B------:R-:W-:Y:S01]  /*29bd0*/  VIADD R228, R241, 0xfffffffd ;  /* 0xfffffffdf1e47836 */ /* 0x000fe20000000000 */
[----:B------:R-:W-:Y:S01]  /*29be0*/  ISETP.GE.U32.AND P6, PT, R2, 0x7fffff83, PT ;  /* 0x7fffff830200780c */ /* 0x000fe20003fc6070 */
[----:B------:R-:W-:Y:S01]  /*29bf0*/  IMAD R2, R248, 0x3d, RZ ;  /* 0x0000003df8027824 */ /* 0x000fe200078e02ff */
[----:B------:R3:W-:Y:S01]  /*29c00*/  STL.64 [R1+0xe00], R230 ;  /* 0x000e00e601007387 */ /* 0x0007e20000100a00 */
[----:B--2---:R-:W-:-:S03]  /*29c10*/  IMAD.WIDE R232, R3, 0x4, R246 ;  /* 0x0000000403e87825 */ /* 0x004fc600078e02f6 */
[----:B------:R2:W-:Y:S01]  /*29c20*/  LDGSTS.E [R242+0x46b00], desc[UR70][R236.64], !P0 ;  /* 0x46b00000ecf27fae */ /* 0x0005e2000c1a1046 */
[----:B------:R-:W-:-:S03]  /*29c30*/  ISETP.GE.U32.AND P0, PT, R228, 0x7fffffbe, PT ;  /* 0x7fffffbee400780c */ /* 0x000fc60003f06070 */
[----:B------:R1:W-:Y:S01]  /*29c40*/  STL.64 [R1+0xe08], R238 ;  /* 0x000e08ee01007387 */ /* 0x0003e20000100a00 */
[----:B---3--:R-:W-:-:S03]  /*29c50*/  IMAD.WIDE R230, R3, 0x4, R244 ;  /* 0x0000000403e67825 */ /* 0x008fc600078e02f4 */
[----:B------:R2:W-:Y:S01]  /*29c60*/  STL.64 [R1+0xe10], R236 ;  /* 0x000e10ec01007387 */ /* 0x0005e20000100a00 */
[----:B------:R-:W-:-:S03]  /*29c70*/  LOP3.LUT R3, R229, 0x40, RZ, 0x3c, !PT ;  /* 0x00000040e5037812 */ /* 0x000fc600078e3cff */
[----:B------:R-:W-:Y:S01]  /*29c80*/  STL.64 [R1+0xe18], R232 ;  /* 0x000e18e801007387 */ /* 0x000fe20000100a00 */
[----:B-1----:R-:W-:-:S03]  /*29c90*/  IMAD.WIDE R238, R2, 0x4, R246 ;  /* 0x0000000402ee7825 */ /* 0x002fc600078e02f6 */
[----:B------:R-:W-:Y:S01]  /*29ca0*/  LDGSTS.E [R242+0x47200], desc[UR70][R232.64], !P5 ;  /* 0x47200000e8f27fae */ /* 0x000fe2000e9a1046 */
[----:B------:R-:W-:-:S03]  /*29cb0*/  IADD3 R228, PT, PT, R241, -0xb, RZ ;  /* 0xfffffff5f1e47810 */ /* 0x000fc60007ffe0ff */
[----:B------:R1:W-:Y:S01]  /*29cc0*/  STL.64 [R1+0xe20], R230 ;  /* 0x000e20e601007387 */ /* 0x0003e20000100a00 */
[----:B--2---:R-:W-:-:S03]  /*29cd0*/  IMAD.WIDE R236, R2, 0x4, R244 ;  /* 0x0000000402ec7825 */ /* 0x004fc600078e02f4 */
[----:B------:R1:W-:Y:S01]  /*29ce0*/  LDGSTS.E [R242+0x47300], desc[UR70][R230.64], !P5 ;  /* 0x47300000e6f27fae */ /* 0x0003e2000e9a1046 */
[----:B------:R-:W-:-:S03]  /*29cf0*/  VIADD R3, R3, UR4 ;  /* 0x0000000403037c36 */ /* 0x000fc60008000000 */
[----:B------:R2:W-:Y:S01]  /*29d00*/  LDGSTS.E [R242+0x47a00], desc[UR70][R238.64], !P6 ;  /* 0x47a00000eef27fae */ /* 0x0005e2000f1a1046 */
[----:B------:R-:W-:-:S03]  /*29d10*/  IMAD R2, R248, 0x6, RZ ;  /* 0x00000006f8027824 */ /* 0x000fc600078e02ff */
[----:B------:R3:W-:Y:S01]  /*29d20*/  LDGSTS.E [R242+0x47b00], desc[UR70][R236.64], !P6 ;  /* 0x47b00000ecf27fae */ /* 0x0007e2000f1a1046 */
[----:B-1----:R-:W-:Y:S01]  /*29d30*/  IMAD.SHL.U32 R230, R248, 0x2, RZ ;  /* 0x00000002f8e67824 */ /* 0x002fe200078e00ff */
[----:B------:R-:W-:Y:S01]  /*29d40*/  ISETP.GE.U32.AND P6, PT, R228, 0x7fffffb6, PT ;  /* 0x7fffffb6e400780c */ /* 0x000fe20003fc6070 */
[----:B------:R-:W-:Y:S02]  /*29d50*/  VIADD R228, R241, 0xfffffff1 ;  /* 0xfffffff1f1e47836 */ /* 0x000fe40000000000 */
[C---:B------:R-:W-:Y:S01]  /*29d60*/  IMAD.WIDE R232, R230.reuse, 0x4, R246 ;  /* 0x00000004e6e87825 */ /* 0x040fe200078e02f6 */
[----:B------:R2:W-:Y:S03]  /*29d70*/  STL.64 [R1+0xe28], R238 ;  /* 0x000e28ee01007387 */ /* 0x0005e60000100a00 */
[----:B------:R-:W-:Y:S01]  /*29d80*/  IMAD.WIDE R230, R230, 0x4, R244 ;  /* 0x00000004e6e67825 */ /* 0x000fe200078e02f4 */
[----:B------:R3:W-:Y:S04]  /*29d90*/  STL.64 [R1+0xe30], R236 ;  /* 0x000e30ec01007387 */ /* 0x0007e80000100a00 */
[----:B------:R1:W-:Y:S01]  /*29da0*/  LDGSTS.E [R3+0x40400], desc[UR70][R232.64], !P0 ;  /* 0x40400000e8037fae */ /* 0x0003e2000c1a1046 */
[----:B--2---:R-:W-:-:S03]  /*29db0*/  IMAD.WIDE R238, R2, 0x4, R246 ;  /* 0x0000000402ee7825 */ /* 0x004fc600078e02f6 */
[----:B------:R2:W-:Y:S01]  /*29dc0*/  LDGSTS.E [R3+0x40500], desc[UR70][R230.64], !P0 ;  /* 0x40500000e6037fae */ /* 0x0005e2000c1a1046 */
[----:B------:R-:W-:Y:S01]  /*29dd0*/  ISETP.GE.U32.AND P0, PT, R228, 0x7fffffb2, PT ;  /* 0x7fffffb2e400780c */ /* 0x000fe20003f06070 */
[----:B---3--:R-:W-:Y:S02]  /*29de0*/  IMAD.WIDE R236, R2, 0x4, R244 ;  /* 0x0000000402ec7825 */ /* 0x008fe400078e02f4 */
[----:B------:R1:W-:Y:S02]  /*29df0*/  STL.64 [R1+0xe38], R232 ;  /* 0x000e38e801007387 */ /* 0x0003e40000100a00 */
[----:B------:R-:W-:Y:S02]  /*29e00*/  VIADD R2, R241, 0xffffffed ;  /* 0xffffffedf1027836 */ /* 0x000fe40000000000 */
[----:B------:R3:W-:Y:S01]  /*29e10*/  LDGSTS.E [R3+0x40c00], desc[UR70][R238.64], !P4 ;  /* 0x40c00000ee037fae */ /* 0x0007e2000e1a1046 */
[----:B------:R-:W-:-:S03]  /*29e20*/  IMAD R228, R248, 0xa, RZ ;  /* 0x0000000af8e47824 */ /* 0x000fc600078e02ff */
[----:B------:R2:W-:Y:S01]  /*29e30*/  STL.64 [R1+0xe40], R230 ;  /* 0x000e40e601007387 */ /* 0x0005e20000100a00 */
[----:B------:R-:W-:Y:S01]  /*29e40*/  ISETP.GE.U32.AND P5, PT, R2, 0x7fffffae, PT ;  /* 0x7fffffae0200780c */ /* 0x000fe20003fa6070 */
[----:B------:R-:W-:Y:S02]  /*29e50*/  IMAD R2, R248, 0xe, RZ ;  /* 0x0000000ef8027824 */ /* 0x000fe400078e02ff */
[C---:B-1----:R-:W-:Y:S01]  /*29e60*/  IMAD.WIDE R232, R228.reuse, 0x4, R246 ;  /* 0x00000004e4e87825 */ /* 0x042fe200078e02f6 */
[----:B------:R3:W-:Y:S04]  /*29e70*/  STL.64 [R1+0xe48], R238 ;  /* 0x000e48ee01007387 */ /* 0x0007e80000100a00 */
[----:B------:R1:W-:Y:S01]  /*29e80*/  STL.64 [R1+0xe50], R236 ;  /* 0x000e50ec01007387 */ /* 0x0003e20000100a00 */
[----:B--2---:R-:W-:-:S03]  /*29e90*/  IMAD.WIDE R230, R228, 0x4, R244 ;  /* 0x00000004e4e67825 */ /* 0x004fc600078e02f4 */
[----:B------:R1:W-:Y:S01]  /*29ea0*/  LDGSTS.E [R3+0x40d00], desc[UR70][R236.64], !P4 ;  /* 0x40d00000ec037fae */ /* 0x0003e2000e1a1046 */
[----:B------:R-:W-:-:S03]  /*29eb0*/  VIADD R228, R241, 0xffffffe9 ;  /* 0xffffffe9f1e47836 */ /* 0x000fc60000000000 */
[----:B------:R2:W-:Y:S01]  /*29ec0*/  LDGSTS.E [R3+0x41400], desc[UR70][R232.64], !P6 ;  /* 0x41400000e8037fae */ /* 0x0005e2000f1a1046 */
[----:B---3--:R-:W-:Y:S01]  /*29ed0*/  IMAD.WIDE R238, R2, 0x4, R246 ;  /* 0x0000000402ee7825 */ /* 0x008fe200078e02f6 */
[----:B------:R-:W-:-:S03]  /*29ee0*/  ISETP.GE.U32.AND P4, PT, R228, 0x7fffffaa, PT ;  /* 0x7fffffaae400780c */ /* 0x000fc60003f86070 */
[----:B------:R-:W-:Y:S01]  /*29ef0*/  IMAD R228, R248, 0x12, RZ ;  /* 0x00000012f8e47824 */ /* 0x000fe200078e02ff */
[----:B------:R2:W-:Y:S01]  /*29f00*/  STL.64 [R1+0xe58], R232 ;  /* 0x000e58e801007387 */ /* 0x0005e20000100a00 */
[----:B-1----:R-:W-:-:S03]  /*29f10*/  IMAD.WIDE R236, R2, 0x4, R244 ;  /* 0x0000000402ec7825 */ /* 0x002fc600078e02f4 */
[----:B------:R1:W-:Y:S01]  /*29f20*/  LDGSTS.E [R3+0x41500], desc[UR70][R230.64], !P6 ;  /* 0x41500000e6037fae */ /* 0x0003e2000f1a1046 */
[----:B------:R-:W-:-:S03]  /*29f30*/  VIADD R2, R241, 0xffffffe5 ;  /* 0xffffffe5f1027836 */ /* 0x000fc60000000000 */
[----:B------:R1:W-:Y:S02]  /*29f40*/  STL.64 [R1+0xe60], R230 ;  /* 0x000e60e601007387 */ /* 0x0003e40000100a00 */
[----:B------:R-:W-:Y:S01]  /*29f50*/  ISETP.GE.U32.AND P6, PT, R2, 0x7fffffa6, PT ;  /* 0x7fffffa60200780c */ /* 0x000fe20003fc6070 */
[----:B--2---:R-:W-:Y:S01]  /*29f60*/  IMAD.WIDE R232, R228, 0x4, R246 ;  /* 0x00000004e4e87825 */ /* 0x004fe200078e02f6 */
[----:B------:R2:W-:Y:S03]  /*29f70*/  STL.64 [R1+0xe68], R238 ;  /* 0x000e68ee01007387 */ /* 0x0005e60000100a00 */
[----:B------:R-:W-:Y:S01]  /*29f80*/  IMAD R2, R248, 0x16, RZ ;  /* 0x00000016f8027824 */ /* 0x000fe200078e02ff */
[----:B------:R2:W-:Y:S01]  /*29f90*/  LDGSTS.E [R3+0x41c00], desc[UR70][R238.64], !P0 ;  /* 0x41c00000ee037fae */ /* 0x0005e2000c1a1046 */
[----:B-1----:R-:W-:-:S03]  /*29fa0*/  IMAD.WIDE R230, R228, 0x4, R244 ;  /* 0x00000004e4e67825 */ /* 0x002fc600078e02f4 */
[----:B------:R1:W-:Y:S01]  /*29fb0*/  STL.64 [R1+0xe70], R236 ;  /* 0x000e70ec01007387 */ /* 0x0003e20000100a00 */
[----:B------:R-:W-:-:S03]  /*29fc0*/  VIADD R228, R241, 0xffffffe1 ;  /* 0xffffffe1f1e47836 */ /* 0x000fc60000000000 */
[----:B------:R1:W-:Y:S01]  /*29fd0*/  LDGSTS.E [R3+0x41d00], desc[UR70][R236.64], !P0 ;  /* 0x41d00000ec037fae */ /* 0x0003e2000c1a1046 */
[----:B--2---:R-:W-:Y:S01]  /*29fe0*/  IMAD.WIDE R238, R2, 0x4, R246 ;  /* 0x0000000402ee7825 */ /* 0x004fe200078e02f6 */
[----:B------:R-:W-:Y:S02]  /*29ff0*/  ISETP.GE.U32.AND P0, PT, R228, 0x7fffffa2, PT ;  /* 0x7fffffa2e400780c */ /* 0x000fe40003f06070 */
[----:B------:R2:W-:Y:S01]  /*2a000*/  LDGSTS.E [R3+0x42400], desc[UR70][R232.64], !P5 ;  /* 0x42400000e8037fae */ /* 0x0005e2000e9a1046 */
[----:B------:R-:W-:-:S03]  /*2a010*/  IMAD R228, R248, 0x1a, RZ ;  /* 0x0000001af8e47824 */ /* 0x000fc600078e02ff */
[----:B------:R3:W-:Y:S01]  /*2a020*/  LDGSTS.E [R3+0x42500], desc[UR70][R230.64], !P5 ;  /* 0x42500000e6037fae */ /* 0x0007e2000e9a1046 */
[----:B-1----:R-:W-:Y:S01]  /*2a030*/  IMAD.WIDE R236, R2, 0x4, R244 ;  /* 0x0000000402ec7825 */ /* 0x002fe200078e02f4 */
[----:B------:R-:W-:Y:S02]  /*2a040*/  IADD3 R2, PT, PT, R241, -0x23, RZ ;  /* 0xffffffddf1027810 */ /* 0x000fe40007ffe0ff */
[----:B------:R2:W-:Y:S02]  /*2a050*/  STL.64 [R1+0xe78], R232 ;  /* 0x000e78e801007387 */ /* 0x0005e40000100a00 */
[----:B------:R-:W-:Y:S02]  /*2a060*/  ISETP.GE.U32.AND P5, PT, R2, 0x7fffff9e, PT ;  /* 0x7fffff9e0200780c */ /* 0x000fe40003fa6070 */
[----:B------:R3:W-:Y:S01]  /*2a070*/  STL.64 [R1+0xe80], R230 ;  /* 0x000e80e601007387 */ /* 0x0007e20000100a00 */
[----:B------:R-:W-:-:S03]  /*2a080*/  IMAD R2, R248, 0x1e, RZ ;  /* 0x0000001ef8027824 */ /* 0x000fc600078e02ff */
        /* <DEDUP_REMOVED lines=25> */
[----:B--2---:R-:W-:-:S03]  /*2a220*/  IMAD.WIDE R238, R2, 0x4, R246 ;  /* 0x0000000402ee7825 */ /* 0x004fc600078e02f6 */
[----:B------:R2:W-:Y:S01]  /*2a230*/  LDGSTS.E [R3+0x44400], desc[UR70][R232.64], !P5 ;  /* 0x44400000e8037fae */ /* 0x0005e2000e9a1046 */
[----:B------:R-:W-:Y:S01]  /*2a240*/  ISETP.GE.U32.AND P0, PT, R228, 0x7fffff92, PT ;  /* 0x7fffff92e400780c */ /* 0x000fe20003f06070 */
[----:B------:R-:W-:Y:S02]  /*2a250*/  IMAD R228, R248, 0x2a, RZ ;  /* 0x0000002af8e47824 */ /* 0x000fe400078e02ff */
[----:B------:R3:W-:Y:S01]  /*2a260*/  LDGSTS.E [R3+0x44500], desc[UR70][R230.64], !P5 ;  /* 0x44500000e6037fae */ /* 0x0007e2000e9a1046 */
[----:B-1----:R-:W-:-:S03]  /*2a270*/  IMAD.WIDE R236, R2, 0x4, R244 ;  /* 0x0000000402ec7825 */ /* 0x002fc600078e02f4 */
[----:B------:R1:W-:Y:S01]  /*2a280*/  LDGSTS.E [R3+0x44c00], desc[UR70][R238.64], !P4 ;  /* 0x44c00000ee037fae */ /* 0x0003e2000e1a1046 */
[----:B------:R-:W-:-:S03]  /*2a290*/  VIADD R2, R241, 0xffffffcd ;  /* 0xffffffcdf1027836 */ /* 0x000fc60000000000 */
[----:B------:R2:W-:Y:S04]  /*2a2a0*/  STL.64 [R1+0xeb8], R232 ;  /* 0x000eb8e801007387 */ /* 0x0005e80000100a00 */
[----:B------:R4:W-:Y:S01]  /*2a2b0*/  LDGSTS.E [R3+0x44d00], desc[UR70][R236.64], !P4 ;  /* 0x44d00000ec037fae */ /* 0x0009e2000e1a1046 */
[----:B------:R-:W-:Y:S01]  /*2a2c0*/  ISETP.GE.U32.AND P4, PT, R2, 0x7fffff8e, PT ;  /* 0x7fffff8e0200780c */ /* 0x000fe20003f86070 */
[----:B------:R-:W-:Y:S02]  /*2a2d0*/  IMAD R2, R248, 0x2e, RZ ;  /* 0x0000002ef8027824 */ /* 0x000fe400078e02ff */
[----:B------:R3:W-:Y:S01]  /*2a2e0*/  STL.64 [R1+0xec0], R230 ;  /* 0x000ec0e601007387 */ /* 0x0007e20000100a00 */
[----:B--2---:R-:W-:-:S03]  /*2a2f0*/  IMAD.WIDE R232, R228, 0x4, R246 ;  /* 0x00000004e4e87825 */ /* 0x004fc600078e02f6 */
[----:B------:R1:W-:Y:S01]  /*2a300*/  STL.64 [R1+0xec8], R238 ;  /* 0x000ec8ee01007387 */ /* 0x0003e20000100a00 */
[----:B---3--:R-:W-:-:S03]  /*2a310*/  IMAD.WIDE R230, R228, 0x4, R244 ;  /* 0x00000004e4e67825 */ /* 0x008fc600078e02f4 */
[----:B------:R4:W-:Y:S01]  /*2a320*/  STL.64 [R1+0xed0], R236 ;  /* 0x000ed0ec01007387 */ /* 0x0009e20000100a00 */
[----:B------:R-:W-:-:S03]  /*2a330*/  VIADD R228, R241, 0xffffffc5 ;  /* 0xffffffc5f1e47836 */ /* 0x000fc60000000000 */
[----:B------:R2:W-:Y:S01]  /*2a340*/  LDGSTS.E [R3+0x45400], desc[UR70][R232.64], !P6 ;  /* 0x45400000e8037fae */ /* 0x0005e2000f1a1046 */
[----:B-1----:R-:W-:Y:S01]  /*2a350*/  IMAD.WIDE R238, R2, 0x4, R246 ;  /* 0x0000000402ee7825 */ /* 0x002fe200078e02f6 */
[----:B------:R-:W-:-:S03]  /*2a360*/  ISETP.GE.U32.AND P5, PT, R228, 0x7fffff86, PT ;  /* 0x7fffff86e400780c */ /* 0x000fc60003fa6070 */
[----:B------:R-:W-:Y:S01]  /*2a370*/  IMAD R228, R248, 0x32, RZ ;  /* 0x00000032f8e47824 */ /* 0x000fe200078e02ff */
[----:B------:R1:W-:Y:S01]  /*2a380*/  LDGSTS.E [R3+0x45500], desc[UR70][R230.64], !P6 ;  /* 0x45500000e6037fae */ /* 0x0003e2000f1a1046 */
[----:B----4-:R-:W-:-:S03]  /*2a390*/  IMAD.WIDE R236, R2, 0x4, R244 ;  /* 0x0000000402ec7825 */ /* 0x010fc600078e02f4 */
[----:B------:R3:W-:Y:S01]  /*2a3a0*/  LDGSTS.E [R3+0x45c00], desc[UR70][R238.64], !P0 ;  /* 0x45c00000ee037fae */ /* 0x0007e2000c1a1046 */
[----:B------:R-:W-:-:S03]  /*2a3b0*/  VIADD R2, R241, 0xffffffc9 ;  /* 0xffffffc9f1027836 */ /* 0x000fc60000000000 */
[----:B------:R2:W-:Y:S04]  /*2a3c0*/  STL.64 [R1+0xed8], R232 ;  /* 0x000ed8e801007387 */ /* 0x0005e80000100a00 */
[----:B------:R4:W-:Y:S01]  /*2a3d0*/  LDGSTS.E [R3+0x45d00], desc[UR70][R236.64], !P0 ;  /* 0x45d00000ec037fae */ /* 0x0009e2000c1a1046 */
[----:B------:R-:W-:-:S03]  /*2a3e0*/  ISETP.GE.U32.AND P0, PT, R2, 0x7fffff8a, PT ;  /* 0x7fffff8a0200780c */ /* 0x000fc60003f06070 */
[----:B------:R1:W-:Y:S01]  /*2a3f0*/  STL.64 [R1+0xee0], R230 ;  /* 0x000ee0e601007387 */ /* 0x0003e20000100a00 */
[----:B------:R-:W-:Y:S02]  /*2a400*/  IMAD R2, R248, 0x36, RZ ;  /* 0x00000036f8027824 */ /* 0x000fe400078e02ff */
[C---:B--2---:R-:W-:Y:S01]  /*2a410*/  IMAD.WIDE R232, R228.reuse, 0x4, R246 ;  /* 0x00000004e4e87825 */ /* 0x044fe200078e02f6 */
[----:B------:R3:W-:Y:S04]  /*2a420*/  STL.64 [R1+0xee8], R238 ;  /* 0x000ee8ee01007387 */ /* 0x0007e80000100a00 */
[----:B------:R4:W-:Y:S01]  /*2a430*/  STL.64 [R1+0xef0], R236 ;  /* 0x000ef0ec01007387 */ /* 0x0009e20000100a00 */
[----:B-1----:R-:W-:-:S03]  /*2a440*/  IMAD.WIDE R230, R228, 0x4, R244 ;  /* 0x00000004e4e67825 */ /* 0x002fc600078e02f4 */
[----:B------:R-:W-:Y:S01]  /*2a450*/  STL.64 [R1+0xef8], R232 ;  /* 0x000ef8e801007387 */ /* 0x000fe20000100a00 */
[----:B------:R-:W-:-:S03]  /*2a460*/  IADD3 R228, PT, PT, R241, -0x8, RZ ;  /* 0xfffffff8f1e47810 */ /* 0x000fc60007ffe0ff */
[----:B------:R-:W-:Y:S01]  /*2a470*/  LDGSTS.E [R3+0x46400], desc[UR70][R232.64], !P4 ;  /* 0x46400000e8037fae */ /* 0x000fe2000e1a1046 */
[----:B---3--:R-:W-:-:S03]  /*2a480*/  IMAD.WIDE R238, R2, 0x4, R246 ;  /* 0x0000000402ee7825 */ /* 0x008fc600078e02f6 */
[----:B------:R1:W-:Y:S01]  /*2a490*/  STL.64 [R1+0xf00], R230 ;  /* 0x000f00e601007387 */ /* 0x0003e20000100a00 */
[----:B----4-:R-:W-:-:S03]  /*2a4a0*/  IMAD.WIDE R236, R2, 0x4, R244 ;  /* 0x0000000402ec7825 */ /* 0x010fc600078e02f4 */
[----:B------:R1:W-:Y:S01]  /*2a4b0*/  LDGSTS.E [R3+0x46500], desc[UR70][R230.64], !P4 ;  /* 0x46500000e6037fae */ /* 0x0003e2000e1a1046 */
[C---:B------:R-:W-:Y:S01]  /*2a4c0*/  VIADD R2, R241.reuse, 0xffffffc1 ;  /* 0xffffffc1f1027836 */ /* 0x040fe20000000000 */
[----:B------:R-:W-:Y:S01]  /*2a4d0*/  ISETP.GE.U32.AND P4, PT, R228, 0x7fffffb9, PT ;  /* 0x7fffffb9e400780c */ /* 0x000fe20003f86070 */
[----:B------:R-:W-:Y:S01]  /*2a4e0*/  VIADD R228, R241, 0xfffffffc ;  /* 0xfffffffcf1e47836 */ /* 0x000fe20000000000 */
[----:B------:R2:W-:Y:S02]  /*2a4f0*/  LDGSTS.E [R3+0x46c00], desc[UR70][R238.64], !P0 ;  /* 0x46c00000ee037fae */ /* 0x0005e4000c1a1046 */
[----:B------:R-:W-:Y:S02]  /*2a500*/  ISETP.GE.U32.AND P6, PT, R2, 0x7fffff82, PT ;  /* 0x7fffff820200780c */ /* 0x000fe40003fc6070 */
[----:B------:R2:W-:Y:S01]  /*2a510*/  STL.64 [R1+0xf08], R238 ;  /* 0x000f08ee01007387 */ /* 0x0005e20000100a00 */
[----:B-1----:R-:W-:-:S03]  /*2a520*/  IMAD R230, R248, 0x3a, RZ ;  /* 0x0000003af8e67824 */ /* 0x002fc600078e02ff */
[----:B------:R1:W-:Y:S01]  /*2a530*/  LDGSTS.E [R3+0x46d00], desc[UR70][R236.64], !P0 ;  /* 0x46d00000ec037fae */ /* 0x0003e2000c1a1046 */
[----:B------:R-:W-:-:S03]  /*2a540*/  IMAD.WIDE R232, R230, 0x4, R246 ;  /* 0x00000004e6e87825 */ /* 0x000fc600078e02f6 */
[----:B------:R1:W-:Y:S01]  /*2a550*/  STL.64 [R1+0xf10], R236 ;  /* 0x000f10ec01007387 */ /* 0x0003e20000100a00 */
[----:B------:R-:W-:Y:S01]  /*2a560*/  IMAD.WIDE R230, R230, 0x4, R244 ;  /* 0x00000004e6e67825 */ /* 0x000fe200078e02f4 */
[----:B------:R-:W-:Y:S02]  /*2a570*/  ISETP.GE.U32.AND P0, PT, R228, 0x7fffffbd, PT ;  /* 0x7fffffbde400780c */ /* 0x000fe40003f06070 */
[----:B------:R-:W-:Y:S01]  /*2a580*/  STL.64 [R1+0xf18], R232 ;  /* 0x000f18e801007387 */ /* 0x000fe20000100a00 */
[----:B------:R-:W-:-:S03]  /*2a590*/  IMAD R2, R248, 0x3e, RZ ;  /* 0x0000003ef8027824 */ /* 0x000fc600078e02ff */
[----:B------:R-:W-:Y:S01]  /*2a5a0*/  LDGSTS.E [R3+0x47400], desc[UR70][R232.64], !P5 ;  /* 0x47400000e8037fae */ /* 0x000fe2000e9a1046 */
[----:B------:R-:W-:-:S03]  /*2a5b0*/  VIADD R228, R241, 0xfffffff4 ;  /* 0xfffffff4f1e47836 */ /* 0x000fc60000000000 */
[----:B------:R3:W-:Y:S04]  /*2a5c0*/  STL.64 [R1+0xf20], R230 ;  /* 0x000f20e601007387 */ /* 0x0007e80000100a00 */
[----:B------:R3:W-:Y:S01]  /*2a5d0*/  LDGSTS.E [R3+0x47500], desc[UR70][R230.64], !P5 ;  /* 0x47500000e6037fae */ /* 0x0007e2000e9a1046 */
[----:B--2---:R-:W-:Y:S01]  /*2a5e0*/  IMAD.WIDE R238, R2, 0x4, R246 ;  /* 0x0000000402ee7825 */ /* 0x004fe200078e02f6 */
[----:B------:R-:W-:-:S03]  /*2a5f0*/  ISETP.GE.U32.AND P5, PT, R228, 0x7fffffb5, PT ;  /* 0x7fffffb5e400780c */ /* 0x000fc60003fa6070 */
[----:B-1----:R-:W-:Y:S01]  /*2a600*/  IMAD.WIDE R236, R2, 0x4, R244 ;  /* 0x0000000402ec7825 */ /* 0x002fe200078e02f4 */
[----:B------:R1:W-:Y:S01]  /*2a610*/  LDGSTS.E [R3+0x47c00], desc[UR70][R238.64], !P6 ;  /* 0x47c00000ee037fae */ /* 0x0003e2000f1a1046 */
[----:B---3--:R-:W-:Y:S02]  /*2a620*/  LOP3.LUT R230, R229, 0x60, RZ, 0x3c, !PT ;  /* 0x00000060e5e67812 */ /* 0x008fe400078e3cff */
[----:B------:R-:W-:Y:S01]  /*2a630*/  IMAD R229, R248, 0x3, RZ ;  /* 0x00000003f8e57824 */ /* 0x000fe200078e02ff */
[----:B------:R2:W-:Y:S02]  /*2a640*/  LDGSTS.E [R3+0x47d00], desc[UR70][R236.64], !P6 ;  /* 0x47d00000ec037fae */ /* 0x0005e4000f1a1046 */
[----:B------:R-:W-:Y:S02]  /*2a650*/  VIADD R2, R230, UR4 ;  /* 0x00000004e6027c36 */ /* 0x000fe40008000000 */
[----:B------:R-:W-:-:S04]  /*2a660*/  IMAD.WIDE R232, R229, 0x4, R246 ;  /* 0x00000004e5e87825 */ /* 0x000fc800078e02f6 */
[----:B------:R-:W-:Y:S01]  /*2a670*/  IMAD.WIDE R230, R229, 0x4, R244 ;  /* 0x00000004e5e67825 */ /* 0x000fe200078e02f4 */
[----:B------:R1:W-:Y:S03]  /*2a680*/  STL.64 [R1+0xf28], R238 ;  /* 0x000f28ee01007387 */ /* 0x0003e60000100a00 */
[----:B------:R-:W-:Y:S01]  /*2a690*/  VIADD R229, R241, 0xfffffff0 ;  /* 0xfffffff0f1e57836 */ /* 0x000fe20000000000 */
[----:B------:R3:W-:Y:S01]  /*2a6a0*/  LDGSTS.E [R2+0x40600], desc[UR70][R232.64], !P0 ;  /* 0x40600000e8027fae */ /* 0x0007e2000c1a1046 */
[----:B------:R-:W-:-:S03]  /*2a6b0*/  IMAD R228, R248, 0x7, RZ ;  /* 0x00000007f8e47824 */ /* 0x000fc600078e02ff */
[----:B------:R2:W-:Y:S04]  /*2a6c0*/  STL.64 [R1+0xf30], R236 ;  /* 0x000f30ec01007387 */ /* 0x0005e80000100a00 */
[----:B------:R4:W-:Y:S01]  /*2a6d0*/  LDGSTS.E [R2+0x40700], desc[UR70][R230.64], !P0 ;  /* 0x40700000e6027fae */ /* 0x0009e2000c1a1046 */
[----:B------:R-:W-:Y:S01]  /*2a6e0*/  ISETP.GE.U32.AND P0, PT, R229, 0x7fffffb1, PT ;  /* 0x7fffffb1e500780c */ /* 0x000fe20003f06070 */
[----:B-1----:R-:W-:Y:S02]  /*2a6f0*/  IMAD.WIDE R238, R228, 0x4, R246 ;  /* 0x00000004e4ee7825 */ /* 0x002fe400078e02f6 */
[----:B------:R3:W-:Y:S02]  /*2a700*/  STL.64 [R1+0xf38], R232 ;  /* 0x000f38e801007387 */ /* 0x0007e40000100a00 */
[----:B------:R-:W-:-:S02]  /*2a710*/  IMAD R229, R248, 0xb, RZ ;  /* 0x0000000bf8e57824 */ /* 0x000fc400078e02ff */
[----:B--2---:R-:W-:Y:S01]  /*2a720*/  IMAD.WIDE R236, R228, 0x4, R244 ;  /* 0x00000004e4ec7825 */ /* 0x004fe200078e02f4 */
[----:B------:R4:W-:Y:S03]  /*2a730*/  STL.64 [R1+0xf40], R230 ;  /* 0x000f40e601007387 */ /* 0x0009e60000100a00 */
[----:B------:R-:W-:Y:S01]  /*2a740*/  VIADD R228, R241, 0xffffffec ;  /* 0xffffffecf1e47836 */ /* 0x000fe20000000000 */
[----:B------:R1:W-:Y:S01]  /*2a750*/  LDGSTS.E [R2+0x40e00], desc[UR70][R238.64], !P4 ;  /* 0x40e00000ee027fae */ /* 0x0003e2000e1a1046 */
[----:B---3--:R-:W-:-:S03]  /*2a760*/  IMAD.WIDE R232, R229, 0x4, R246 ;  /* 0x00000004e5e87825 */ /* 0x008fc600078e02f6 */
[----:B------:R-:W-:Y:S01]  /*2a770*/  ISETP.GE.U32.AND P6, PT, R228, 0x7fffffad, PT ;  /* 0x7fffffade400780c */ /* 0x000fe20003fc6070 */
[----:B----4-:R-:W-:Y:S01]  /*2a780*/  IMAD.WIDE R230, R229, 0x4, R244 ;  /* 0x00000004e5e67825 */ /* 0x010fe200078e02f4 */
[----:B------:R-:W-:Y:S01]  /*2a790*/  IADD3 R229, PT, PT, R241, -0x18, RZ ;  /* 0xffffffe8f1e57810 */ /* 0x000fe20007ffe0ff */
[----:B------:R1:W-:Y:S02]  /*2a7a0*/  STL.64 [R1+0xf48], R238 ;  /* 0x000f48ee01007387 */ /* 0x0003e40000100a00 */
[C---:B------:R-:W-:Y:S02]  /*2a7b0*/  IMAD R228, R248.reuse, 0xf, RZ ;  /* 0x0000000ff8e47824 */ /* 0x040fe400078e02ff */
[----:B------:R2:W-:Y:S01]  /*2a7c0*/  LDGSTS.E [R2+0x40f00], desc[UR70][R236.64], !P4 ;  /* 0x40f00000ec027fae */ /* 0x0005e2000e1a1046 */
[----:B------:R-:W-:Y:S01]  /*2a7d0*/  ISETP.GE.U32.AND P4, PT, R229, 0x7fffffa9, PT ;  /* 0x7fffffa9e500780c */ /* 0x000fe20003f86070 */
[----:B------:R-:W-:Y:S02]  /*2a7e0*/  IMAD R229, R248, 0x13, RZ ;  /* 0x00000013f8e57824 */ /* 0x000fe400078e02ff */
[----:B------:R2:W-:Y:S01]  /*2a7f0*/  STL.64 [R1+0xf50], R236 ;  /* 0x000f50ec01007387 */ /* 0x0005e20000100a00 */
[----:B-1----:R-:W-:-:S03]  /*2a800*/  IMAD.WIDE R238, R228, 0x4, R246 ;  /* 0x00000004e4ee7825 */ /* 0x002fc600078e02f6 */
[----:B------:R1:W-:Y:S04]  /*2a810*/  STL.64 [R1+0xf58], R232 ;  /* 0x000f58e801007387 */ /* 0x0003e80000100a00 */
[----:B------:R1:W-:Y:S01]  /*2a820*/  LDGSTS.E [R2+0x41600], desc[UR70][R232.64], !P5 ;  /* 0x41600000e8027fae */ /* 0x0003e2000e9a1046 */
[----:B--2---:R-:W-:-:S03]  /*2a830*/  IMAD.WIDE R236, R228, 0x4, R244 ;  /* 0x00000004e4ec7825 */ /* 0x004fc600078e02f4 */
[----:B------:R2:W-:Y:S01]  /*2a840*/  STL.64 [R1+0xf60], R230 ;  /* 0x000f60e601007387 */ /* 0x0005e20000100a00 */
[----:B------:R-:W-:-:S03]  /*2a850*/  VIADD R228, R241, 0xffffffe4 ;  /* 0xffffffe4f1e47836 */ /* 0x000fc60000000000 */
[----:B------:R2:W-:Y:S01]  /*2a860*/  LDGSTS.E [R2+0x41700], desc[UR70][R230.64], !P5 ;  /* 0x41700000e6027fae */ /* 0x0005e2000e9a1046 */
[----:B-1----:R-:W-:Y:S01]  /*2a870*/  IMAD.WIDE R232, R229, 0x4, R246 ;  /* 0x00000004e5e87825 */ /* 0x002fe200078e02f6 */
[----:B------:R-:W-:Y:S02]  /*2a880*/  ISETP.GE.U32.AND P5, PT, R228, 0x7fffffa5, PT ;  /* 0x7fffffa5e400780c */ /* 0x000fe40003fa6070 */
[----:B------:R1:W-:Y:S01]  /*2a890*/  STL.64 [R1+0xf68], R238 ;  /* 0x000f68ee01007387 */ /* 0x0003e20000100a00 */
[----:B------:R-:W-:-:S03]  /*2a8a0*/  IMAD R228, R248, 0x17, RZ ;  /* 0x00000017f8e47824 */ /* 0x000fc600078e02ff */
[----:B------:R1:W-:Y:S01]  /*2a8b0*/  LDGSTS.E [R2+0x41e00], desc[UR70][R238.64], !P0 ;  /* 0x41e00000ee027fae */ /* 0x0003e2000c1a1046 */
[----:B--2---:R-:W-:-:S03]  /*2a8c0*/  IMAD.WIDE R230, R229, 0x4, R244 ;  /* 0x00000004e5e67825 */ /* 0x004fc600078e02f4 */
[----:B------:R2:W-:Y:S01]  /*2a8d0*/  STL.64 [R1+0xf70], R236 ;  /* 0x000f70ec01007387 */ /* 0x0005e20000100a00 */
[----:B------:R-:W-:-:S03]  /*2a8e0*/  VIADD R229, R241, 0xffffffe0 ;  /* 0xffffffe0f1e57836 */ /* 0x000fc60000000000 */
[----:B------:R2:W-:Y:S04]  /*2a8f0*/  LDGSTS.E [R2+0x41f00], desc[UR70][R236.64], !P0 ;  /* 0x41f00000ec027fae */ /* 0x0005e8000c1a1046 */
[----:B------:R3:W-:Y:S01]  /*2a900*/  STL.64 [R1+0xf78], R232 ;  /* 0x000f78e801007387 */ /* 0x0007e20000100a00 */
[----:B-1----:R-:W-:-:S03]  /*2a910*/  IMAD.WIDE R238, R228, 0x4, R246 ;  /* 0x00000004e4ee7825 */ /* 0x002fc600078e02f6 */
[----:B------:R3:W-:Y:S01]  /*2a920*/  LDGSTS.E [R2+0x42600], desc[UR70][R232.64], !P6 ;  /* 0x42600000e8027fae */ /* 0x0007e2000f1a1046 */
[----:B------:R-:W-:-:S03]  /*2a930*/  ISETP.GE.U32.AND P0, PT, R229, 0x7fffffa1, PT ;  /* 0x7fffffa1e500780c */ /* 0x000fc60003f06070 */
[----:B------:R1:W-:Y:S01]  /*2a940*/  STL.64 [R1+0xf80], R230 ;  /* 0x000f80e601007387 */ /* 0x0003e20000100a00 */
[----:B------:R-:W-:-:S03]  /*2a950*/  IMAD R229, R248, 0x1b, RZ ;  /* 0x0000001bf8e57824 */ /* 0x000fc600078e02ff */
[----:B------:R1:W-:Y:S01]  /*2a960*/  LDGSTS.E [R2+0x42700], desc[UR70][R230.64], !P6 ;  /* 0x42700000e6027fae */ /* 0x0003e2000f1a1046 */
[----:B--2---:R-:W-:-:S03]  /*2a970*/  IMAD.WIDE R236, R229, 0x4, R246 ;  /* 0x00000004e5ec7825 */ /* 0x004fc600078e02f6 */
[----:B------:R-:W-:Y:S01]  /*2a980*/  STL.64 [R1+0xf88], R238 ;  /* 0x000f88ee01007387 */ /* 0x000fe20000100a00 */
[----:B---3--:R-:W-:-:S03]  /*2a990*/  IMAD.WIDE R232, R229, 0x4, R244 ;  /* 0x00000004e5e87825 */ /* 0x008fc600078e02f4 */
[----:B------:R-:W-:Y:S01]  /*2a9a0*/  LDGSTS.E [R2+0x42e00], desc[UR70][R238.64], !P4 ;  /* 0x42e00000ee027fae */ /* 0x000fe2000e1a1046 */
[----:B-1----:R-:W-:-:S04]  /*2a9b0*/  IMAD.WIDE R230, R228, 0x4, R244 ;  /* 0x00000004e4e67825 */ /* 0x002fc800078e02f4 */
[C---:B------:R-:W-:Y:S01]  /*2a9c0*/  VIADD R228, R241.reuse, 0xffffffdc ;  /* 0xffffffdcf1e47836 */ /* 0x040fe20000000000 */
[----:B------:R1:W-:Y:S04]  /*2a9d0*/  STL.64 [R1+0xf90], R230 ;  /* 0x000f90e601007387 */ /* 0x0003e80000100a00 */
[----:B------:R-:W-:Y:S01]  /*2a9e0*/  ISETP.GE.U32.AND P6, PT, R228, 0x7fffff9d, PT ;  /* 0x7fffff9de400780c */ /* 0x000fe20003fc6070 */
[----:B------:R-:W-:Y:S01]  /*2a9f0*/  VIADD R228, R241, 0xffffffd8 ;  /* 0xffffffd8f1e47836 */ /* 0x000fe20000000000 */
[----:B------:R1:W-:Y:S04]  /*2aa00*/  LDGSTS.E [R2+0x42f00], desc[UR70][R230.64], !P4 ;  /* 0x42f00000e6027fae */ /* 0x0003e8000e1a1046 */
[----:B------:R-:W-:Y:S01]  /*2aa10*/  STL.64 [R1+0xf98], R236 ;  /* 0x000f98ec01007387 */ /* 0x000fe20000100a00 */
[----:B------:R-:W-:-:S03]  /*2aa20*/  ISETP.GE.U32.AND P4, PT, R228, 0x7fffff99, PT ;  /* 0x7fffff99e400780c */ /* 0x000fc60003f86070 */
[----:B------:R-:W-:Y:S01]  /*2aa30*/  LDGSTS.E [R2+0x43600], desc[UR70][R236.64], !P5 ;  /* 0x43600000ec027fae */ /* 0x000fe2000e9a1046 */
[----:B-1----:R-:W-:-:S03]  /*2aa40*/  IMAD R230, R248, 0x1f, RZ ;  /* 0x0000001ff8e67824 */ /* 0x002fc600078e02ff */
[----:B------:R1:W-:Y:S01]  /*2aa50*/  STL.64 [R1+0xfa0], R232 ;  /* 0x000fa0e801007387 */ /* 0x0003e20000100a00 */
[----:B------:R-:W-:Y:S02]  /*2aa60*/  IMAD R231, R248, 0x23, RZ ;  /* 0x00000023f8e77824 */ /* 0x000fe400078e02ff */
[C-C-:B------:R-:W-:Y:S01]  /*2aa70*/  IMAD.WIDE R228, R230.reuse, 0x4, R246.reuse ;  /* 0x00000004e6e47825 */ /* 0x140fe200078e02f6 */
[----:B------:R1:W-:Y:S03]  /*2aa80*/  LDGSTS.E [R2+0x43700], desc[UR70][R232.64], !P5 ;  /* 0x43700000e8027fae */ /* 0x0003e6000e9a1046 */
[----:B------:R-:W-:Y:S01]  /*2aa90*/  IMAD.WIDE R238, R231, 0x4, R246 ;  /* 0x00000004e7ee7825 */ /* 0x000fe200078e02f6 */
[----:B------:R2:W-:Y:S04]  /*2aaa0*/  STL.64 [R1+0xfa8], R228 ;  /* 0x000fa8e401007387 */ /* 0x0005e80000100a00 */
[----:B------:R-:W-:Y:S01]  /*2aab0*/  LDGSTS.E [R2+0x43e00], desc[UR70][R228.64], !P0 ;  /* 0x43e00000e4027fae */ /* 0x000fe2000c1a1046 */
[----:B-1----:R-:W-:-:S04]  /*2aac0*/  IMAD.WIDE R232, R230, 0x4, R244 ;  /* 0x00000004e6e87825 */ /* 0x002fc800078e02f4 */
[C---:B------:R-:W-:Y:S01]  /*2aad0*/  VIADD R230, R241.reuse, 0xffffffd4 ;  /* 0xffffffd4f1e67836 */ /* 0x040fe20000000000 */
[----:B------:R1:W-:Y:S04]  /*2aae0*/  STL.64 [R1+0xfb0], R232 ;  /* 0x000fb0e801007387 */ /* 0x0003e80000100a00 */
[----:B------:R-:W-:Y:S01]  /*2aaf0*/  ISETP.GE.U32.AND P5, PT, R230, 0x7fffff95, PT ;  /* 0x7fffff95e600780c */ /* 0x000fe20003fa6070 */
[----:B------:R-:W-:Y:S01]  /*2ab00*/  VIADD R230, R241, 0xffffffd0 ;  /* 0xffffffd0f1e67836 */ /* 0x000fe20000000000 */
[----:B--2---:R-:W2:Y:S01]  /*2ab10*/  LDL.LU.64 R228, [R1+0x2f30] ;  /* 0x002f300001e47983 */ /* 0x004ea20000300a00 */
[----:B------:R-:W-:-:S03]  /*2ab20*/  IMAD.WIDE R236, R231, 0x4, R244 ;  /* 0x00000004e7ec7825 */ /* 0x000fc600078e02f4 */
[----:B------:R1:W-:Y:S01]  /*2ab30*/  LDGSTS.E [R2+0x43f00], desc[UR70][R232.64], !P0 ;  /* 0x43f00000e8027fae */ /* 0x0003e2000c1a1046 */
[----:B------:R-:W-:-:S03]  /*2ab40*/  IMAD R235, R248, 0x2b, RZ ;  /* 0x0000002bf8eb7824 */ /* 0x000fc600078e02ff */
[----:B------:R3:W-:Y:S01]  /*2ab50*/  STL.64 [R1+0xfb8], R238 ;  /* 0x000fb8ee01007387 */ /* 0x0007e20000100a00 */
[----:B------:R-:W-:-:S03]  /*2ab60*/  ISETP.GE.U32.AND P0, PT, R230, 0x7fffff91, PT ;  /* 0x7fffff91e600780c */ /* 0x000fc60003f06070 */
[----:B------:R3:W-:Y:S01]  /*2ab70*/  LDGSTS.E [R2+0x44600], desc[UR70][R238.64], !P6 ;  /* 0x44600000ee027fae */ /* 0x0007e2000f1a1046 */
[----:B-1----:R-:W-:-:S03]  /*2ab80*/  IMAD R232, R248, 0x27, RZ ;  /* 0x00000027f8e87824 */ /* 0x002fc600078e02ff */
[----:B------:R1:W-:Y:S01]  /*2ab90*/  STL.64 [R1+0xfc0], R236 ;  /* 0x000fc0ec01007387 */ /* 0x0003e20000100a00 */
[----:B------:R-:W-:-:S03]  /*2aba0*/  IMAD.WIDE R240, R235, 0x4, R246 ;  /* 0x00000004ebf07825 */ /* 0x000fc600078e02f6 */
[----:B------:R1:W-:Y:S01]  /*2abb0*/  LDGSTS.E [R2+0x44700], desc[UR70][R236.64], !P6 ;  /* 0x44700000ec027fae */ /* 0x0003e2000f1a1046 */
[----:B---3--:R-:W3:Y:S01]  /*2abc0*/  LDC R239, c[0x0][0x3a0] ;  /* 0x0000e800ffef7b82 */ /* 0x008ee20000000800 */
[----:B------:R-:W-:-:S04]  /*2abd0*/  IMAD.WIDE R230, R232, 0x4, R246 ;  /* 0x00000004e8e67825 */ /* 0x000fc800078e02f6 */
[--C-:B------:R-:W-:Y:S01]  /*2abe0*/  IMAD.WIDE R232, R232, 0x4, R244.reuse ;  /* 0x00000004e8e87825 */ /* 0x100fe200078e02f4 */
[----:B------:R-:W-:Y:S02]  /*2abf0*/  LDGSTS.E [R2+0x44e00], desc[UR70][R230.64], !P4 ;  /* 0x44e00000e6027fae */ /* 0x000fe4000e1a1046 */
[----:B------:R-:W4:Y:S01]  /*2ac00*/  LDC R238, c[0x0][0x3a0] ;  /* 0x0000e800ffee7b82 */ /* 0x000f220000000800 */
[----:B-1----:R-:W-:Y:S01]  /*2ac10*/  IMAD.WIDE R236, R235, 0x4, R244 ;  /* 0x00000004ebec7825 */ /* 0x002fe200078e02f4 */
[----:B------:R1:W-:Y:S04]  /*2ac20*/  STL.64 [R1+0xfd0], R230 ;  /* 0x000fd0e601007387 */ /* 0x0003e80000100a00 */
[----:B------:R-:W-:Y:S01]  /*2ac30*/  LDGSTS.E [R2+0x44f00], desc[UR70][R232.64], !P4 ;  /* 0x44f00000e8027fae */ /* 0x000fe2000e1a1046 */
[----:B------:R-:W-:Y:S01]  /*2ac40*/  ISETP.GE.U32.AND P4, PT, R251, 0x7fffff81, PT ;  /* 0x7fffff81fb00780c */ /* 0x000fe20003f86070 */
[----:B------:R-:W-:-:S02]  /*2ac50*/  IMAD R251, R248, 0x2f, RZ ;  /* 0x0000002ff8fb7824 */ /* 0x000fc400078e02ff */
[----:B------:R1:W-:Y:S04]  /*2ac60*/  STL.64 [R1+0xfd8], R232 ;  /* 0x000fd8e801007387 */ /* 0x0003e80000100a00 */
[----:B------:R-:W-:Y:S04]  /*2ac70*/  LDGSTS.E [R2+0x45600], desc[UR70][R240.64], !P5 ;  /* 0x45600000f0027fae */ /* 0x000fe8000e9a1046 */
[----:B-1----:R-:W2:Y:S04]  /*2ac80*/  LDL.LU.64 R230, [R1+0x2f28] ;  /* 0x002f280001e67983 */ /* 0x002ea80000300a00 */
[----:B------:R1:W-:Y:S01]  /*2ac90*/  LDGSTS.E [R2+0x45700], desc[UR70][R236.64], !P5 ;  /* 0x45700000ec027fae */ /* 0x0003e2000e9a1046 */
[----:B------:R-:W-:-:S03]  /*2aca0*/  ISETP.GT.AND P5, PT, R234, 0x7f, PT ;  /* 0x0000007fea00780c */ /* 0x000fc60003fa4270 */
[----:B------:R-:W2:Y:S01]  /*2acb0*/  LDL.LU.64 R232, [R1+0x2f20] ;  /* 0x002f200001e87983 */ /* 0x000ea20000300a00 */
[----:B------:R-:W-:-:S03]  /*2acc0*/  ISETP.NE.U32.AND P6, PT, R249, RZ, PT ;  /* 0x000000fff900720c */ /* 0x000fc60003fc5070 */
[----:B------:R-:W-:Y:S01]  /*2acd0*/  STL.64 [R1+0xfe0], R240 ;  /* 0x000fe0f001007387 */ /* 0x000fe20000100a00 */
[C---:B------:R-:W-:Y:S01]  /*2ace0*/  IMAD.WIDE R234, R251.reuse, 0x4, R244 ;  /* 0x00000004fbea7825 */ /* 0x040fe200078e02f4 */
[----:B------:R-:W-:Y:S02]  /*2acf0*/  SEL R249, R250, RZ, P5 ;  /* 0x000000fffaf97207 */ /* 0x000fe40002800000 */
[----:B------:R1:W-:Y:S01]  /*2ad00*/  STL.64 [R1+0xfe8], R236 ;  /* 0x000fe8ec01007387 */ /* 0x0003e20000100a00 */
[C---:B------:R-:W-:Y:S02]  /*2ad10*/  IMAD R250, R248.reuse, 0x33, RZ ;  /* 0x00000033f8fa7824 */ /* 0x040fe400078e02ff */
[----:B-1----:R-:W-:Y:S02]  /*2ad20*/  IMAD.WIDE R236, R251, 0x4, R246 ;  /* 0x00000004fbec7825 */ /* 0x002fe400078e02f6 */
[----:B------:R-:W1:Y:S03]  /*2ad30*/  LDC R251, c[0x0][0x3a0] ;  /* 0x0000e800fffb7b82 */ /* 0x000e660000000800 */
[----:B------:R3:W-:Y:S04]  /*2ad40*/  STL.64 [R1+0xff0], R236 ;  /* 0x000ff0ec01007387 */ /* 0x0007e80000100a00 */
[----:B------:R3:W-:Y:S04]  /*2ad50*/  LDGSTS.E [R2+0x45e00], desc[UR70][R236.64], !P0 ;  /* 0x45e00000ec027fae */ /* 0x0007e8000c1a1046 */
[----:B------:R4:W-:Y:S04]  /*2ad60*/  STL.64 [R1+0xff8], R234 ;  /* 0x000ff8ea01007387 */ /* 0x0009e80000100a00 */
[----:B------:R4:W-:Y:S01]  /*2ad70*/  LDGSTS.E [R2+0x45f00], desc[UR70][R234.64], !P0 ;  /* 0x45f00000ea027fae */ /* 0x0009e2000c1a1046 */
[----:B------:R-:W-:Y:S01]  /*2ad80*/  ISETP.NE.U32.AND P0, PT, R249, RZ, PT ;  /* 0x000000fff900720c */ /* 0x000fe20003f05070 */
[----:B------:R-:W-:-:S02]  /*2ad90*/  IMAD R249, R248, 0x37, RZ ;  /* 0x00000037f8f97824 */ /* 0x000fc400078e02ff */
[----:B---3--:R-:W-:-:S04]  /*2ada0*/  IMAD.WIDE R236, R250, 0x4, R246 ;  /* 0x00000004faec7825 */ /* 0x008fc800078e02f6 */
[----:B----4-:R-:W-:Y:S01]  /*2adb0*/  IMAD.WIDE R234, R250, 0x4, R244 ;  /* 0x00000004faea7825 */ /* 0x010fe200078e02f4 */
[----:B------:R-:W-:Y:S01]  /*2adc0*/  IADD3 R250, PT, PT, R239, -0x41, RZ ;  /* 0xffffffbfeffa7810 */ /* 0x000fe20007ffe0ff */
[----:B------:R3:W-:Y:S04]  /*2add0*/  STL.64 [R1+0x1000], R236 ;  /* 0x001000ec01007387 */ /* 0x0007e80000100a00 */
[----:B------:R3:W-:Y:S04]  /*2ade0*/  LDGSTS.E [R2+0x46600], desc[UR70][R236.64], !P1 ;  /* 0x46600000ec027fae */ /* 0x0007e8000c9a1046 */
[----:B------:R4:W-:Y:S04]  /*2adf0*/  STL.64 [R1+0x1008], R234 ;  /* 0x001008ea01007387 */ /* 0x0009e80000100a00 */
[----:B------:R4:W-:Y:S01]  /*2ae00*/  LDGSTS.E [R2+0x46700], desc[UR70][R234.64], !P1 ;  /* 0x46700000ea027fae */ /* 0x0009e2000c9a1046 */
[----:B------:R-:W-:Y:S01]  /*2ae10*/  ISETP.GE.U32.AND P1, PT, R250, 0x7fffff80, PT ;  /* 0x7fffff80fa00780c */ /* 0x000fe20003f26070 */
[----:B------:R-:W-:-:S02]  /*2ae20*/  VIADD R250, R238, 0xffffffbb ;  /* 0xffffffbbeefa7836 */ /* 0x000fc40000000000 */
[----:B---3--:R-:W-:-:S05]  /*2ae30*/  IMAD.WIDE R236, R249, 0x4, R246 ;  /* 0x00000004f9ec7825 */ /* 0x008fca00078e02f6 */
[----:B------:R3:W-:Y:S01]  /*2ae40*/  LDGSTS.E [R2+0x46e00], desc[UR70][R236.64], !P2 ;  /* 0x46e00000ec027fae */ /* 0x0007e2000d1a1046 */
[----:B----4-:R-:W-:-:S03]  /*2ae50*/  IMAD.WIDE R234, R249, 0x4, R244 ;  /* 0x00000004f9ea7825 */ /* 0x010fc600078e02f4 */
[----:B------:R3:W-:Y:S01]  /*2ae60*/  STL.64 [R1+0x1010], R236 ;  /* 0x001010ec01007387 */ /* 0x0007e20000100a00 */
[----:B------:R-:W-:-:S03]  /*2ae70*/  IMAD R249, R248, 0x3b, RZ ;  /* 0x0000003bf8f97824 */ /* 0x000fc600078e02ff */
[----:B------:R4:W-:Y:S01]  /*2ae80*/  LDGSTS.E [R2+0x46f00], desc[UR70][R234.64], !P2 ;  /* 0x46f00000ea027fae */ /* 0x0009e2000d1a1046 */
[----:B------:R-:W-:Y:S01]  /*2ae90*/  ISETP.GE.U32.AND P2, PT, R250, 0x7fffff7c, PT ;  /* 0x7fffff7cfa00780c */ /* 0x000fe20003f46070 */
[----:B------:R-:W-:Y:S02]  /*2aea0*/  IMAD R250, R248, 0x3f, RZ ;  /* 0x0000003ff8fa7824 */ /* 0x000fe400078e02ff */
[----:B------:R4:W-:Y:S01]  /*2aeb0*/  STL.64 [R1+0x1018], R234 ;  /* 0x001018ea01007387 */ /* 0x0009e20000100a00 */
[----:B------:R-:W1:Y:S01]  /*2aec0*/  LDC R248, c[0x0][0x3a0] ;  /* 0x0000e800fff87b82 */ /* 0x000e620000000800 */
[----:B---3--:R-:W-:-:S04]  /*2aed0*/  IMAD.WIDE R236, R249, 0x4, R244 ;  /* 0x00000004f9ec7825 */ /* 0x008fc800078e02f4 */
[----:B------:R-:W-:-:S04]  /*2aee0*/  IMAD.WIDE R238, R250, 0x4, R246 ;  /* 0x00000004faee7825 */ /* 0x000fc800078e02f6 */
[----:B----4-:R-:W-:-:S04]  /*2aef0*/  IMAD.WIDE R234, R249, 0x4, R246 ;  /* 0x00000004f9ea7825 */ /* 0x010fc800078e02f6 */
[----:B------:R-:W-:Y:S01]  /*2af00*/  IMAD.WIDE R240, R250, 0x4, R244 ;  /* 0x00000004faf07825 */ /* 0x000fe200078e02f4 */
[----:B------:R3:W-:Y:S04]  /*2af10*/  STL.64 [R1+0x1020], R234 ;  /* 0x001020ea01007387 */ /* 0x0007e80000100a00 */
[----:B------:R4:W-:Y:S04]  /*2af20*/  STL.64 [R1+0x1028], R236 ;  /* 0x001028ec01007387 */ /* 0x0009e80000100a00 */
[----:B------:R-:W-:Y:S04]  /*2af30*/  LDGSTS.E [R2+0x47600], desc[UR70][R234.64], !P3 ;  /* 0x47600000ea027fae */ /* 0x000fe8000d9a1046 */
[----:B------:R-:W-:Y:S04]  /*2af40*/  LDGSTS.E [R2+0x47700], desc[UR70][R236.64], !P3 ;  /* 0x47700000ec027fae */ /* 0x000fe8000d9a1046 */
[----:B------:R-:W-:Y:S04]  /*2af50*/  LDGSTS.E [R2+0x47e00], desc[UR70][R238.64], !P4 ;  /* 0x47e00000ee027fae */ /* 0x000fe8000e1a1046 */
[----:B---3--:R-:W3:Y:S04]  /*2af60*/  LDL.LU.64 R234, [R1+0x2f18] ;  /* 0x002f180001ea7983 */ /* 0x008ee80000300a00 */
[----:B----4-:R-:W4:Y:S04]  /*2af70*/  LDL.LU.64 R236, [R1+0x2f10] ;  /* 0x002f100001ec7983 */ /* 0x010f280000300a00 */
[----:B------:R1:W-:Y:S04]  /*2af80*/  STL.64 [R1+0x1030], R238 ;  /* 0x001030ee01007387 */ /* 0x0003e80000100a00 */
[----:B------:R1:W-:Y:S04]  /*2af90*/  STL.64 [R1+0x1038], R240 ;  /* 0x001038f001007387 */ /* 0x0003e80000100a00 */
[----:B------:R-:W-:Y:S04]  /*2afa0*/  LDGSTS.E [R2+0x47f00], desc[UR70][R240.64], !P4 ;  /* 0x47f00000f0027fae */ /* 0x000fe8000e1a1046 */
[----:B-1----:R-:W2:Y:S04]  /*2afb0*/  LDL.LU.64 R238, [R1+0x2f08] ;  /* 0x002f080001ee7983 */ /* 0x002ea80000300a00 */
[----:B------:R-:W2:Y:S01]  /*2afc0*/  LDL.LU.64 R240, [R1+0x2f00] ;  /* 0x002f000001f07983 */ /* 0x000ea20000300a00 */
[----:B------:R-:W-:-:S02]  /*2afd0*/  VIADD R249, R251, 0xffffffb7 ;  /* 0xffffffb7fbf97836 */ /* 0x000fc40000000000 */
[----:B------:R-:W1:Y:S03]  /*2afe0*/  LDC R251, c[0x0][0x3a0] ;  /* 0x0000e800fffb7b82 */ /* 0x000e660000000800 */
[----:B------:R-:W-:Y:S01]  /*2aff0*/  ISETP.GE.U32.AND P3, PT, R249, 0x7fffff78, PT ;  /* 0x7fffff78f900780c */ /* 0x000fe20003f66070 */
[----:B------:R-:W-:-:S05]  /*2b000*/  VIADD R249, R248, 0xffffffaf ;  /* 0xffffffaff8f97836 */ /* 0x000fca0000000000 */
[----:B------:R-:W-:Y:S01]  /*2b010*/  ISETP.GE.U32.AND P5, PT, R249, 0x7fffff70, PT ;  /* 0x7fffff70f900780c */ /* 0x000fe20003fa6070 */
[----:B-1----:R-:W-:-:S05]  /*2b020*/  VIADD R250, R251, 0xffffffb3 ;  /* 0xffffffb3fbfa7836 */ /* 0x002fca0000000000 */
[----:B------:R-:W-:Y:S01]  /*2b030*/  ISETP.GE.U32.AND P4, PT, R250, 0x7fffff74, PT ;  /* 0x7fffff74fa00780c */ /* 0x000fe20003f86070 */
[----:B------:R-:W1:Y:S02]  /*2b040*/  S2R R251, SR_TID.X ;  /* 0x0000000000fb7919 */ /* 0x000e640000002100 */
[----:B-1----:R-:W-:-:S05]  /*2b050*/  LOP3.LUT R251, R251, 0x3f, RZ, 0xc0, !PT ;  /* 0x0000003ffbfb7812 */ /* 0x002fca00078ec0ff */
[----:B------:R-:W-:-:S05]  /*2b060*/  IMAD.SHL.U32 R251, R251, 0x4, RZ ;  /* 0x00000004fbfb7824 */ /* 0x000fca00078e00ff */
[C---:B------:R-:W-:Y:S02]  /*2b070*/  LOP3.LUT R248, R251.reuse, 0x10, RZ, 0x3c, !PT ;  /* 0x00000010fbf87812 */ /* 0x040fe400078e3cff */
[C---:B------:R-:W-:Y:S02]  /*2b080*/  LOP3.LUT R249, R251.reuse, 0x30, RZ, 0x3c, !PT ;  /* 0x00000030fbf97812 */ /* 0x040fe400078e3cff */
[C---:B------:R-:W-:Y:S02]  /*2b090*/  LOP3.LUT R250, R251.reuse, 0x50, RZ, 0x3c, !PT ;  /* 0x00000050fbfa7812 */ /* 0x040fe400078e3cff */
[----:B------:R-:W-:Y:S01]  /*2b0a0*/  LOP3.LUT R251, R251, 0x70, RZ, 0x3c, !PT ;  /* 0x00000070fbfb7812 */ /* 0x000fe200078e3cff */
[----:B------:R1:W-:Y:S04]  /*2b0b0*/  STL.64 [R1+0x3118], R102 ;  /* 0x0031186601007387 */ /* 0x0003e80000100a00 */
[----:B------:R-:W0:Y:S04]  /*2b0c0*/  LDGDEPBAR ;  /* 0x00000000000079af */ /* 0x000e280000000000 */
[----:B-1----:R-:W2:Y:S04]  /*2b0d0*/  LDL.64 R102, [R1+0x8] ;  /* 0x0000080001667983 */ /* 0x002ea80000100a00 */
[----:B------:R1:W-:Y:S04]  /*2b0e0*/  STL.64 [R1+0x3110], R86 ;  /* 0x0031105601007387 */ /* 0x0003e80000100a00 */
        /* <DEDUP_REMOVED lines=39> */
[----:B------:R-:W-:Y:S04]  /*2b360*/  STL.64 [R1+0x3070], R114 ;  /* 0x0030707201007387 */ /* 0x000fe80000100a00 */
        /* <DEDUP_REMOVED lines=9> */
[----:B------:R1:W-:Y:S04]  /*2b400*/  STL [R1+0x2ff0], R0 ;  /* 0x002ff00001007387 */ /* 0x0003e80000100800 */
[----:B-1----:R-:W2:Y:S01]  /*2b410*/  LDL.LU R0, [R1+0x494] ;  /* 0x0004940001007983 */ /* 0x002ea20000300800 */
[----:B------:R-:W-:Y:S01]  /*2b420*/  VIADD R248, R248, UR4 ;  /* 0x00000004f8f87c36 */ /* 0x000fe20008000000 */
[----:B------:R-:W-:Y:S01]  /*2b430*/  IADD3 R249, PT, PT, R249, UR4, RZ ;  /* 0x00000004f9f97c10 */ /* 0x000fe2000fffe0ff */
[----:B------:R-:W-:Y:S01]  /*2b440*/  VIADD R250, R250, UR4 ;  /* 0x00000004fafa7c36 */ /* 0x000fe20008000000 */
[----:B------:R-:W3:Y:S01]  /*2b450*/  LDL.64 R98, [R1+0xc50] ;  /* 0x000c500001627983 */ /* 0x000ee20000100a00 */
[----:B------:R-:W-:-:S03]  /*2b460*/  VIADD R251, R251, UR4 ;  /* 0x00000004fbfb7c36 */ /* 0x000fc60008000000 */
[----:B------:R-:W3:Y:S04]  /*2b470*/  LDL.64 R114, [R1+0xc18] ;  /* 0x000c180001727983 */ /* 0x000ee80000100a00 */
        /* <DEDUP_REMOVED lines=8> */
[----:B--2---:R-:W-:Y:S04]  /*2b500*/  LDGSTS.E [R0], desc[UR70][R240.64], P6 ;  /* 0x00000000f0007fae */ /* 0x004fe8000b1a1046 */
[----:B------:R-:W-:Y:S04]  /*2b510*/  LDGSTS.E [R0+0x800], desc[UR70][R176.64], P6 ;  /* 0x00800000b0007fae */ /* 0x000fe8000b1a1046 */
        /* <DEDUP_REMOVED lines=28> */
[----:B---3--:R-:W-:Y:S04]  /*2b6e0*/  LDGSTS.E [R0+0xf000], desc[UR70][R234.64], P6 ;  /* 0x0f000000ea007fae */ /* 0x008fe8000b1a1046 */
[----:B------:R-:W-:Y:S04]  /*2b6f0*/  LDGSTS.E [R0+0xf800], desc[UR70][R130.64], P6 ;  /* 0x0f80000082007fae */ /* 0x000fe8000b1a1046 */
[----:B----4-:R-:W-:Y:S04]  /*2b700*/  LDGSTS.E [R0+0x10000], desc[UR70][R236.64], P6 ;  /* 0x10000000ec007fae */ /* 0x010fe8000b1a1046 */
[----:B------:R-:W-:Y:S04]  /*2b710*/  LDGSTS.E [R0+0x10800], desc[UR70][R238.64], P6 ;  /* 0x10800000ee007fae */ /* 0x000fe8000b1a1046 */
[----:B------:R-:W-:Y:S04]  /*2b720*/  LDGSTS.E [R0+0x11000], desc[UR70][R146.64], P6 ;  /* 0x1100000092007fae */ /* 0x000fe8000b1a1046 */
[----:B------:R-:W2:Y:S04]  /*2b730*/  LDL.64 R130, [R1+0xbe0] ;  /* 0x000be00001827983 */ /* 0x000ea80000100a00 */
[----:B------:R-:W-:Y:S04]  /*2b740*/  LDGSTS.E [R0+0x11800], desc[UR70][R162.64], P6 ;  /* 0x11800000a2007fae */ /* 0x000fe8000b1a1046 */
[----:B------:R-:W3:Y:S04]  /*2b750*/  LDL.64 R146, [R1+0xba8] ;  /* 0x000ba80001927983 */ /* 0x000ee80000100a00 */
[----:B------:R-:W-:Y:S04]  /*2b760*/  LDGSTS.E [R0+0x12000], desc[UR70][R4.64], P6 ;  /* 0x1200000004007fae */ /* 0x000fe8000b1a1046 */
[----:B------:R-:W4:Y:S04]  /*2b770*/  LDL.64 R162, [R1+0xb70] ;  /* 0x000b700001a27983 */ /* 0x000f280000100a00 */
        /* <DEDUP_REMOVED lines=47> */
[----:B------:R-:W4:Y:S04]  /*2ba70*/  LDL.64 R98, [R1+0x408] ;  /* 0x0004080001627983 */ /* 0x000f280000100a00 */
[----:B------:R-:W4:Y:S04]  /*2ba80*/  LDL.64 R114, [R1+0x3c8] ;  /* 0x0003c80001727983 */ /* 0x000f280000100a00 */
[----:B--2---:R-:W-:Y:S04]  /*2ba90*/  LDGSTS.E [R248+0x1100], desc[UR70][R130.64], P6 ;  /* 0x0110000082f87fae */ /* 0x004fe8000b1a1046 */
[----:B---3--:R-:W-:Y:S04]  /*2baa0*/  LDGSTS.E [R248+0x1900], desc[UR70][R146.64], P6 ;  /* 0x0190000092f87fae */ /* 0x008fe8000b1a1046 */
[----:B------:R-:W2:Y:S04]  /*2bab0*/  LDL.64 R130, [R1+0x380] ;  /* 0x0003800001827983 */ /* 0x000ea80000100a00 */
[----:B----4-:R-:W-:Y:S04]  /*2bac0*/  LDGSTS.E [R248+0x2100], desc[UR70][R162.64], P6 ;  /* 0x02100000a2f87fae */ /* 0x010fe8000b1a1046 */
[----:B------:R-:W3:Y:S04]  /*2bad0*/  LDL.64 R146, [R1+0x340] ;  /* 0x0003400001927983 */ /* 0x000ee80000100a00 */
[----:B------:R-:W-:Y:S04]  /*2bae0*/  LDGSTS.E [R248+0x2900], desc[UR70][R4.64], P6 ;  /* 0x0290000004f87fae */ /* 0x000fe8000b1a1046 */
[----:B------:R-:W4:Y:S04]  /*2baf0*/  LDL.64 R162, [R1+0x300] ;  /* 0x0003000001a27983 */ /* 0x000f280000100a00 */
[----:B------:R-:W-:Y:S04]  /*2bb00*/  LDGSTS.E [R248+0x3100], desc[UR70][R20.64], P6 ;  /* 0x0310000014f87fae */ /* 0x000fe8000b1a1046 */
[----:B------:R-:W2:Y:S04]  /*2bb10*/  LDL.64 R4, [R1+0x2c0] ;  /* 0x0002c00001047983 */ /* 0x000ea80000100a00 */
        /* <DEDUP_REMOVED lines=21> */
[----:B------:R-:W2:Y:S04]  /*2bc70*/  LDL.64 R6, [R1] ;  /* 0x0000000001067983 */ /* 0x000ea80000100a00 */
        /* <DEDUP_REMOVED lines=10> */
[----:B------:R-:W2:Y:S04]  /*2bd20*/  LDL.64 R102, [R1+0x748] ;  /* 0x0007480001667983 */ /* 0x000ea80000100a00 */
[----:B--2---:R-:W-:Y:S04]  /*2bd30*/  LDGSTS.E [R248+0xb900], desc[UR70][R102.64], P6 ;  /* 0x0b90000066f87fae */ /* 0x004fe8000b1a1046 */
[----:B------:R-:W-:Y:S04]  /*2bd40*/  LDGSTS.E [R248+0xc100], desc[UR70][R86.64], P6 ;  /* 0x0c10000056f87fae */ /* 0x000fe8000b1a1046 */
[----:B------:R-:W-:Y:S04]  /*2bd50*/  LDGSTS.E [R248+0xc900], desc[UR70][R70.64], P6 ;  /* 0x0c90000046f87fae */ /* 0x000fe8000b1a1046 */
[----:B------:R-:W-:Y:S04]  /*2bd60*/  LDGSTS.E [R248+0xd100], desc[UR70][R54.64], P6 ;  /* 0x0d10000036f87fae */ /* 0x000fe8000b1a1046 */
[----:B------:R-:W2:Y:S04]  /*2bd70*/  LDL.LU.64 R102, [R1+0x3118] ;  /* 0x0031180001667983 */ /* 0x000ea80000300a00 */
        /* <DEDUP_REMOVED lines=11> */
[----:B------:R-:W-:Y:S04]  /*2be30*/  LDGSTS.E [R248+0x10900], desc[UR70][R34.64], P6 ;  /* 0x1090000022f87fae */ /* 0x000fe8000b1a1046 */
[----:B------:R-:W-:Y:S04]  /*2be40*/  LDGSTS.E [R248+0x11100], desc[UR70][R50.64], P6 ;  /* 0x1110000032f87fae */ /* 0x000fe8000b1a1046 */
[----:B------:R-:W2:Y:S04]  /*2be50*/  LDL.64 R18, [R1+0xc48] ;  /* 0x000c480001127983 */ /* 0x000ea80000100a00 */
        /* <DEDUP_REMOVED lines=11> */
[----:B---3--:R-:W-:Y:S04]  /*2bf10*/  LDGSTS.E [R248+0x14100], desc[UR70][R146.64], P6 ;  /* 0x1410000092f87fae */ /* 0x008fe8000b1a1046 */
[----:B------:R-:W3:Y:S04]  /*2bf20*/  LDL.64 R130, [R1+0xac0] ;  /* 0x000ac00001827983 */ /* 0x000ee80000100a00 */
[----:B----4-:R-:W-:Y:S04]  /*2bf30*/  LDGSTS.E [R248+0x14900], desc[UR70][R162.64], P6 ;  /* 0x14900000a2f87fae */ /* 0x010fe8000b1a1046 */
        /* <DEDUP_REMOVED lines=36> */
[----:B------:R-:W-:Y:S04]  /*2c180*/  STL.64 [R1+0x2ff8], R158 ;  /* 0x002ff89e01007387 */ /* 0x000fe80000100a00 */
[----:B------:R-:W-:Y:S04]  /*2c190*/  STL.64 [R1+0x3000], R142 ;  /* 0x0030008e01007387 */ /* 0x000fe80000100a00 */
[----:B------:R-:W-:Y:S04]  /*2c1a0*/  STL.64 [R1+0x3008], R126 ;  /* 0x0030087e01007387 */ /* 0x000fe80000100a00 */
[----:B------:R1:W-:Y:S04]  /*2c1b0*/  STL.64 [R1+0x3010], R110 ;  /* 0x0030106e01007387 */ /* 0x0003e80000100a00 */
[----:B------:R1:W-:Y:S04]  /*2c1c0*/  STL.64 [R1+0x3018], R94 ;  /* 0x0030185e01007387 */ /* 0x0003e80000100a00 */
[----:B------:R1:W-:Y:S04]  /*2c1d0*/  STL.64 [R1+0x3020], R78 ;  /* 0x0030204e01007387 */ /* 0x0003e80000100a00 */
[----:B-1----:R-:W4:Y:S04]  /*2c1e0*/  LDL.64 R110, [R1+0x4c8] ;  /* 0x0004c800016e7983 */ /* 0x002f280000100a00 */
[----:B------:R-:W4:Y:S04]  /*2c1f0*/  LDL.64 R94, [R1+0x508] ;  /* 0x00050800015e7983 */ /* 0x000f280000100a00 */
[----:B------:R-:W4:Y:S04]  /*2c200*/  LDL.64 R78, [R1+0x540] ;  /* 0x00054000014e7983 */ /* 0x000f280000100a00 */
[----:B------:R-:W4:Y:S04]  /*2c210*/  LDL.64 R126, [R1+0x480] ;  /* 0x00048000017e7983 */ /* 0x000f280000100a00 */
[----:B------:R-:W4:Y:S04]  /*2c220*/  LDL.64 R142, [R1+0x440] ;  /* 0x00044000018e7983 */ /* 0x000f280000100a00 */
[----:B------:R-:W4:Y:S04]  /*2c230*/  LDL.64 R158, [R1+0x400] ;  /* 0x00040000019e7983 */ /* 0x000f280000100a00 */
[----:B------:R-:W4:Y:S04]  /*2c240*/  LDL.64 R244, [R1+0x3c0] ;  /* 0x0003c00001f47983 */ /* 0x000f280000100a00 */
[----:B------:R-:W4:Y:S04]  /*2c250*/  LDL.64 R246, [R1+0x378] ;  /* 0x0003780001f67983 */ /* 0x000f280000100a00 */
[----:B------:R-:W4:Y:S04]  /*2c260*/  LDL.64 R174, [R1+0x338] ;  /* 0x0003380001ae7983 */ /* 0x000f280000100a00 */
[----:B--2---:R-:W-:Y:S04]  /*2c270*/  LDGSTS.E [R242+0x200], desc[UR70][R18.64], P6 ;  /* 0x0020000012f27fae */ /* 0x004fe8000b1a1046 */
[----:B------:R-:W-:Y:S04]  /*2c280*/  LDGSTS.E [R242+0xa00], desc[UR70][R34.64], P6 ;  /* 0x00a0000022f27fae */ /* 0x000fe8000b1a1046 */
        /* <DEDUP_REMOVED lines=41> */
[----:B------:R-:W2:Y:S04]  /*2c520*/  LDL.64 R6, [R1+0x778] ;  /* 0x0007780001067983 */ /* 0x000ea80000100a00 */
[----:B--2---:R-:W-:Y:S04]  /*2c530*/  LDGSTS.E [R242+0xb200], desc[UR70][R6.64], P6 ;  /* 0x0b20000006f27fae */ /* 0x004fe8000b1a1046 */
        /* <DEDUP_REMOVED lines=27> */
[----:B---3--:R-:W-:Y:S04]  /*2c6f0*/  LDGSTS.E [R242+0x17200], desc[UR70][R98.64], P6 ;  /* 0x1720000062f27fae */ /* 0x008fe8000b1a1046 */
[----:B------:R-:W3:Y:S04]  /*2c700*/  LDL.LU.64 R116, [R1+0x30c8] ;  /* 0x0030c80001747983 */ /* 0x000ee80000300a00 */
[----:B----4-:R-:W-:Y:S04]  /*2c710*/  LDGSTS.E [R242+0x17a00], desc[UR70][R114.64], P6 ;  /* 0x17a0000072f27fae */ /* 0x010fe8000b1a1046 */
[----:B------:R-:W4:Y:S04]  /*2c720*/  LDL.LU.64 R100, [R1+0x30c0] ;  /* 0x0030c00001647983 */ /* 0x000f280000300a00 */
        /* <DEDUP_REMOVED lines=9> */
[----:B------:R-:W2:Y:S04]  /*2c7c0*/  LDL.64 R78, [R1+0xc08] ;  /* 0x000c0800014e7983 */ /* 0x000ea80000100a00 */
        /* <DEDUP_REMOVED lines=20> */
[----:B------:R-:W-:Y:S04]  /*2c910*/  LDGSTS.E [R242+0x1aa00], desc[UR70][R172.64], P6 ;  /* 0x1aa00000acf27fae */ /* 0x000fe8000b1a1046 */
[----:B------:R1:W-:Y:S04]  /*2c920*/  STL.64 [R1+0x2fa0], R172 ;  /* 0x002fa0ac01007387 */ /* 0x0003e80000100a00 */
[----:B------:R-:W-:Y:S04]  /*2c930*/  LDGSTS.E [R242+0x1b200], desc[UR70][R156.64], P6 ;  /* 0x1b2000009cf27fae */ /* 0x000fe8000b1a1046 */
[----:B------:R-:W-:Y:S04]  /*2c940*/  LDGSTS.E [R242+0x1ba00], desc[UR70][R140.64], P6 ;  /* 0x1ba000008cf27fae */ /* 0x000fe8000b1a1046 */
[----:B-1----:R-:W2:Y:S04]  /*2c950*/  LDL.64 R172, [R1+0xc40] ;  /* 0x000c400001ac7983 */ /* 0x002ea80000100a00 */
        /* <DEDUP_REMOVED lines=11> */
[----:B------:R-:W-:Y:S04]  /*2ca10*/  STL.64 [R1+0x2fc0], R108 ;  /* 0x002fc06c01007387 */ /* 0x000fe80000100a00 */
[----:B------:R-:W-:Y:S04]  /*2ca20*/  STL.64 [R1+0x2fc8], R92 ;  /* 0x002fc85c01007387 */ /* 0x000fe80000100a00 */
[----:B------:R-:W-:Y:S04]  /*2ca30*/  STL.64 [R1+0x2fd0], R76 ;  /* 0x002fd04c01007387 */ /* 0x000fe80000100a00 */
[----:B------:R1:W-:Y:S04]  /*2ca40*/  STL.64 [R1+0x2fd8], R60 ;  /* 0x002fd83c01007387 */ /* 0x0003e80000100a00 */
[----:B------:R1:W-:Y:S04]  /*2ca50*/  STL.64 [R1+0x2fe0], R44 ;  /* 0x002fe02c01007387 */ /* 0x0003e80000100a00 */
[----:B------:R1:W-:Y:S04]  /*2ca60*/  STL.64 [R1+0x2fe8], R28 ;  /* 0x002fe81c01007387 */ /* 0x0003e80000100a00 */
[----:B-1----:R-:W3:Y:S04]  /*2ca70*/  LDL.64 R60, [R1+0x478] ;  /* 0x00047800013c7983 */ /* 0x002ee80000100a00 */
        /* <DEDUP_REMOVED lines=30> */
[----:B------:R-:W2:Y:S04]  /*2cc60*/  LDL.64 R162, [R1+0x700] ;  /* 0x0007000001a27983 */ /* 0x000ea80000100a00 */
[----:B------:R-:W2:Y:S04]  /*2cc70*/  LDL.64 R4, [R1+0x738] ;  /* 0x0007380001047983 */ /* 0x000ea80000100a00 */
[----:B------:R-:W2:Y:S04]  /*2cc80*/  LDL.64 R20, [R1+0x770] ;  /* 0x0007700001147983 */ /* 0x000ea80000100a00 */
[----:B------:R-:W3:Y:S04]  /*2cc90*/  LDL.64 R146, [R1+0x6c8] ;  /* 0x0006c80001927983 */ /* 0x000ee80000100a00 */
[----:B------:R-:W3:Y:S04]  /*2cca0*/  LDL.64 R130, [R1+0x690] ;  /* 0x0006900001827983 */ /* 0x000ee80000100a00 */
[----:B------:R-:W3:Y:S04]  /*2ccb0*/  LDL.64 R114, [R1+0x658] ;  /* 0x0006580001727983 */ /* 0x000ee80000100a00 */
        /* <DEDUP_REMOVED lines=19> */
[----:B---3--:R-:W-:Y:S04]  /*2cdf0*/  LDGSTS.E [R249+0xcb00], desc[UR70][R146.64], P6 ;  /* 0x0cb0000092f97fae */ /* 0x008fe8000b1a1046 */
[----:B------:R-:W-:Y:S04]  /*2ce00*/  LDGSTS.E [R249+0xd300], desc[UR70][R130.64], P6 ;  /* 0x0d30000082f97fae */ /* 0x000fe8000b1a1046 */
[----:B------:R-:W-:Y:S04]  /*2ce10*/  LDGSTS.E [R249+0xdb00], desc[UR70][R114.64], P6 ;  /* 0x0db0000072f97fae */ /* 0x000fe8000b1a1046 */
[----:B----4-:R-:W-:Y:S04]  /*2ce20*/  LDGSTS.E [R249+0xe300], desc[UR70][R98.64], P6 ;  /* 0x0e30000062f97fae */ /* 0x010fe8000b1a1046 */
        /* <DEDUP_REMOVED lines=15> */
[----:B------:R-:W3:Y:S04]  /*2cf20*/  LDL.LU.64 R4, [R1+0x3090] ;  /* 0x0030900001047983 */ /* 0x000ee80000300a00 */
[----:B------:R-:W-:Y:S04]  /*2cf30*/  LDGSTS.E [R249+0x15b00], desc[UR70][R78.64], P6 ;  /* 0x15b000004ef97fae */ /* 0x000fe8000b1a1046 */
        /* <DEDUP_REMOVED lines=121> */
[----:B------:R-:W2:Y:S04]  /*2d6d0*/  LDL.LU.64 R18, [R1+0x3040] ;  /* 0x0030400001127983 */ /* 0x000ea80000300a00 */
[----:B------:R-:W-:Y:S04]  /*2d6e0*/  LDGSTS.E [R3+0xe400], desc[UR70][R42.64], P6 ;  /* 0x0e4000002a037fae */ /* 0x000fe8000b1a1046 */
[----:B------:R-:W3:Y:S04]  /*2d6f0*/  LDL.LU.64 R174, [R1+0x3038] ;  /* 0x0030380001ae7983 */ /* 0x000ee80000300a00 */
        /* <DEDUP_REMOVED lines=8> */
[----:B------:R-:W3:Y:S04]  /*2d780*/  LDL.64 R106, [R1+0xbf8] ;  /* 0x000bf800016a7983 */ /* 0x000ee80000100a00 */
[----:B------:R-:W-:Y:S04]  /*2d790*/  LDGSTS.E [R3+0x11400], desc[UR70][R138.64], P6 ;  /* 0x114000008a037fae */ /* 0x000fe8000b1a1046 */
[----:B------:R-:W3:Y:S04]  /*2d7a0*/  LDL.64 R122, [R1+0xbc0] ;  /* 0x000bc000017a7983 */ /* 0x000ee80000100a00 */
[----:B------:R-:W-:Y:S04]  /*2d7b0*/  LDGSTS.E [R3+0x11c00], desc[UR70][R154.64], P6 ;  /* 0x11c000009a037fae */ /* 0x000fe8000b1a1046 */
[----:B------:R-:W3:Y:S04]  /*2d7c0*/  LDL.64 R138, [R1+0xb88] ;  /* 0x000b8800018a7983 */ /* 0x000ee80000100a00 */
[----:B------:R-:W-:Y:S04]  /*2d7d0*/  LDGSTS.E [R3+0x12400], desc[UR70][R170.64], P6 ;  /* 0x12400000aa037fae */ /* 0x000fe8000b1a1046 */
        /* <DEDUP_REMOVED lines=35> */
[----:B------:R-:W-:Y:S04]  /*2da10*/  STL.64 [R1+0x2f00], R168 ;  /* 0x002f00a801007387 */ /* 0x000fe80000100a00 */
[----:B------:R-:W-:Y:S04]  /*2da20*/  STL.64 [R1+0x2f08], R152 ;  /* 0x002f089801007387 */ /* 0x000fe80000100a00 */
[----:B------:R-:W-:Y:S04]  /*2da30*/  STL.64 [R1+0x2f10], R136 ;  /* 0x002f108801007387 */ /* 0x000fe80000100a00 */
[----:B------:R1:W-:Y:S04]  /*2da40*/  STL.64 [R1+0x2f18], R120 ;  /* 0x002f187801007387 */ /* 0x0003e80000100a00 */
[----:B------:R-:W-:Y:S04]  /*2da50*/  STL.64 [R1+0x2f20], R104 ;  /* 0x002f206801007387 */ /* 0x000fe80000100a00 */
[----:B------:R-:W-:Y:S04]  /*2da60*/  STL.64 [R1+0x2f28], R88 ;  /* 0x002f285801007387 */ /* 0x000fe80000100a00 */
[----:B------:R-:W-:Y:S04]  /*2da70*/  LDGSTS.E [R3+0x1b400], desc[UR70][R152.64], P6 ;  /* 0x1b40000098037fae */ /* 0x000fe8000b1a1046 */
[----:B------:R-:W-:Y:S04]  /*2da80*/  STL.64 [R1+0x2f30], R72 ;  /* 0x002f304801007387 */ /* 0x000fe80000100a00 */
[----:B------:R-:W-:Y:S04]  /*2da90*/  LDGSTS.E [R3+0x1bc00], desc[UR70][R136.64], P6 ;  /* 0x1bc0000088037fae */ /* 0x000fe8000b1a1046 */
[----:B------:R-:W-:Y:S04]  /*2daa0*/  STL.64 [R1+0x2f38], R56 ;  /* 0x002f383801007387 */ /* 0x000fe80000100a00 */
[----:B------:R-:W-:Y:S04]  /*2dab0*/  LDGSTS.E [R3+0x1c400], desc[UR70][R120.64], P6 ;  /* 0x1c40000078037fae */ /* 0x000fe8000b1a1046 */
[----:B------:R2:W-:Y:S04]  /*2dac0*/  STL.64 [R1+0x2f40], R40 ;  /* 0x002f402801007387 */ /* 0x0005e80000100a00 */
[----:B------:R-:W-:Y:S04]  /*2dad0*/  LDGSTS.E [R3+0x1cc00], desc[UR70][R104.64], P6 ;  /* 0x1cc0000068037fae */ /* 0x000fe8000b1a1046 */
[----:B-1----:R-:W4:Y:S04]  /*2dae0*/  LDL.64 R120, [R1+0x760] ;  /* 0x0007600001787983 */ /* 0x002f280000100a00 */
        /* <DEDUP_REMOVED lines=13> */
[----:B------:R-:W4:Y:S04]  /*2dbc0*/  LDL.64 R74, [R1+0x5a0] ;  /* 0x0005a000014a7983 */ /* 0x000f280000100a00 */
[----:B--2---:R-:W-:Y:S04]  /*2dbd0*/  LDGSTS.E [R250+0x500], desc[UR70][R90.64], P6 ;  /* 0x005000005afa7fae */ /* 0x004fe8000b1a1046 */
[----:B---3--:R-:W-:Y:S04]  /*2dbe0*/  LDGSTS.E [R250+0xd00], desc[UR70][R106.64], P6 ;  /* 0x00d000006afa7fae */ /* 0x008fe8000b1a1046 */
[----:B------:R-:W2:Y:S04]  /*2dbf0*/  LDL.64 R90, [R1+0x560] ;  /* 0x00056000015a7983 */ /* 0x000ea80000100a00 */
        /* <DEDUP_REMOVED lines=41> */
[----:B------:R-:W-:Y:S04]  /*2de90*/  LDGSTS.E [R250+0xb500], desc[UR70][R120.64], P6 ;  /* 0x0b50000078fa7fae */ /* 0x000fe8000b1a1046 */
[----:B------:R-:W-:Y:S04]  /*2dea0*/  LDGSTS.E [R250+0xbd00], desc[UR70][R136.64], P6 ;  /* 0x0bd0000088fa7fae */ /* 0x000fe8000b1a1046 */
        /* <DEDUP_REMOVED lines=12> */
[----:B------:R-:W4:Y:S04]  /*2df70*/  LDL.64 R26, [R1+0x640] ;  /* 0x00064000011a7983 */ /* 0x000f280000100a00 */
[----:B------:R-:W4:Y:S04]  /*2df80*/  LDL.64 R42, [R1+0x608] ;  /* 0x00060800012a7983 */ /* 0x000f280000100a00 */
        /* <DEDUP_REMOVED lines=57> */
[----:B--2---:R-:W-:Y:S04]  /*2e320*/  LDGSTS.E [R2+0x600], desc[UR70][R90.64], P6 ;  /* 0x006000005a027fae */ /* 0x004fe8000b1a1046 */
[----:B---3--:R-:W-:Y:S04]  /*2e330*/  LDGSTS.E [R2+0xe00], desc[UR70][R106.64], P6 ;  /* 0x00e000006a027fae */ /* 0x008fe8000b1a1046 */
[----:B------:R-:W2:Y:S04]  /*2e340*/  LDL.64 R90, [R1+0x558] ;  /* 0x00055800015a7983 */ /* 0x000ea80000100a00 */
        /* <DEDUP_REMOVED lines=161> */
[----:B------:R1:W-:Y:S04]  /*2ed60*/  LDGSTS.E [R251+0xcf00], desc[UR70][R168.64], P6 ;  /* 0x0cf00000a8fb7fae */ /* 0x0003e8000b1a1046 */
[----:B------:R1:W-:Y:S04]  /*2ed70*/  LDGSTS.E [R251+0xd700], desc[UR70][R10.64], P6 ;  /* 0x0d7000000afb7fae */ /* 0x0003e8000b1a1046 */
[----:B------:R-:W-:Y:S04]  /*2ed80*/  LDGSTS.E [R251+0xdf00], desc[UR70][R26.64], P6 ;  /* 0x0df000001afb7fae */ /* 0x000fe8000b1a1046 */
[----:B------:R-:W-:Y:S01]  /*2ed90*/  LDGSTS.E [R251+0xe700], desc[UR70][R42.64], P6 ;  /* 0x0e7000002afb7fae */ /* 0x000fe2000b1a1046 */
[----:B-1----:R-:W1:Y:S03]  /*2eda0*/  LDC R169, c[0x0][0x3ac] ;  /* 0x0000eb00ffa97b82 */ /* 0x002e660000000800 */
[----:B------:R-:W-:Y:S04]  /*2edb0*/  LDGSTS.E [R251+0xef00], desc[UR70][R58.64], P6 ;  /* 0x0ef000003afb7fae */ /* 0x000fe8000b1a1046 */
[----:B------:R-:W-:Y:S01]  /*2edc0*/  LDGSTS.E [R251+0xf700], desc[UR70][R74.64], P6 ;  /* 0x0f7000004afb7fae */ /* 0x000fe2000b1a1046 */
[----:B------:R-:W1:Y:S08]  /*2edd0*/  LDC R10, c[0x0][0x3a0] ;  /* 0x0000e800ff0a7b82 */ /* 0x000e700000000800 */
[----:B------:R-:W1:Y:S01]  /*2ede0*/  LDC R11, c[0x0][0x3a0] ;  /* 0x0000e800ff0b7b82 */ /* 0x000e620000000800 */
[----:B--2---:R-:W-:Y:S04]  /*2edf0*/  LDGSTS.E [R251+0xff00], desc[UR70][R90.64], P6 ;  /* 0x0ff000005afb7fae */ /* 0x004fe8000b1a1046 */
[----:B---3--:R-:W-:Y:S04]  /*2ee00*/  LDGSTS.E [R251+0x10700], desc[UR70][R106.64], P6 ;  /* 0x107000006afb7fae */ /* 0x008fe8000b1a1046 */
[----:B----4-:R-:W-:Y:S04]  /*2ee10*/  LDGSTS.E [R251+0x10f00], desc[UR70][R122.64], P6 ;  /* 0x10f000007afb7fae */ /* 0x010fe8000b1a1046 */
[----:B------:R-:W-:Y:S04]  /*2ee20*/  LDGSTS.E [R251+0x11700], desc[UR70][R138.64], P6 ;  /* 0x117000008afb7fae */ /* 0x000fe8000b1a1046 */
[----:B------:R-:W-:Y:S04]  /*2ee30*/  LDGSTS.E [R251+0x11f00], desc[UR70][R154.64], P6 ;  /* 0x11f000009afb7fae */ /* 0x000fe8000b1a1046 */
[----:B------:R-:W-:Y:S04]  /*2ee40*/  LDGSTS.E [R251+0x12700], desc[UR70][R170.64], P6 ;  /* 0x12700000aafb7fae */ /* 0x000fe8000b1a1046 */
[----:B------:R2:W-:Y:S04]  /*2ee50*/  LDGSTS.E [R251+0x12f00], desc[UR70][R28.64], P6 ;  /* 0x12f000001cfb7fae */ /* 0x0005e8000b1a1046 */
[----:B------:R-:W-:Y:S01]  /*2ee60*/  LDGSTS.E [R251+0x13700], desc[UR70][R44.64], P6 ;  /* 0x137000002cfb7fae */ /* 0x000fe2000b1a1046 */
[----:B--2---:R-:W2:Y:S03]  /*2ee70*/  LDC R28, c[0x0][0x3a0] ;  /* 0x0000e800ff1c7b82 */ /* 0x004ea60000000800 */
[----:B------:R-:W-:Y:S04]  /*2ee80*/  LDGSTS.E [R251+0x13f00], desc[UR70][R60.64], P6 ;  /* 0x13f000003cfb7fae */ /* 0x000fe8000b1a1046 */
[----:B------:R-:W-:Y:S04]  /*2ee90*/  LDGSTS.E [R251+0x14700], desc[UR70][R76.64], P6 ;  /* 0x147000004cfb7fae */ /* 0x000fe8000b1a1046 */
[----:B------:R-:W-:Y:S04]  /*2eea0*/  LDGSTS.E [R251+0x14f00], desc[UR70][R92.64], P6 ;  /* 0x14f000005cfb7fae */ /* 0x000fe8000b1a1046 */
[----:B------:R-:W-:Y:S04]  /*2eeb0*/  LDGSTS.E [R251+0x15700], desc[UR70][R108.64], P6 ;  /* 0x157000006cfb7fae */ /* 0x000fe8000b1a1046 */
[----:B------:R3:W-:Y:S04]  /*2eec0*/  LDGSTS.E [R251+0x15f00], desc[UR70][R124.64], P6 ;  /* 0x15f000007cfb7fae */ /* 0x0007e8000b1a1046 */
[----:B------:R-:W-:Y:S01]  /*2eed0*/  LDGSTS.E [R251+0x16700], desc[UR70][R140.64], P6 ;  /* 0x167000008cfb7fae */ /* 0x000fe2000b1a1046 */
[----:B---3--:R-:W3:Y:S03]  /*2eee0*/  LDC R125, c[0x0][0x3a0] ;  /* 0x0000e800ff7d7b82 */ /* 0x008ee60000000800 */
        /* <DEDUP_REMOVED lines=14> */
[----:B------:R1:W-:Y:S04]  /*2efd0*/  LDGSTS.E [R251+0x1a700], desc[UR70][R158.64], P6 ;  /* 0x1a7000009efb7fae */ /* 0x0003e8000b1a1046 */
[----:B------:R-:W-:Y:S04]  /*2efe0*/  LDGSTS.E [R251+0x1af00], desc[UR70][R162.64], P6 ;  /* 0x1af00000a2fb7fae */ /* 0x000fe8000b1a1046 */
[----:B------:R-:W-:Y:S01]  /*2eff0*/  LDGSTS.E [R251+0x1b700], desc[UR70][R146.64], P6 ;  /* 0x1b70000092fb7fae */ /* 0x000fe2000b1a1046 */
[----:B-1----:R-:W1:Y:S03]  /*2f000*/  LDC R159, c[0x0][0x3a0] ;  /* 0x0000e800ff9f7b82 */ /* 0x002e660000000800 */
[----:B------:R-:W-:Y:S04]  /*2f010*/  LDGSTS.E [R251+0x1bf00], desc[UR70][R130.64], P6 ;  /* 0x1bf0000082fb7fae */ /* 0x000fe8000b1a1046 */
[----:B------:R-:W-:Y:S04]  /*2f020*/  LDGSTS.E [R251+0x1c700], desc[UR70][R114.64], P6 ;  /* 0x1c70000072fb7fae */ /* 0x000fe8000b1a1046 */
[----:B------:R-:W-:Y:S04]  /*2f030*/  LDGSTS.E [R251+0x1cf00], desc[UR70][R98.64], P6 ;  /* 0x1cf0000062fb7fae */ /* 0x000fe8000b1a1046 */
[----:B------:R-:W-:Y:S04]  /*2f040*/  LDGSTS.E [R251+0x1d700], desc[UR70][R82.64], P6 ;  /* 0x1d70000052fb7fae */ /* 0x000fe8000b1a1046 */
[----:B------:R-:W-:Y:S04]  /*2f050*/  LDGSTS.E [R251+0x1df00], desc[UR70][R66.64], P6 ;  /* 0x1df0000042fb7fae */ /* 0x000fe8000b1a1046 */
[----:B------:R-:W-:Y:S01]  /*2f060*/  LDGSTS.E [R251+0x1e700], desc[UR70][R50.64], P6 ;  /* 0x1e70000032fb7fae */ /* 0x000fe2000b1a1046 */
[----:B-1----:R-:W-:-:S03]  /*2f070*/  VIADD R158, R159, 0xffffffab ;  /* 0xffffffab9f9e7836 */ /* 0x002fc60000000000 */
[----:B------:R-:W-:Y:S01]  /*2f080*/  LDGSTS.E [R251+0x1ef00], desc[UR70][R34.64], P6 ;  /* 0x1ef0000022fb7fae */ /* 0x000fe2000b1a1046 */
[----:B------:R-:W1:Y:S03]  /*2f090*/  LDC R159, c[0x0][0x3a8] ;  /* 0x0000ea00ff9f7b82 */ /* 0x000e660000000800 */
[----:B------:R-:W-:Y:S04]  /*2f0a0*/  LDGSTS.E [R251+0x1f700], desc[UR70][R18.64], P6 ;  /* 0x1f70000012fb7fae */ /* 0x000fe8000b1a1046 */
[----:B------:R-:W-:Y:S04]  /*2f0b0*/  LDGSTS.E [R251+0x1ff00], desc[UR70][R174.64], P6 ;  /* 0x1ff00000aefb7fae */ /* 0x000fe8000b1a1046 */
[----:B------:R-:W0:Y:S01]  /*2f0c0*/  LDGDEPBAR ;  /* 0x00000000000079af */ /* 0x000e220000000000 */
[----:B-1----:R-:W-:-:S04]  /*2f0d0*/  IMAD.SHL.U32 R159, R159, 0x40, RZ ;  /* 0x000000409f9f7824 */ /* 0x002fc800078e00ff */
[C---:B------:R-:W-:Y:S01]  /*2f0e0*/  IMAD.WIDE R40, R159.reuse, 0x4, R246 ;  /* 0x000000049f287825 */ /* 0x040fe200078e02f6 */
[----:B------:R-:W-:Y:S03]  /*2f0f0*/  BAR.SYNC.DEFER_BLOCKING 0x0 ;  /* 0x0000000000007b1d */ /* 0x000fe60000010000 */
[----:B------:R-:W-:Y:S01]  /*2f100*/  IMAD.WIDE R26, R159, 0x4, R244 ;  /* 0x000000049f1a7825 */ /* 0x000fe200078e02f4 */
[----:B------:R-:W-:-:S04]  /*2f110*/  ISETP.GE.U32.AND P6, PT, R158, 0x7fffff6c, PT ;  /* 0x7fffff6c9e00780c */ /* 0x000fc80003fc6070 */
[----:B------:R-:W1:Y:S01]  /*2f120*/  LDC R158, c[0x0][0x3a0] ;  /* 0x0000e800ff9e7b82 */ /* 0x000e620000000800 */
[----:B------:R-:W-:Y:S04]  /*2f130*/  STL.64 [R1+0x17e0], R40 ;  /* 0x0017e02801007387 */ /* 0x000fe80000100a00 */
[----:B------:R-:W2:Y:S03]  /*2f140*/  LDL.LU.64 R142, [R1+0xc80] ;  /* 0x000c8000018e7983 */ /* 0x000ea60000300a00 */
[----:B------:R-:W1:Y:S01]  /*2f150*/  LDC R247, c[0x0][0x3a0] ;  /* 0x0000e800fff77b82 */ /* 0x000e620000000800 */
[----:B------:R1:W-:Y:S01]  /*2f160*/  STL.64 [R1+0x17e8], R26 ;  /* 0x0017e81a01007387 */ /* 0x0003e20000100a00 */
[----:B---3--:R-:W-:-:S06]  /*2f170*/  VIADD R245, R125, 0xffffffa3 ;  /* 0xffffffa37df57836 */ /* 0x008fcc0000000000 */
[----:B------:R-:W3:Y:S01]  /*2f180*/  LDC R246, c[0x0][0x3a0] ;  /* 0x0000e800fff67b82 */ /* 0x000ee20000000800 */
[----:B------:R-:W-:Y:S01]  /*2f190*/  @!PT LDS RZ, [RZ] ;  /* 0x00000000fffff984 */ /* 0x000fe20000000800 */
[----:B------:R-:W-:Y:S01]  /*2f1a0*/  @!PT LDS RZ, [RZ] ;  /* 0x00000000fffff984 */ /* 0x000fe20000000800 */
[----:B------:R-:W-:Y:S01]  /*2f1b0*/  @!PT LDS RZ, [RZ] ;  /* 0x00000000fffff984 */ /* 0x000fe20000000800 */
[----:B------:R-:W-:Y:S04]  /*2f1c0*/  LDGSTS.E [R0+0x48000], desc[UR70][R40.64], !P1 ;  /* 0x4800000028007fae */ /* 0x000fe8000c9a1046 */
[----:B------:R1:W-:Y:S01]  /*2f1d0*/  LDGSTS.E [R0+0x48100], desc[UR70][R26.64], !P1 ;  /* 0x481000001a007fae */ /* 0x0003e2000c9a1046 */
[C---:B----4-:R-:W-:Y:S02]  /*2f1e0*/  IMAD.WIDE R56, R159.reuse, 0x4, R140 ;  /* 0x000000049f387825 */ /* 0x050fe400078e028c */
[----:B-1----:R-:W1:Y:S02]  /*2f1f0*/  LDC R27, c[0x0][0x3a0] ;  /* 0x0000e800ff1b7b82 */ /* 0x002e640000000800 */
[C---:B--2---:R-:W-:Y:S01]  /*2f200*/  IMAD.WIDE R44, R159.reuse, 0x4, R156 ;  /* 0x000000049f2c7825 */ /* 0x044fe200078e029c */
[----:B------:R-:W-:Y:S05]  /*2f210*/  STL.64 [R1+0x1630], R56 ;  /* 0x0016303801007387 */ /* 0x000fea0000100a00 */
[----:B------:R-:W2:Y:S01]  /*2f220*/  LDC R26, c[0x0][0x3a0] ;  /* 0x0000e800ff1a7b82 */ /* 0x000ea20000000800 */
[----:B------:R4:W-:Y:S01]  /*2f230*/  STL.64 [R1+0x1638], R44 ;  /* 0x0016382c01007387 */ /* 0x0009e20000100a00 */
[----:B------:R-:W-:-:S03]  /*2f240*/  IMAD.WIDE R42, R159, 0x4, R172 ;  /* 0x000000049f2a7825 */ /* 0x000fc600078e02ac */
[----:B------:R-:W3:Y:S04]  /*2f250*/  LDL.LU.64 R140, [R1+0xc88] ;  /* 0x000c8800018c7983 */ /* 0x000ee80000300a00 */
[----:B------:R-:W3:Y:S01]  /*2f260*/  LDL.LU.64 R156, [R1+0xc90] ;  /* 0x000c9000019c7983 */ /* 0x000ee20000300a00 */
[----:B------:R-:W-:-:S03]  /*2f270*/  IMAD.WIDE R40, R159, 0x4, R78 ;  /* 0x000000049f287825 */ /* 0x000fc600078e024e */
[----:B------:R1:W-:Y:S04]  /*2f280*/  STL.64 [R1+0x1648], R42 ;  /* 0x0016482a01007387 */ /* 0x0003e80000100a00 */
[----:B------:R-:W-:Y:S04]  /*2f290*/  LDGSTS.E [R0+0x48800], desc[UR70][R56.64], !P2 ;  /* 0x4880000038007fae */ /* 0x000fe8000d1a1046 */
[----:B------:R1:W-:Y:S04]  /*2f2a0*/  STL.64 [R1+0x1658], R40 ;  /* 0x0016582801007387 */ /* 0x0003e80000100a00 */
[----:B------:R4:W-:Y:S01]  /*2f2b0*/  LDGSTS.E [R0+0x48900], desc[UR70][R44.64], !P2 ;  /* 0x489000002c007fae */ /* 0x0009e2000d1a1046 */
[----:B------:R-:W-:-:S03]  /*2f2c0*/  ISETP.GE.U32.AND P2, PT, R245, 0x7fffff64, PT ;  /* 0x7fffff64f500780c */ /* 0x000fc60003f46070 */
[----:B------:R-:W3:Y:S04]  /*2f2d0*/  LDL.LU.64 R172, [R1+0xc98] ;  /* 0x000c980001ac7983 */ /* 0x000ee80000300a00 */
[----:B------:R1:W-:Y:S01]  /*2f2e0*/  LDGSTS.E [R0+0x49000], desc[UR70][R42.64], !P3 ;  /* 0x490000002a007fae */ /* 0x0003e2000d9a1046 */
[----:B----4-:R-:W-:-:S03]  /*2f2f0*/  IMAD.WIDE R44, R159, 0x4, R94 ;  /* 0x000000049f2c7825 */ /* 0x010fc600078e025e */
[----:B------:R-:W4:Y:S01]  /*2f300*/  LDL.LU.64 R78, [R1+0xca0] ;  /* 0x000ca000014e7983 */ /* 0x000f220000300a00 */
[----:B------:R-:W-:-:S03]  /*2f310*/  VIADD R245, R28, 0xffffff9b ;  /* 0xffffff9b1cf57836 */ /* 0x000fc60000000000 */
[----:B------:R1:W-:Y:S02]  /*2f320*/  LDGSTS.E [R0+0x49100], desc[UR70][R40.64], !P3 ;  /* 0x4910000028007fae */ /* 0x0003e4000d9a1046 */
[C---:B-1----:R-:W-:Y:S02]  /*2f330*/  IMAD.WIDE R42, R159.reuse, 0x4, R110 ;  /* 0x000000049f2a7825 */ /* 0x042fe400078e026e */
[----:B------:R-:W-:Y:S04]  /*2f340*/  STL.64 [R1+0x1668], R44 ;  /* 0x0016682c01007387 */ /* 0x000fe80000100a00 */
[----:B------:R3:W-:Y:S01]  /*2f350*/  STL.64 [R1+0x1678], R42 ;  /* 0x0016782a01007387 */ /* 0x0007e20000100a00 */
[----:B------:R-:W-:-:S03]  /*2f360*/  IMAD.WIDE R40, R159, 0x4, R126 ;  /* 0x000000049f287825 */ /* 0x000fc600078e027e */
[----:B------:R-:W4:Y:S04]  /*2f370*/  LDL.LU.64 R94, [R1+0xca8] ;  /* 0x000ca800015e7983 */ /* 0x000f280000300a00 */
[----:B------:R-:W4:Y:S04]  /*2f380*/  LDL.LU.64 R110, [R1+0xcb0] ;  /* 0x000cb000016e7983 */ /* 0x000f280000300a00 */
[----:B------:R1:W-:Y:S01]  /*2f390*/  STL.64 [R1+0x1688], R40 ;  /* 0x0016882801007387 */ /* 0x0003e20000100a00 */
[----:B------:R-:W-:Y:S02]  /*2f3a0*/  VIADD R244, R158, 0xffffffa7 ;  /* 0xffffffa79ef47836 */ /* 0x000fe40000000000 */
[----:B------:R-:W1:Y:S01]  /*2f3b0*/  LDC R158, c[0x0][0x3a0] ;  /* 0x0000e800ff9e7b82 */ /* 0x000e620000000800 */
[----:B------:R-:W-:Y:S01]  /*2f3c0*/  LDGSTS.E [R0+0x49800], desc[UR70][R44.64], !P4 ;  /* 0x498000002c007fae */ /* 0x000fe2000e1a1046 */
[----:B------:R-:W-:Y:S01]  /*2f3d0*/  IMAD.WIDE R28, R159, 0x4, R142 ;  /* 0x000000049f1c7825 */ /* 0x000fe200078e028e */
[----:B------:R-:W-:-:S02]  /*2f3e0*/  ISETP.GE.U32.AND P1, PT, R244, 0x7fffff68, PT ;  /* 0x7fffff68f400780c */ /* 0x000fc40003f26070 */
[----:B------:R3:W-:Y:S04]  /*2f3f0*/  LDGSTS.E [R0+0x49900], desc[UR70][R42.64], !P4 ;  /* 0x499000002a007fae */ /* 0x0007e8000e1a1046 */
[----:B------:R2:W-:Y:S04]  /*2f400*/  STL.64 [R1+0x1698], R28 ;  /* 0x0016981c01007387 */ /* 0x0005e80000100a00 */
[----:B------:R-:W4:Y:S04]  /*2f410*/  LDL.LU.64 R126, [R1+0xcb8] ;  /* 0x000cb800017e7983 */ /* 0x000f280000300a00 */
[----:B------:R-:W4:Y:S01]  /*2f420*/  LDL.LU.64 R142, [R1+0xcc0] ;  /* 0x000cc000018e7983 */ /* 0x000f220000300a00 */
[----:B-1----:R-:W-:-:S03]  /*2f430*/  IADD3 R244, PT, PT, R158, -0x61, RZ ;  /* 0xffffff9f9ef47810 */ /* 0x002fc60007ffe0ff */
[----:B------:R1:W-:Y:S01]  /*2f440*/  LDGSTS.E [R0+0x4a000], desc[UR70][R40.64], !P5 ;  /* 0x4a00000028007fae */ /* 0x0003e2000e9a1046 */
[----:B------:R-:W-:Y:S01]  /*2f450*/  ISETP.GE.U32.AND P3, PT, R244, 0x7fffff60, PT ;  /* 0x7fffff60f400780c */ /* 0x000fe20003f66070 */
[----:B------:R-:W-:Y:S01]  /*2f460*/  VIADD R244, R10, 0xffffff97 ;  /* 0xffffff970af47836 */ /* 0x000fe20000000000 */
[----:B------:R-:W-:Y:S01]  /*2f470*/  ISETP.GE.U32.AND P4, PT, R245, 0x7fffff5c, PT ;  /* 0x7fffff5cf500780c */ /* 0x000fe20003f86070 */
[----:B------:R1:W-:Y:S01]  /*2f480*/  LDGSTS.E [R0+0x4a100], desc[UR70][R28.64], !P5 ;  /* 0x4a1000001c007fae */ /* 0x0003e2000e9a1046 */
[----:B------:R-:W-:Y:S01]  /*2f490*/  VIADD R245, R27, 0xffffff93 ;  /* 0xffffff931bf57836 */ /* 0x000fe20000000000 */
[----:B------:R-:W1:Y:S01]  /*2f4a0*/  LDC R10, c[0x0][0x3a0] ;  /* 0x0000e800ff0a7b82 */ /* 0x000e620000000800 */
[----:B------:R-:W-:Y:S01]  /*2f4b0*/  ISETP.GE.U32.AND P5, PT, R244, 0x7fffff58, PT ;  /* 0x7fffff58f400780c */ /* 0x000fe20003fa6070 */
[----:B--2---:R-:W-:Y:S02]  /*2f4c0*/  VIADD R244, R26, 0xffffff8f ;  /* 0xffffff8f1af47836 */ /* 0x004fe40000000000 */
[----:B---3--:R-:W-:-:S04]  /*2f4d0*/  IMAD.WIDE R42, R159, 0x4, R140 ;  /* 0x000000049f2a7825 */ /* 0x008fc800078e028c */
[C---:B-1----:R-:W-:Y:S01]  /*2f4e0*/  IMAD.WIDE R40, R159.reuse, 0x4, R156 ;  /* 0x000000049f287825 */ /* 0x042fe200078e029c */
[----:B------:R1:W-:Y:S04]  /*2f4f0*/  STL.64 [R1+0x16a8], R42 ;  /* 0x0016a82a01007387 */ /* 0x0003e80000100a00 */
[----:B------:R-:W-:Y:S04]  /*2f500*/  STL.64 [R1+0x16b8], R40 ;  /* 0x0016b82801007387 */ /* 0x000fe80000100a00 */
[----:B------:R-:W2:Y:S04]  /*2f510*/  LDL.LU.64 R140, [R1+0xcc8] ;  /* 0x000cc800018c7983 */ /* 0x000ea80000300a00 */
[----:B------:R-:W3:Y:S04]  /*2f520*/  LDL.LU.64 R156, [R1+0xcd0] ;  /* 0x000cd000019c7983 */ /* 0x000ee80000300a00 */
[----:B------:R1:W-:Y:S01]  /*2f530*/  LDGSTS.E [R0+0x4a800], desc[UR70][R42.64], !P6 ;  /* 0x4a8000002a007fae */ /* 0x0003e2000f1a1046 */
[----:B------:R-:W-:-:S03]  /*2f540*/  IMAD.WIDE R28, R159, 0x4, R172 ;  /* 0x000000049f1c7825 */ /* 0x000fc600078e02ac */
[----:B------:R-:W-:Y:S04]  /*2f550*/  LDGSTS.E [R0+0x4a900], desc[UR70][R40.64], !P6 ;  /* 0x4a90000028007fae */ /* 0x000fe8000f1a1046 */
[----:B------:R-:W-:Y:S01]  /*2f560*/  STL.64 [R1+0x16c8], R28 ;  /* 0x0016c81c01007387 */ /* 0x000fe20000100a00 */
[----:B----4-:R-:W-:-:S03]  /*2f570*/  IMAD.WIDE R26, R159, 0x4, R78 ;  /* 0x000000049f1a7825 */ /* 0x010fc600078e024e */
[----:B------:R-:W-:Y:S04]  /*2f580*/  LDGSTS.E [R0+0x4b000], desc[UR70][R28.64], !P1 ;  /* 0x4b0000001c007fae */ /* 0x000fe8000c9a1046 */
[----:B------:R4:W-:Y:S04]  /*2f590*/  STL.64 [R1+0x16d8], R26 ;  /* 0x0016d81a01007387 */ /* 0x0009e80000100a00 */
[----:B------:R-:W3:Y:S04]  /*2f5a0*/  LDL.LU.64 R172, [R1+0xcd8] ;  /* 0x000cd80001ac7983 */ /* 0x000ee80000300a00 */
[----:B------:R-:W3:Y:S01]  /*2f5b0*/  LDL.LU.64 R78, [R1+0xce0] ;  /* 0x000ce000014e7983 */ /* 0x000ee20000300a00 */
[----:B------:R-:W-:-:S03]  /*2f5c0*/  IMAD.WIDE R44, R159, 0x4, R94 ;  /* 0x000000049f2c7825 */ /* 0x000fc600078e025e */
[----:B------:R4:W-:Y:S01]  /*2f5d0*/  LDGSTS.E [R0+0x4b100], desc[UR70][R26.64], !P1 ;  /* 0x4b1000001a007fae */ /* 0x0009e2000c9a1046 */
[----:B-1----:R-:W-:-:S03]  /*2f5e0*/  IMAD.WIDE R42, R159, 0x4, R110 ;  /* 0x000000049f2a7825 */ /* 0x002fc600078e026e */
[----:B------:R2:W-:Y:S04]  /*2f5f0*/  STL.64 [R1+0x16e8], R44 ;  /* 0x0016e82c01007387 */ /* 0x0005e80000100a00 */
[----:B------:R3:W-:Y:S04]  /*2f600*/  STL.64 [R1+0x16f8], R42 ;  /* 0x0016f82a01007387 */ /* 0x0007e80000100a00 */
[----:B------:R-:W3:Y:S01]  /*2f610*/  LDL.LU.64 R94, [R1+0xce8] ;  /* 0x000ce800015e7983 */ /* 0x000ee20000300a00 */
[----:B----4-:R-:W1:Y:S03]  /*2f620*/  LDC R27, c[0x0][0x3a0] ;  /* 0x0000e800ff1b7b82 */ /* 0x010e660000000800 */
[----:B------:R-:W4:Y:S05]  /*2f630*/  LDL.LU.64 R110, [R1+0xcf0] ;  /* 0x000cf000016e7983 */ /* 0x000f2a0000300a00 */
[----:B------:R-:W1:Y:S01]  /*2f640*/  LDC R26, c[0x0][0x3a0] ;  /* 0x0000e800ff1a7b82 */ /* 0x000e620000000800 */
[----:B------:R2:W-:Y:S01]  /*2f650*/  LDGSTS.E [R0+0x4b800], desc[UR70][R44.64], !P2 ;  /* 0x4b8000002c007fae */ /* 0x0005e2000d1a1046 */
[----:B------:R-:W-:-:S03]  /*2f660*/  IMAD.WIDE R40, R159, 0x4, R126 ;  /* 0x000000049f287825 */ /* 0x000fc600078e027e */
[----:B------:R3:W-:Y:S01]  /*2f670*/  LDGSTS.E [R0+0x4b900], desc[UR70][R42.64], !P2 ;  /* 0x4b9000002a007fae */ /* 0x0007e2000d1a1046 */
[----:B------:R-:W-:-:S03]  /*2f680*/  IMAD.WIDE R28, R159, 0x4, R142 ;  /* 0x000000049f1c7825 */ /* 0x000fc600078e028e */
[----:B------:R1:W-:Y:S04]  /*2f690*/  STL.64 [R1+0x1708], R40 ;  /* 0x0017082801007387 */ /* 0x0003e80000100a00 */
[----:B------:R1:W-:Y:S04]  /*2f6a0*/  STL.64 [R1+0x1718], R28 ;  /* 0x0017181c01007387 */ /* 0x0003e80000100a00 */
[----:B------:R-:W4:Y:S04]  /*2f6b0*/  LDL.LU.64 R126, [R1+0xcf8] ;  /* 0x000cf800017e7983 */ /* 0x000f280000300a00 */
[----:B------:R-:W4:Y:S01]  /*2f6c0*/  LDL.LU.64 R142, [R1+0xd00] ;  /* 0x000d0000018e7983 */ /* 0x000f220000300a00 */
[----:B------:R-:W-:Y:S01]  /*2f6d0*/  ISETP.GE.U32.AND P1, PT, R244, 0x7fffff50, PT ;  /* 0x7fffff50f400780c */ /* 0x000fe20003f26070 */
[----:B------:R-:W-:Y:S01]  /*2f6e0*/  VIADD R244, R11, 0xffffff87 ;  /* 0xffffff870bf47836 */ /* 0x000fe20000000000 */
[----:B------:R-:W-:Y:S01]  /*2f6f0*/  ISETP.GE.U32.AND P6, PT, R245, 0x7fffff54, PT ;  /* 0x7fffff54f500780c */ /* 0x000fe20003fc6070 */
[----:B------:R1:W-:Y:S01]  /*2f700*/  LDGSTS.E [R0+0x4c000], desc[UR70][R40.64], !P3 ;  /* 0x4c00000028007fae */ /* 0x0003e2000d9a1046 */
[----:B------:R-:W-:Y:S01]  /*2f710*/  VIADD R245, R247, 0xffffff8b ;  /* 0xffffff8bf7f57836 */ /* 0x000fe20000000000 */
[----:B------:R-:W1:Y:S02]  /*2f720*/  LDC R11, c[0x0][0x3a0] ;  /* 0x0000e800ff0b7b82 */ /* 0x000e640000000800 */
[----:B------:R1:W-:Y:S01]  /*2f730*/  LDGSTS.E [R0+0x4c100], desc[UR70][R28.64], !P3 ;  /* 0x4c1000001c007fae */ /* 0x0003e2000d9a1046 */
[----:B------:R-:W-:Y:S01]  /*2f740*/  ISETP.GE.U32.AND P3, PT, R244, 0x7fffff48, PT ;  /* 0x7fffff48f400780c */ /* 0x000fe20003f66070 */
[----:B------:R-:W-:Y:S01]  /*2f750*/  VIADD R244, R10, 0xffffffbe ;  /* 0xffffffbe0af47836 */ /* 0x000fe20000000000 */
[----:B------:R-:W-:-:S02]  /*2f760*/  ISETP.GE.U32.AND P2, PT, R245, 0x7fffff4c, PT ;  /* 0x7fffff4cf500780c */ /* 0x000fc40003f46070 */
[----:B------:R-:W-:Y:S01]  /*2f770*/  IADD3 R245, PT, PT, R246, -0x7d, RZ ;  /* 0xffffff83f6f57810 */ /* 0x000fe20007ffe0ff */
[----:B------:R-:W1:Y:S08]  /*2f780*/  LDC R247, c[0x0][0x3a0] ;  /* 0x0000e800fff77b82 */ /* 0x000e700000000800 */
[----:B------:R-:W1:Y:S08]  /*2f790*/  LDC R246, c[0x0][0x3a0] ;  /* 0x0000e800fff67b82 */ /* 0x000e700000000800 */
[----:B------:R-:W1:Y:S01]  /*2f7a0*/  LDC R10, c[0x0][0x3a0] ;  /* 0x0000e800ff0a7b82 */ /* 0x000e620000000800 */
[----:B--2---:R-:W-:-:S04]  /*2f7b0*/  IMAD.WIDE R44, R159, 0x4, R140 ;  /* 0x000000049f2c7825 */ /* 0x004fc800078e028c */
[C---:B---3--:R-:W-:Y:S01]  /*2f7c0*/  IMAD.WIDE R42, R159.reuse, 0x4, R156 ;  /* 0x000000049f2a7825 */ /* 0x048fe200078e029c */
[----:B------:R-:W-:Y:S04]  /*2f7d0*/  STL.64 [R1+0x1728], R44 ;  /* 0x0017282c01007387 */ /* 0x000fe80000100a00 */
[----:B------:R2:W-:Y:S04]  /*2f7e0*/  STL.64 [R1+0x1738], R42 ;  /* 0x0017382a01007387 */ /* 0x0005e80000100a00 */
[----:B------:R-:W3:Y:S04]  /*2f7f0*/  LDL.LU.64 R140, [R1+0xd08] ;  /* 0x000d0800018c7983 */ /* 0x000ee80000300a00 */
[----:B------:R-:W3:Y:S04]  /*2f800*/  LDL.LU.64 R156, [R1+0xd10] ;  /* 0x000d1000019c7983 */ /* 0x000ee80000300a00 */
[----:B------:R-:W-:Y:S04]  /*2f810*/  LDGSTS.E [R0+0x4c800], desc[UR70][R44.64], !P4 ;  /* 0x4c8000002c007fae */ /* 0x000fe8000e1a1046 */
[----:B------:R2:W-:Y:S01]  /*2f820*/  LDGSTS.E [R0+0x4c900], desc[UR70][R42.64], !P4 ;  /* 0x4c9000002a007fae */ /* 0x0005e2000e1a1046 */
[----:B-1----:R-:W-:-:S04]  /*2f830*/  IMAD.WIDE R40, R159, 0x4, R172 ;  /* 0x000000049f287825 */ /* 0x002fc800078e02ac */
[----:B------:R-:W-:Y:S01]  /*2f840*/  IMAD.WIDE R28, R159, 0x4, R78 ;  /* 0x000000049f1c7825 */ /* 0x000fe200078e024e */
[----:B------:R4:W-:Y:S04]  /*2f850*/  STL.64 [R1+0x1748], R40 ;  /* 0x0017482801007387 */ /* 0x0009e80000100a00 */
[----:B------:R1:W-:Y:S01]  /*2f860*/  STL.64 [R1+0x1758], R28 ;  /* 0x0017581c01007387 */ /* 0x0003e20000100a00 */
[----:B------:R-:W-:-:S03]  /*2f870*/  ISETP.GE.U32.AND P4, PT, R245, 0x7fffff44, PT ;  /* 0x7fffff44f500780c */ /* 0x000fc60003f86070 */
[----:B------:R-:W3:Y:S04]  /*2f880*/  LDL.LU.64 R172, [R1+0xd18] ;  /* 0x000d180001ac7983 */ /* 0x000ee80000300a00 */
[----:B------:R4:W-:Y:S01]  /*2f890*/  LDGSTS.E [R0+0x4d000], desc[UR70][R40.64], !P5 ;  /* 0x4d00000028007fae */ /* 0x0009e2000e9a1046 */
[----:B--2---:R-:W-:-:S03]  /*2f8a0*/  IMAD.WIDE R42, R159, 0x4, R94 ;  /* 0x000000049f2a7825 */ /* 0x004fc600078e025e */
[----:B------:R-:W2:Y:S04]  /*2f8b0*/  LDL.LU.64 R78, [R1+0xd20] ;  /* 0x000d2000014e7983 */ /* 0x000ea80000300a00 */
[----:B------:R1:W-:Y:S01]  /*2f8c0*/  LDGSTS.E [R0+0x4d100], desc[UR70][R28.64], !P5 ;  /* 0x4d1000001c007fae */ /* 0x0003e2000e9a1046 */
[----:B------:R-:W-:Y:S01]  /*2f8d0*/  ISETP.GE.U32.AND P5, PT, R244, 0x7fffff7f, PT ;  /* 0x7fffff7ff400780c */ /* 0x000fe20003fa6070 */
[----:B----4-:R-:W-:Y:S02]  /*2f8e0*/  IMAD.WIDE R40, R159, 0x4, R110 ;  /* 0x000000049f287825 */ /* 0x010fe400078e026e */
[----:B------:R-:W-:Y:S02]  /*2f8f0*/  STL.64 [R1+0x1768], R42 ;  /* 0x0017682a01007387 */ /* 0x000fe40000100a00 */
[----:B------:R-:W-:-:S02]  /*2f900*/  VIADD R245, R27, 0xffffffba ;  /* 0xffffffba1bf57836 */ /* 0x000fc40000000000 */
[----:B------:R-:W-:Y:S01]  /*2f910*/  LDGSTS.E [R0+0x4d800], desc[UR70][R42.64], !P6 ;  /* 0x4d8000002a007fae */ /* 0x000fe2000f1a1046 */
[----:B------:R-:W-:-:S03]  /*2f920*/  VIADD R244, R26, 0xffffffb6 ;  /* 0xffffffb61af47836 */ /* 0x000fc60000000000 */
[----:B------:R-:W-:Y:S04]  /*2f930*/  STL.64 [R1+0x1778], R40 ;  /* 0x0017782801007387 */ /* 0x000fe80000100a00 */
[----:B------:R-:W4:Y:S04]  /*2f940*/  LDL.LU.64 R94, [R1+0xd28] ;  /* 0x000d2800015e7983 */ /* 0x000f280000300a00 */
[----:B------:R-:W4:Y:S04]  /*2f950*/  LDL.LU.64 R110, [R1+0xd30] ;  /* 0x000d3000016e7983 */ /* 0x000f280000300a00 */
[----:B------:R-:W-:Y:S01]  /*2f960*/  LDGSTS.E [R0+0x4d900], desc[UR70][R40.64], !P6 ;  /* 0x4d90000028007fae */ /* 0x000fe2000f1a1046 */
[----:B-1----:R-:W-:-:S04]  /*2f970*/  IMAD.WIDE R28, R159, 0x4, R126 ;  /* 0x000000049f1c7825 */ /* 0x002fc800078e027e */
[C---:B------:R-:W-:Y:S01]  /*2f980*/  IMAD.WIDE R26, R159.reuse, 0x4, R142 ;  /* 0x000000049f1a7825 */ /* 0x040fe200078e028e */
[----:B------:R-:W-:Y:S04]  /*2f990*/  STL.64 [R1+0x1788], R28 ;  /* 0x0017881c01007387 */ /* 0x000fe80000100a00 */
[----:B------:R1:W-:Y:S04]  /*2f9a0*/  STL.64 [R1+0x1798], R26 ;  /* 0x0017981a01007387 */ /* 0x0003e80000100a00 */
[----:B------:R-:W4:Y:S04]  /*2f9b0*/  LDL.LU.64 R126, [R1+0xd38] ;  /* 0x000d3800017e7983 */ /* 0x000f280000300a00 */
[----:B------:R-:W4:Y:S04]  /*2f9c0*/  LDL.LU.64 R142, [R1+0xd40] ;  /* 0x000d4000018e7983 */ /* 0x000f280000300a00 */
[----:B------:R-:W-:Y:S04]  /*2f9d0*/  LDGSTS.E [R0+0x4e000], desc[UR70][R28.64], !P1 ;  /* 0x4e0000001c007fae */ /* 0x000fe8000c9a1046 */
[----:B------:R1:W-:Y:S01]  /*2f9e0*/  LDGSTS.E [R0+0x4e100], desc[UR70][R26.64], !P1 ;  /* 0x4e1000001a007fae */ /* 0x0003e2000c9a1046 */
[C---:B---3--:R-:W-:Y:S01]  /*2f9f0*/  IMAD.WIDE R44, R159.reuse, 0x4, R140 ;  /* 0x000000049f2c7825 */ /* 0x048fe200078e028c */
[----:B-1----:R-:W1:Y:S03]  /*2fa00*/  LDC R27, c[0x0][0x3a0] ;  /* 0x0000e800ff1b7b82 */ /* 0x002e660000000800 */
[C---:B------:R-:W-:Y:S01]  /*2fa10*/  IMAD.WIDE R42, R159.reuse, 0x4, R156 ;  /* 0x000000049f2a7825 */ /* 0x040fe200078e029c */
[----:B------:R4:W-:Y:S04]  /*2fa20*/  STL.64 [R1+0x17a8], R44 ;  /* 0x0017a82c01007387 */ /* 0x0009e80000100a00 */
[----:B------:R3:W-:Y:S01]  /*2fa30*/  STL.64 [R1+0x17b8], R42 ;  /* 0x0017b82a01007387 */ /* 0x0007e20000100a00 */
[----:B------:R-:W1:Y:S03]  /*2fa40*/  LDC R26, c[0x0][0x3a0] ;  /* 0x0000e800ff1a7b82 */ /* 0x000e660000000800 */
[----:B------:R-:W4:Y:S04]  /*2fa50*/  LDL.LU.64 R140, [R1+0xd48] ;  /* 0x000d4800018c7983 */ /* 0x000f280000300a00 */
[----:B------:R-:W4:Y:S04]  /*2fa60*/  LDL.LU.64 R156, [R1+0xd50] ;  /* 0x000d5000019c7983 */ /* 0x000f280000300a00 */
[----:B------:R4:W-:Y:S04]  /*2fa70*/  LDGSTS.E [R0+0x4e800], desc[UR70][R44.64], !P2 ;  /* 0x4e8000002c007fae */ /* 0x0009e8000d1a1046 */
[----:B------:R3:W-:Y:S01]  /*2fa80*/  LDGSTS.E [R0+0x4e900], desc[UR70][R42.64], !P2 ;  /* 0x4e9000002a007fae */ /* 0x0007e2000d1a1046 */
[----:B------:R-:W-:-:S05]  /*2fa90*/  IMAD.WIDE R40, R159, 0x4, R172 ;  /* 0x000000049f287825 */ /* 0x000fca00078e02ac */
[----:B------:R1:W-:Y:S01]  /*2faa0*/  STL.64 [R1+0x17c0], R40 ;  /* 0x0017c02801007387 */ /* 0x0003e20000100a00 */
[----:B--2---:R-:W-:-:S03]  /*2fab0*/  IMAD.WIDE R28, R159, 0x4, R78 ;  /* 0x000000049f1c7825 */ /* 0x004fc600078e024e */
[----:B------:R1:W-:Y:S04]  /*2fac0*/  LDGSTS.E [R0+0x4f000], desc[UR70][R40.64], !P3 ;  /* 0x4f00000028007fae */ /* 0x0003e8000d9a1046 */
[----:B------:R2:W-:Y:S04]  /*2fad0*/  STL.64 [R1+0x17c8], R28 ;  /* 0x0017c81c01007387 */ /* 0x0005e80000100a00 */
[----:B------:R-:W4:Y:S04]  /*2fae0*/  LDL.LU.64 R172, [R1+0xd58] ;  /* 0x000d580001ac7983 */ /* 0x000f280000300a00 */
[----:B------:R-:W4:Y:S04]  /*2faf0*/  LDL.LU.64 R78, [R1+0xd60] ;  /* 0x000d6000014e7983 */ /* 0x000f280000300a00 */
[----:B------:R2:W-:Y:S01]  /*2fb00*/  LDGSTS.E [R0+0x4f100], desc[UR70][R28.64], !P3 ;  /* 0x4f1000001c007fae */ /* 0x0005e2000d9a1046 */
[----:B----4-:R-:W-:-:S04]  /*2fb10*/  IMAD.WIDE R44, R159, 0x4, R94 ;  /* 0x000000049f2c7825 */ /* 0x010fc800078e025e */
[----:B---3--:R-:W-:Y:S01]  /*2fb20*/  IMAD.WIDE R42, R159, 0x4, R110 ;  /* 0x000000049f2a7825 */ /* 0x008fe200078e026e */
[----:B------:R-:W-:Y:S04]  /*2fb30*/  STL.64 [R1+0x17d0], R44 ;  /* 0x0017d02c01007387 */ /* 0x000fe80000100a00 */
[----:B------:R3:W-:Y:S04]  /*2fb40*/  STL.64 [R1+0x17d8], R42 ;  /* 0x0017d82a01007387 */ /* 0x0007e80000100a00 */
[----:B------:R-:W4:Y:S04]  /*2fb50*/  LDL.LU.64 R94, [R1+0xd68] ;  /* 0x000d6800015e7983 */ /* 0x000f280000300a00 */
[----:B------:R-:W4:Y:S01]  /*2fb60*/  LDL.LU.64 R110, [R1+0xd70] ;  /* 0x000d7000016e7983 */ /* 0x000f220000300a00 */
[----:B------:R-:W-:Y:S01]  /*2fb70*/  ISETP.GE.U32.AND P6, PT, R245, 0x7fffff7b, PT ;  /* 0x7fffff7bf500780c */ /* 0x000fe20003fc6070 */
[C---:B-1----:R-:W-:Y:S01]  /*2fb80*/  IMAD.WIDE R40, R159.reuse, 0x4, R126 ;  /* 0x000000049f287825 */ /* 0x042fe200078e027e */
[----:B------:R-:W-:Y:S01]  /*2fb90*/  ISETP.GE.U32.AND P1, PT, R244, 0x7fffff77, PT ;  /* 0x7fffff77f400780c */ /* 0x000fe20003f26070 */
[----:B------:R-:W-:Y:S02]  /*2fba0*/  LDGSTS.E [R0+0x4f800], desc[UR70][R44.64], !P4 ;  /* 0x4f8000002c007fae */ /* 0x000fe4000e1a1046 */
[----:B--2---:R-:W-:-:S02]  /*2fbb0*/  IMAD.WIDE R28, R159, 0x4, R142 ;  /* 0x000000049f1c7825 */ /* 0x004fc400078e028e */
[----:B------:R1:W-:Y:S04]  /*2fbc0*/  STL.64 [R1+0xcc8], R40 ;  /* 0x000cc82801007387 */ /* 0x0003e80000100a00 */
[----:B------:R2:W-:Y:S04]  /*2fbd0*/  STL.64 [R1+0xce0], R28 ;  /* 0x000ce01c01007387 */ /* 0x0005e80000100a00 */
[----:B------:R-:W4:Y:S04]  /*2fbe0*/  LDL.LU.64 R126, [R1+0xd78] ;  /* 0x000d7800017e7983 */ /* 0x000f280000300a00 */
[----:B------:R-:W4:Y:S01]  /*2fbf0*/  LDL.LU.64 R142, [R1+0xd80] ;  /* 0x000d8000018e7983 */ /* 0x000f220000300a00 */
[----:B------:R-:W-:-:S02]  /*2fc00*/  VIADD R245, R247, 0xffffffb2 ;  /* 0xffffffb2f7f57836 */ /* 0x000fc40000000000 */
[----:B------:R-:W-:Y:S01]  /*2fc10*/  VIADD R244, R11, 0xffffffae ;  /* 0xffffffae0bf47836 */ /* 0x000fe20000000000 */
[----:B------:R3:W-:Y:S01]  /*2fc20*/  LDGSTS.E [R0+0x4f900], desc[UR70][R42.64], !P4 ;  /* 0x4f9000002a007fae */ /* 0x0007e2000e1a1046 */
[----:B------:R-:W1:Y:S01]  /*2fc30*/  LDC R247, c[0x0][0x3a0] ;  /* 0x0000e800fff77b82 */ /* 0x000e620000000800 */
[----:B------:R-:W-:Y:S01]  /*2fc40*/  ISETP.GE.U32.AND P2, PT, R245, 0x7fffff73, PT ;  /* 0x7fffff73f500780c */ /* 0x000fe20003f46070 */
[----:B------:R-:W-:Y:S01]  /*2fc50*/  VIADD R245, R246, 0xffffffaa ;  /* 0xffffffaaf6f57836 */ /* 0x000fe20000000000 */
[----:B------:R-:W-:Y:S01]  /*2fc60*/  ISETP.GE.U32.AND P3, PT, R244, 0x7fffff6f, PT ;  /* 0x7fffff6ff400780c */ /* 0x000fe20003f66070 */
[----:B------:R1:W-:Y:S01]  /*2fc70*/  LDGSTS.E [R242+0x48200], desc[UR70][R40.64], !P5 ;  /* 0x4820000028f27fae */ /* 0x0003e2000e9a1046 */
[----:B------:R-:W-:Y:S02]  /*2fc80*/  IADD3 R244, PT, PT, R10, -0x5a, RZ ;  /* 0xffffffa60af47810 */ /* 0x000fe40007ffe0ff */
[----:B------:R-:W-:Y:S01]  /*2fc90*/  ISETP.GE.U32.AND P4, PT, R245, 0x7fffff6b, PT ;  /* 0x7fffff6bf500780c */ /* 0x000fe20003f86070 */
[----:B------:R2:W-:Y:S01]  /*2fca0*/  LDGSTS.E [R242+0x48300], desc[UR70][R28.64], !P5 ;  /* 0x483000001cf27fae */ /* 0x0005e2000e9a1046 */
[----:B------:R-:W-:Y:S01]  /*2fcb0*/  ISETP.GE.U32.AND P5, PT, R244, 0x7fffff67, PT ;  /* 0x7fffff67f400780c */ /* 0x000fe20003fa6070 */
[----:B------:R-:W-:Y:S01]  /*2fcc0*/  VIADD R245, R27, 0xffffffa2 ;  /* 0xffffffa21bf57836 */ /* 0x000fe20000000000 */
[----:B------:R-:W1:Y:S01]  /*2fcd0*/  LDC R11, c[0x0][0x3a0] ;  /* 0x0000e800ff0b7b82 */ /* 0x000e620000000800 */
[----:B------:R-:W-:-:S07]  /*2fce0*/  VIADD R244, R26, 0xffffff9e ;  /* 0xffffff9e1af47836 */ /* 0x000fce0000000000 */
[----:B------:R-:W1:Y:S08]  /*2fcf0*/  LDC R246, c[0x0][0x3a0] ;  /* 0x0000e800fff67b82 */ /* 0x000e700000000800 */
[----:B------:R-:W1:Y:S01]  /*2fd00*/  LDC R10, c[0x0][0x3a0] ;  /* 0x0000e800ff0a7b82 */ /* 0x000e620000000800 */
[----:B---3--:R-:W-:-:S04]  /*2fd10*/  IMAD.WIDE R42, R159, 0x4, R140 ;  /* 0x000000049f2a7825 */ /* 0x008fc800078e028c */
[C---:B-1----:R-:W-:Y:S01]  /*2fd20*/  IMAD.WIDE R40, R159.reuse, 0x4, R156 ;  /* 0x000000049f287825 */ /* 0x042fe200078e029c */
[----:B------:R1:W-:Y:S04]  /*2fd30*/  STL.64 [R1+0xcf8], R42 ;  /* 0x000cf82a01007387 */ /* 0x0003e80000100a00 */
[----:B------:R-:W-:Y:S04]  /*2fd40*/  STL.64 [R1+0xd10], R40 ;  /* 0x000d102801007387 */ /* 0x000fe80000100a00 */
[----:B------:R-:W3:Y:S04]  /*2fd50*/  LDL.LU.64 R140, [R1+0xd88] ;  /* 0x000d8800018c7983 */ /* 0x000ee80000300a00 */
[----:B------:R-:W3:Y:S04]  /*2fd60*/  LDL.LU.64 R156, [R1+0xd90] ;  /* 0x000d9000019c7983 */ /* 0x000ee80000300a00 */
[----:B------:R1:W-:Y:S04]  /*2fd70*/  LDGSTS.E [R242+0x48a00], desc[UR70][R42.64], !P6 ;  /* 0x48a000002af27fae */ /* 0x0003e8000f1a1046 */
[----:B------:R-:W-:Y:S01]  /*2fd80*/  LDGSTS.E [R242+0x48b00], desc[UR70][R40.64], !P6 ;  /* 0x48b0000028f27fae */ /* 0x000fe2000f1a1046 */
[----:B--2---:R-:W-:-:S04]  /*2fd90*/  IMAD.WIDE R28, R159, 0x4, R172 ;  /* 0x000000049f1c7825 */ /* 0x004fc800078e02ac */
[C---:B------:R-:W-:Y:S01]  /*2fda0*/  IMAD.WIDE R26, R159.reuse, 0x4, R78 ;  /* 0x000000049f1a7825 */ /* 0x040fe200078e024e */
[----:B------:R-:W-:Y:S04]  /*2fdb0*/  STL.64 [R1+0xd28], R28 ;  /* 0x000d281c01007387 */ /* 0x000fe80000100a00 */
[----:B------:R2:W-:Y:S04]  /*2fdc0*/  STL.64 [R1+0xd40], R26 ;  /* 0x000d401a01007387 */ /* 0x0005e80000100a00 */
[----:B------:R-:W3:Y:S04]  /*2fdd0*/  LDL.LU.64 R172, [R1+0xd98] ;  /* 0x000d980001ac7983 */ /* 0x000ee80000300a00 */
[----:B------:R-:W3:Y:S04]  /*2fde0*/  LDL.LU.64 R78, [R1+0xda0] ;  /* 0x000da000014e7983 */ /* 0x000ee80000300a00 */
[----:B------:R-:W-:Y:S01]  /*2fdf0*/  LDGSTS.E [R242+0x49200], desc[UR70][R28.64], !P1 ;  /* 0x492000001cf27fae */ /* 0x000fe2000c9a1046 */
[----:B----4-:R-:W-:-:S03]  /*2fe00*/  IMAD.WIDE R44, R159, 0x4, R94 ;  /* 0x000000049f2c7825 */ /* 0x010fc600078e025e */
[----:B------:R2:W-:Y:S01]  /*2fe10*/  LDGSTS.E [R242+0x49300], desc[UR70][R26.64], !P1 ;  /* 0x493000001af27fae */ /* 0x0005e2000c9a1046 */
[----:B-1----:R-:W-:-:S03]  /*2fe20*/  IMAD.WIDE R42, R159, 0x4, R110 ;  /* 0x000000049f2a7825 */ /* 0x002fc600078e026e */
[----:B------:R3:W-:Y:S04]  /*2fe30*/  STL.64 [R1+0xd58], R44 ;  /* 0x000d582c01007387 */ /* 0x0007e80000100a00 */
[----:B------:R1:W-:Y:S04]  /*2fe40*/  STL.64 [R1+0xd70], R42 ;  /* 0x000d702a01007387 */ /* 0x0003e80000100a00 */
[----:B------:R-:W4:Y:S01]  /*2fe50*/  LDL.LU.64 R94, [R1+0xda8] ;  /* 0x000da800015e7983 */ /* 0x000f220000300a00 */
[----:B--2---:R-:W2:Y:S03]  /*2fe60*/  LDC R27, c[0x0][0x3a0] ;  /* 0x0000e800ff1b7b82 */ /* 0x004ea60000000800 */
        /* <DEDUP_REMOVED lines=13> */
[----:B------:R-:W-:Y:S01]  /*2ff40*/  VIADD R244, R11, 0xffffff96 ;  /* 0xffffff960bf47836 */ /* 0x000fe20000000000 */
[----:B------:R1:W-:Y:S01]  /*2ff50*/  LDGSTS.E [R242+0x4a200], desc[UR70][R40.64], !P3 ;  /* 0x4a20000028f27fae */ /* 0x0003e2000d9a1046 */
[----:B------:R-:W1:Y:S03]  /*2ff60*/  LDC R247, c[0x0][0x3a0] ;  /* 0x0000e800fff77b82 */ /* 0x000e660000000800 */
[----:B------:R1:W-:Y:S01]  /*2ff70*/  LDGSTS.E [R242+0x4a300], desc[UR70][R28.64], !P3 ;  /* 0x4a3000001cf27fae */ /* 0x0003e2000d9a1046 */
[----:B------:R-:W-:Y:S01]  /*2ff80*/  ISETP.GE.U32.AND P2, PT, R245, 0x7fffff5b, PT ;  /* 0x7fffff5bf500780c */ /* 0x000fe20003f46070 */
[----:B------:R-:W-:Y:S01]  /*2ff90*/  VIADD R245, R246, 0xffffff92 ;  /* 0xffffff92f6f57836 */ /* 0x000fe20000000000 */
[----:B------:R-:W-:Y:S01]  /*2ffa0*/  ISETP.GE.U32.AND P3, PT, R244, 0x7fffff57, PT ;  /* 0x7fffff57f400780c */ /* 0x000fe20003f66070 */
[----:B------:R-:W-:Y:S01]  /*2ffb0*/  VIADD R244, R10, 0xffffff8e ;  /* 0xffffff8e0af47836 */ /* 0x000fe20000000000 */
[----:B------:R-:W1:Y:S08]  /*2ffc0*/  LDC R11, c[0x0][0x3a0] ;  /* 0x0000e800ff0b7b82 */ /* 0x000e700000000800 */
[----:B------:R-:W1:Y:S08]  /*2ffd0*/  LDC R246, c[0x0][0x3a0] ;  /* 0x0000e800fff67b82 */ /* 0x000e700000000800 */
[----:B------:R-:W1:Y:S01]  /*2ffe0*/  LDC R10, c[0x0][0x3a0] ;  /* 0x0000e800ff0a7b82 */ /* 0x000e620000000800 */
[----:B---3--:R-:W-:-:S04]  /*2fff0*/  IMAD.WIDE R44, R159, 0x4, R140 ;  /* 0x000000049f2c7825 */ /* 0x008fc800078e028c */
[C---:B-1----:R-:W-:Y:S01]  /*30000*/  IMAD.WIDE R42, R159.reuse, 0x4, R156 ;  /* 0x000000049f2a7825 */ /* 0x042fe200078e029c */
[----:B------:R-:W-:Y:S04]  /*30010*/  STL.64 [R1+0x1660], R44 ;  /* 0x0016602c01007387 */ /* 0x000fe80000100a00 */
[----:B------:R4:W-:Y:S04]  /*30020*/  STL.64 [R1+0x1670], R42 ;  /* 0x0016702a01007387 */ /* 0x0009e80000100a00 */
[----:B------:R-:W3:Y:S04]  /*30030*/  LDL.LU.64 R140, [R1+0xdc8] ;  /* 0x000dc800018c7983 */ /* 0x000ee80000300a00 */
[----:B------:R-:W3:Y:S04]  /*30040*/  LDL.LU.64 R156, [R1+0xdd0] ;  /* 0x000dd000019c7983 */ /* 0x000ee80000300a00 */
[----:B------:R-:W-:Y:S04]  /*30050*/  LDGSTS.E [R242+0x4aa00], desc[UR70][R44.64], !P4 ;  /* 0x4aa000002cf27fae */ /* 0x000fe8000e1a1046 */
[----:B------:R4:W-:Y:S01]  /*30060*/  LDGSTS.E [R242+0x4ab00], desc[UR70][R42.64], !P4 ;  /* 0x4ab000002af27fae */ /* 0x0009e2000e1a1046 */
[----:B------:R-:W-:-:S04]  /*30070*/  IMAD.WIDE R40, R159, 0x4, R172 ;  /* 0x000000049f287825 */ /* 0x000fc800078e02ac */
[----:B------:R-:W-:Y:S01]  /*30080*/  IMAD.WIDE R28, R159, 0x4, R78 ;  /* 0x000000049f1c7825 */ /* 0x000fe200078e024e */
[----:B------:R1:W-:Y:S04]  /*30090*/  STL.64 [R1+0x1680], R40 ;  /* 0x0016802801007387 */ /* 0x0003e80000100a00 */
[----:B------:R1:W-:Y:S01]  /*300a0*/  STL.64 [R1+0x1690], R28 ;  /* 0x0016901c01007387 */ /* 0x0003e20000100a00 */
[----:B------:R-:W-:-:S03]  /*300b0*/  ISETP.GE.U32.AND P4, PT, R245, 0x7fffff53, PT ;  /* 0x7fffff53f500780c */ /* 0x000fc60003f86070 */
[----:B------:R-:W3:Y:S04]  /*300c0*/  LDL.LU.64 R172, [R1+0xdd8] ;  /* 0x000dd80001ac7983 */ /* 0x000ee80000300a00 */
[----:B------:R1:W-:Y:S01]  /*300d0*/  LDGSTS.E [R242+0x4b200], desc[UR70][R40.64], !P5 ;  /* 0x4b20000028f27fae */ /* 0x0003e2000e9a1046 */
[----:B--2---:R-:W-:-:S03]  /*300e0*/  IADD3 R245, PT, PT, R27, -0x76, RZ ;  /* 0xffffff8a1bf57810 */ /* 0x004fc60007ffe0ff */
[----:B------:R-:W2:Y:S01]  /*300f0*/  LDL.LU.64 R78, [R1+0xde0] ;  /* 0x000de000014e7983 */ /* 0x000ea20000300a00 */
[----:B----4-:R-:W-:-:S03]  /*30100*/  IMAD.WIDE R42, R159, 0x4, R94 ;  /* 0x000000049f2a7825 */ /* 0x010fc600078e025e */
[----:B------:R4:W-:Y:S01]  /*30110*/  LDGSTS.E [R242+0x4b300], desc[UR70][R28.64], !P5 ;  /* 0x4b3000001cf27fae */ /* 0x0009e2000e9a1046 */
[----:B------:R-:W-:Y:S01]  /*30120*/  ISETP.GE.U32.AND P5, PT, R244, 0x7fffff4f, PT ;  /* 0x7fffff4ff400780c */ /* 0x000fe20003fa6070 */
[C---:B-1----:R-:W-:Y:S02]  /*30130*/  IMAD.WIDE R40, R159.reuse, 0x4, R110 ;  /* 0x000000049f287825 */ /* 0x042fe400078e026e */
[----:B------:R-:W-:Y:S02]  /*30140*/  STL.64 [R1+0x16a0], R42 ;  /* 0x0016a02a01007387 */ /* 0x000fe40000100a00 */
[----:B------:R-:W-:Y:S02]  /*30150*/  VIADD R244, R26, 0xffffff86 ;  /* 0xffffff861af47836 */ /* 0x000fe40000000000 */
[----:B------:R-:W-:Y:S04]  /*30160*/  STL.64 [R1+0x16b0], R40 ;  /* 0x0016b02801007387 */ /* 0x000fe80000100a00 */
[----:B------:R-:W2:Y:S04]  /*30170*/  LDL.LU.64 R94, [R1+0xde8] ;  /* 0x000de800015e7983 */ /* 0x000ea80000300a00 */
[----:B------:R-:W2:Y:S04]  /*30180*/  LDL.LU.64 R110, [R1+0xdf0] ;  /* 0x000df000016e7983 */ /* 0x000ea80000300a00 */
[----:B------:R-:W-:Y:S04]  /*30190*/  LDGSTS.E [R242+0x4ba00], desc[UR70][R42.64], !P6 ;  /* 0x4ba000002af27fae */ /* 0x000fe8000f1a1046 */
[----:B------:R-:W-:Y:S01]  /*301a0*/  LDGSTS.E [R242+0x4bb00], desc[UR70][R40.64], !P6 ;  /* 0x4bb0000028f27fae */ /* 0x000fe2000f1a1046 */
[----:B----4-:R-:W-:-:S04]  /*301b0*/  IMAD.WIDE R28, R159, 0x4, R126 ;  /* 0x000000049f1c7825 */ /* 0x010fc800078e027e */
        /* <DEDUP_REMOVED lines=17> */
[----:B------:R-:W-:-:S04]  /*302d0*/  IMAD.WIDE R40, R159, 0x4, R172 ;  /* 0x000000049f287825 */ /* 0x000fc800078e02ac */
[C---:B--2---:R-:W-:Y:S01]  /*302e0*/  IMAD.WIDE R28, R159.reuse, 0x4, R78 ;  /* 0x000000049f1c7825 */ /* 0x044fe200078e024e */
[----:B------:R4:W-:Y:S04]  /*302f0*/  STL.64 [R1+0x1700], R40 ;  /* 0x0017002801007387 */ /* 0x0009e80000100a00 */
[----:B------:R2:W-:Y:S04]  /*30300*/  STL.64 [R1+0x1710], R28 ;  /* 0x0017101c01007387 */ /* 0x0005e80000100a00 */
[----:B------:R-:W4:Y:S04]  /*30310*/  LDL.LU.64 R172, [R1+0xe18] ;  /* 0x000e180001ac7983 */ /* 0x000f280000300a00 */
[----:B------:R-:W4:Y:S01]  /*30320*/  LDL.LU.64 R78, [R1+0xe20] ;  /* 0x000e2000014e7983 */ /* 0x000f220000300a00 */
[----:B---3--:R-:W-:-:S03]  /*30330*/  IMAD.WIDE R44, R159, 0x4, R94 ;  /* 0x000000049f2c7825 */ /* 0x008fc600078e025e */
[----:B------:R4:W-:Y:S01]  /*30340*/  LDGSTS.E [R242+0x4d200], desc[UR70][R40.64], !P3 ;  /* 0x4d20000028f27fae */ /* 0x0009e2000d9a1046 */
[----:B-1----:R-:W-:-:S03]  /*30350*/  IMAD.WIDE R42, R159, 0x4, R110 ;  /* 0x000000049f2a7825 */ /* 0x002fc600078e026e */
[----:B------:R2:W-:Y:S04]  /*30360*/  LDGSTS.E [R242+0x4d300], desc[UR70][R28.64], !P3 ;  /* 0x4d3000001cf27fae */ /* 0x0005e8000d9a1046 */
[----:B------:R-:W-:Y:S04]  /*30370*/  STL.64 [R1+0x1720], R44 ;  /* 0x0017202c01007387 */ /* 0x000fe80000100a00 */
[----:B------:R1:W-:Y:S04]  /*30380*/  STL.64 [R1+0x1730], R42 ;  /* 0x0017302a01007387 */ /* 0x0003e80000100a00 */
[----:B------:R-:W3:Y:S04]  /*30390*/  LDL.LU.64 R94, [R1+0xe28] ;  /* 0x000e2800015e7983 */ /* 0x000ee80000300a00 */
[----:B------:R-:W3:Y:S01]  /*303a0*/  LDL.LU.64 R110, [R1+0xe30] ;  /* 0x000e3000016e7983 */ /* 0x000ee20000300a00 */
[----:B------:R-:W-:Y:S01]  /*303b0*/  ISETP.GE.U32.AND P6, PT, R245, 0x7fffff4b, PT ;  /* 0x7fffff4bf500780c */ /* 0x000fe20003fc6070 */
[C---:B----4-:R-:W-:Y:S01]  /*303c0*/  IMAD.WIDE R40, R159.reuse, 0x4, R126 ;  /* 0x000000049f287825 */ /* 0x050fe200078e027e */
[----:B------:R-:W-:Y:S01]  /*303d0*/  ISETP.GE.U32.AND P1, PT, R244, 0x7fffff47, PT ;  /* 0x7fffff47f400780c */ /* 0x000fe20003f26070 */
[----:B------:R-:W-:Y:S02]  /*303e0*/  LDGSTS.E [R242+0x4da00], desc[UR70][R44.64], !P4 ;  /* 0x4da000002cf27fae */ /* 0x000fe4000e1a1046 */
[----:B--2---:R-:W-:-:S02]  /*303f0*/  IMAD.WIDE R28, R159, 0x4, R142 ;  /* 0x000000049f1c7825 */ /* 0x004fc400078e028e */
[----:B------:R2:W-:Y:S04]  /*30400*/  STL.64 [R1+0x1740], R40 ;  /* 0x0017402801007387 */ /* 0x0005e80000100a00 */
[----:B------:R4:W-:Y:S04]  /*30410*/  STL.64 [R1+0x1750], R28 ;  /* 0x0017501c01007387 */ /* 0x0009e80000100a00 */
[----:B------:R-:W3:Y:S04]  /*30420*/  LDL.LU.64 R126, [R1+0xe38] ;  /* 0x000e3800017e7983 */ /* 0x000ee80000300a00 */
[----:B------:R-:W3:Y:S01]  /*30430*/  LDL.LU.64 R142, [R1+0xe40] ;  /* 0x000e4000018e7983 */ /* 0x000ee20000300a00 */
[----:B------:R-:W-:-:S02]  /*30440*/  VIADD R245, R247, 0xffffff82 ;  /* 0xffffff82f7f57836 */ /* 0x000fc40000000000 */
[----:B------:R-:W-:Y:S01]  /*30450*/  VIADD R244, R11, 0xffffffbd ;  /* 0xffffffbd0bf47836 */ /* 0x000fe20000000000 */
[----:B------:R1:W-:Y:S01]  /*30460*/  LDGSTS.E [R242+0x4db00], desc[UR70][R42.64], !P4 ;  /* 0x4db000002af27fae */ /* 0x0003e2000e1a1046 */
[----:B------:R-:W1:Y:S01]  /*30470*/  LDC R247, c[0x0][0x3a0] ;  /* 0x0000e800fff77b82 */ /* 0x000e620000000800 */
[----:B------:R-:W-:Y:S01]  /*30480*/  ISETP.GE.U32.AND P2, PT, R245, 0x7fffff43, PT ;  /* 0x7fffff43f500780c */ /* 0x000fe20003f46070 */
[----:B------:R-:W-:Y:S01]  /*30490*/  VIADD R245, R246, 0xffffffb9 ;  /* 0xffffffb9f6f57836 */ /* 0x000fe20000000000 */
[----:B------:R-:W-:Y:S01]  /*304a0*/  ISETP.GE.U32.AND P3, PT, R244, 0x7fffff7e, PT ;  /* 0x7fffff7ef400780c */ /* 0x000fe20003f66070 */
[----:B------:R-:W-:Y:S01]  /*304b0*/  VIADD R244, R10, 0xffffffb5 ;  /* 0xffffffb50af47836 */ /* 0x000fe20000000000 */
[----:B------:R2:W-:Y:S02]  /*304c0*/  LDGSTS.E [R242+0x4e200], desc[UR70][R40.64], !P5 ;  /* 0x4e20000028f27fae */ /* 0x0005e4000e9a1046 */
[----:B------:R-:W-:Y:S01]  /*304d0*/  ISETP.GE.U32.AND P4, PT, R245, 0x7fffff7a, PT ;  /* 0x7fffff7af500780c */ /* 0x000fe20003f86070 */
[----:B------:R-:W1:Y:S01]  /*304e0*/  LDC R11, c[0x0][0x3a0] ;  /* 0x0000e800ff0b7b82 */ /* 0x000e620000000800 */
[----:B------:R4:W-:Y:S01]  /*304f0*/  LDGSTS.E [R242+0x4e300], desc[UR70][R28.64], !P5 ;  /* 0x4e3000001cf27fae */ /* 0x0009e2000e9a1046 */
[----:B------:R-:W-:Y:S01]  /*30500*/  ISETP.GE.U32.AND P5, PT, R244, 0x7fffff76, PT ;  /* 0x7fffff76f400780c */ /* 0x000fe20003fa6070 */
[----:B------:R-:W-:Y:S01]  /*30510*/  VIADD R245, R27, 0xffffffb1 ;  /* 0xffffffb11bf57836 */ /* 0x000fe20000000000 */
[----:B------:R-:W-:-:S04]  /*30520*/  IADD3 R244, PT, PT, R26, -0x53, RZ ;  /* 0xffffffad1af47810 */ /* 0x000fc80007ffe0ff */
[----:B------:R-:W1:Y:S08]  /*30530*/  LDC R246, c[0x0][0x3a0] ;  /* 0x0000e800fff67b82 */ /* 0x000e700000000800 */
[----:B------:R-:W1:Y:S02]  /*30540*/  LDC R10, c[0x0][0x3a0] ;  /* 0x0000e800ff0a7b82 */ /* 0x000e640000000800 */
[----:B-1----:R-:W-:-:S04]  /*30550*/  IMAD.WIDE R42, R159, 0x4, R140 ;  /* 0x000000049f2a7825 */ /* 0x002fc800078e028c */
[C---:B--2---:R-:W-:Y:S01]  /*30560*/  IMAD.WIDE R40, R159.reuse, 0x4, R156 ;  /* 0x000000049f287825 */ /* 0x044fe200078e029c */
[----:B------:R1:W-:Y:S04]  /*30570*/  STL.64 [R1+0x1760], R42 ;  /* 0x0017602a01007387 */ /* 0x0003e80000100a00 */
[----:B------:R-:W-:Y:S04]  /*30580*/  STL.64 [R1+0x1770], R40 ;  /* 0x0017702801007387 */ /* 0x000fe80000100a00 */
[----:B------:R-:W2:Y:S04]  /*30590*/  LDL.LU.64 R140, [R1+0xe48] ;  /* 0x000e4800018c7983 */ /* 0x000ea80000300a00 */
[----:B------:R-:W2:Y:S04]  /*305a0*/  LDL.LU.64 R156, [R1+0xe50] ;  /* 0x000e5000019c7983 */ /* 0x000ea80000300a00 */
[----:B------:R1:W-:Y:S04]  /*305b0*/  LDGSTS.E [R242+0x4ea00], desc[UR70][R42.64], !P6 ;  /* 0x4ea000002af27fae */ /* 0x0003e8000f1a1046 */
[----:B------:R-:W-:Y:S01]  /*305c0*/  LDGSTS.E [R242+0x4eb00], desc[UR70][R40.64], !P6 ;  /* 0x4eb0000028f27fae */ /* 0x000fe2000f1a1046 */
[----:B----4-:R-:W-:-:S04]  /*305d0*/  IMAD.WIDE R28, R159, 0x4, R172 ;  /* 0x000000049f1c7825 */ /* 0x010fc800078e02ac */
[C---:B------:R-:W-:Y:S01]  /*305e0*/  IMAD.WIDE R26, R159.reuse, 0x4, R78 ;  /* 0x000000049f1a7825 */ /* 0x040fe200078e024e */
[----:B------:R-:W-:Y:S04]  /*305f0*/  STL.64 [R1+0x1780], R28 ;  /* 0x0017801c01007387 */ /* 0x000fe80000100a00 */
[----:B------:R4:W-:Y:S04]  /*30600*/  STL.64 [R1+0x1790], R26 ;  /* 0x0017901a01007387 */ /* 0x0009e80000100a00 */
[----:B------:R-:W2:Y:S04]  /*30610*/  LDL.LU.64 R172, [R1+0xe58] ;  /* 0x000e580001ac7983 */ /* 0x000ea80000300a00 */
[----:B------:R-:W2:Y:S04]  /*30620*/  LDL.LU.64 R78, [R1+0xe60] ;  /* 0x000e6000014e7983 */ /* 0x000ea80000300a00 */
[----:B------:R-:W-:Y:S01]  /*30630*/  LDGSTS.E [R242+0x4f200], desc[UR70][R28.64], !P1 ;  /* 0x4f2000001cf27fae */ /* 0x000fe2000c9a1046 */
[----:B---3--:R-:W-:-:S03]  /*30640*/  IMAD.WIDE R44, R159, 0x4, R94 ;  /* 0x000000049f2c7825 */ /* 0x008fc600078e025e */
[----:B------:R4:W-:Y:S01]  /*30650*/  LDGSTS.E [R242+0x4f300], desc[UR70][R26.64], !P1 ;  /* 0x4f3000001af27fae */ /* 0x0009e2000c9a1046 */
[----:B-1----:R-:W-:-:S03]  /*30660*/  IMAD.WIDE R42, R159, 0x4, R110 ;  /* 0x000000049f2a7825 */ /* 0x002fc600078e026e */
[----:B------:R2:W-:Y:S04]  /*30670*/  STL.64 [R1+0x17a0], R44 ;  /* 0x0017a02c01007387 */ /* 0x0005e80000100a00 */
[----:B------:R1:W-:Y:S04]  /*30680*/  STL.64 [R1+0x17b0], R42 ;  /* 0x0017b02a01007387 */ /* 0x0003e80000100a00 */
[----:B------:R-:W3:Y:S01]  /*30690*/  LDL.LU.64 R94, [R1+0xe68] ;  /* 0x000e6800015e7983 */ /* 0x000ee20000300a00 */
[----:B----4-:R-:W4:Y:S03]  /*306a0*/  LDC R27, c[0x0][0x3a0] ;  /* 0x0000e800ff1b7b82 */ /* 0x010f260000000800 */
[----:B------:R-:W3:Y:S05]  /*306b0*/  LDL.LU.64 R110, [R1+0xe70] ;  /* 0x000e7000016e7983 */ /* 0x000eea0000300a00 */
[----:B------:R-:W1:Y:S01]  /*306c0*/  LDC R26, c[0x0][0x3a0] ;  /* 0x0000e800ff1a7b82 */ /* 0x000e620000000800 */
[----:B------:R2:W-:Y:S01]  /*306d0*/  LDGSTS.E [R242+0x4fa00], desc[UR70][R44.64], !P2 ;  /* 0x4fa000002cf27fae */ /* 0x0005e2000d1a1046 */
[----:B------:R-:W-:-:S03]  /*306e0*/  IMAD.WIDE R40, R159, 0x4, R126 ;  /* 0x000000049f287825 */ /* 0x000fc600078e027e */
[----:B------:R1:W-:Y:S01]  /*306f0*/  LDGSTS.E [R242+0x4fb00], desc[UR70][R42.64], !P2 ;  /* 0x4fb000002af27fae */ /* 0x0003e2000d1a1046 */
[----:B------:R-:W-:-:S03]  /*30700*/  IMAD.WIDE R28, R159, 0x4, R142 ;  /* 0x000000049f1c7825 */ /* 0x000fc600078e028e */
[----:B------:R1:W-:Y:S04]  /*30710*/  STL.64 [R1+0xc80], R40 ;  /* 0x000c802801007387 */ /* 0x0003e80000100a00 */
[----:B------:R1:W-:Y:S04]  /*30720*/  STL.64 [R1+0xc90], R28 ;  /* 0x000c901c01007387 */ /* 0x0003e80000100a00 */
[----:B------:R-:W3:Y:S04]  /*30730*/  LDL.LU.64 R126, [R1+0xe78] ;  /* 0x000e7800017e7983 */ /* 0x000ee80000300a00 */
[----:B------:R-:W3:Y:S01]  /*30740*/  LDL.LU.64 R142, [R1+0xe80] ;  /* 0x000e8000018e7983 */ /* 0x000ee20000300a00 */
        /* <DEDUP_REMOVED lines=14> */
[----:B--2---:R-:W-:-:S04]  /*30830*/  IMAD.WIDE R44, R159, 0x4, R140 ;  /* 0x000000049f2c7825 */ /* 0x004fc800078e028c */
[----:B-1----:R-:W-:Y:S01]  /*30840*/  IMAD.WIDE R42, R159, 0x4, R156 ;  /* 0x000000049f2a7825 */ /* 0x002fe200078e029c */
[----:B------:R-:W-:Y:S04]  /*30850*/  STL.64 [R1+0xca0], R44 ;  /* 0x000ca02c01007387 */ /* 0x000fe80000100a00 */
[----:B------:R3:W-:Y:S04]  /*30860*/  STL.64 [R1+0xcb0], R42 ;  /* 0x000cb02a01007387 */ /* 0x0007e80000100a00 */
[----:B------:R-:W2:Y:S04]  /*30870*/  LDL.LU.64 R140, [R1+0xe88] ;  /* 0x000e8800018c7983 */ /* 0x000ea80000300a00 */
[----:B------:R-:W2:Y:S04]  /*30880*/  LDL.LU.64 R156, [R1+0xe90] ;  /* 0x000e9000019c7983 */ /* 0x000ea80000300a00 */
[----:B------:R-:W-:Y:S04]  /*30890*/  LDGSTS.E [R3+0x48c00], desc[UR70][R44.64], !P4 ;  /* 0x48c000002c037fae */ /* 0x000fe8000e1a1046 */
[----:B------:R3:W-:Y:S01]  /*308a0*/  LDGSTS.E [R3+0x48d00], desc[UR70][R42.64], !P4 ;  /* 0x48d000002a037fae */ /* 0x0007e2000e1a1046 */
[----:B------:R-:W-:Y:S01]  /*308b0*/  ISETP.GE.U32.AND P4, PT, R245, 0x7fffff62, PT ;  /* 0x7fffff62f500780c */ /* 0x000fe20003f86070 */
[----:B----4-:R-:W-:-:S02]  /*308c0*/  VIADD R245, R27, 0xffffff99 ;  /* 0xffffff991bf57836 */ /* 0x010fc40000000000 */
[----:B------:R-:W-:-:S04]  /*308d0*/  IMAD.WIDE R40, R159, 0x4, R172 ;  /* 0x000000049f287825 */ /* 0x000fc800078e02ac */
[C---:B------:R-:W-:Y:S01]  /*308e0*/  IMAD.WIDE R28, R159.reuse, 0x4, R78 ;  /* 0x000000049f1c7825 */ /* 0x040fe200078e024e */
[----:B------:R1:W-:Y:S04]  /*308f0*/  STL.64 [R1+0xcc0], R40 ;  /* 0x000cc02801007387 */ /* 0x0003e80000100a00 */
[----:B------:R4:W-:Y:S04]  /*30900*/  STL.64 [R1+0xcd8], R28 ;  /* 0x000cd81c01007387 */ /* 0x0009e80000100a00 */
[----:B------:R-:W2:Y:S04]  /*30910*/  LDL.LU.64 R172, [R1+0xe98] ;  /* 0x000e980001ac7983 */ /* 0x000ea80000300a00 */
[----:B------:R1:W-:Y:S04]  /*30920*/  LDGSTS.E [R3+0x49400], desc[UR70][R40.64], !P5 ;  /* 0x4940000028037fae */ /* 0x0003e8000e9a1046 */
[----:B------:R-:W2:Y:S01]  /*30930*/  LDL.LU.64 R78, [R1+0xea0] ;  /* 0x000ea000014e7983 */ /* 0x000ea20000300a00 */
[----:B---3--:R-:W-:-:S03]  /*30940*/  IMAD.WIDE R42, R159, 0x4, R94 ;  /* 0x000000049f2a7825 */ /* 0x008fc600078e025e */
[----:B------:R4:W-:Y:S01]  /*30950*/  LDGSTS.E [R3+0x49500], desc[UR70][R28.64], !P5 ;  /* 0x495000001c037fae */ /* 0x0009e2000e9a1046 */
[----:B------:R-:W-:Y:S01]  /*30960*/  ISETP.GE.U32.AND P5, PT, R244, 0x7fffff5e, PT ;  /* 0x7fffff5ef400780c */ /* 0x000fe20003fa6070 */
[C---:B-1----:R-:W-:Y:S02]  /*30970*/  IMAD.WIDE R40, R159.reuse, 0x4, R110 ;  /* 0x000000049f287825 */ /* 0x042fe400078e026e */
[----:B------:R-:W-:Y:S02]  /*30980*/  STL.64 [R1+0xcf0], R42 ;  /* 0x000cf02a01007387 */ /* 0x000fe40000100a00 */
[----:B------:R-:W-:Y:S02]  /*30990*/  VIADD R244, R26, 0xffffff95 ;  /* 0xffffff951af47836 */ /* 0x000fe40000000000 */
[----:B------:R-:W-:Y:S04]  /*309a0*/  STL.64 [R1+0xd08], R40 ;  /* 0x000d082801007387 */ /* 0x000fe80000100a00 */
[----:B------:R-:W3:Y:S04]  /*309b0*/  LDL.LU.64 R94, [R1+0xea8] ;  /* 0x000ea800015e7983 */ /* 0x000ee80000300a00 */
[----:B------:R-:W3:Y:S04]  /*309c0*/  LDL.LU.64 R110, [R1+0xeb0] ;  /* 0x000eb000016e7983 */ /* 0x000ee80000300a00 */
        /* <DEDUP_REMOVED lines=10> */
[C---:B--2---:R-:W-:Y:S01]  /*30a70*/  IMAD.WIDE R44, R159.reuse, 0x4, R140 ;  /* 0x000000049f2c7825 */ /* 0x044fe200078e028c */
        /* <DEDUP_REMOVED lines=10> */
[C---:B------:R-:W-:Y:S01]  /*30b20*/  IMAD.WIDE R28, R159.reuse, 0x4, R78 ;  /* 0x000000049f1c7825 */ /* 0x040fe200078e024e */
[----:B------:R4:W-:Y:S04]  /*30b30*/  STL.64 [R1+0xd80], R40 ;  /* 0x000d802801007387 */ /* 0x0009e80000100a00 */
[----:B------:R1:W-:Y:S04]  /*30b40*/  STL.64 [R1+0xd90], R28 ;  /* 0x000d901c01007387 */ /* 0x0003e80000100a00 */
[----:B------:R-:W4:Y:S04]  /*30b50*/  LDL.LU.64 R172, [R1+0xed8] ;  /* 0x000ed80001ac7983 */ /* 0x000f280000300a00 */
[----:B------:R-:W4:Y:S01]  /*30b60*/  LDL.LU.64 R78, [R1+0xee0] ;  /* 0x000ee000014e7983 */ /* 0x000f220000300a00 */
[----:B---3--:R-:W-:-:S03]  /*30b70*/  IMAD.WIDE R44, R159, 0x4, R94 ;  /* 0x000000049f2c7825 */ /* 0x008fc600078e025e */
[----:B------:R4:W-:Y:S01]  /*30b80*/  LDGSTS.E [R3+0x4b400], desc[UR70][R40.64], !P3 ;  /* 0x4b40000028037fae */ /* 0x0009e2000d9a1046 */
[----:B--2---:R-:W-:-:S03]  /*30b90*/  IMAD.WIDE R42, R159, 0x4, R110 ;  /* 0x000000049f2a7825 */ /* 0x004fc600078e026e */
[----:B------:R1:W-:Y:S04]  /*30ba0*/  LDGSTS.E [R3+0x4b500], desc[UR70][R28.64], !P3 ;  /* 0x4b5000001c037fae */ /* 0x0003e8000d9a1046 */
[----:B------:R-:W-:Y:S04]  /*30bb0*/  STL.64 [R1+0xda0], R44 ;  /* 0x000da02c01007387 */ /* 0x000fe80000100a00 */
[----:B------:R2:W-:Y:S04]  /*30bc0*/  STL.64 [R1+0xdb0], R42 ;  /* 0x000db02a01007387 */ /* 0x0005e80000100a00 */
[----:B------:R-:W3:Y:S04]  /*30bd0*/  LDL.LU.64 R94, [R1+0xee8] ;  /* 0x000ee800015e7983 */ /* 0x000ee80000300a00 */
[----:B------:R-:W3:Y:S01]  /*30be0*/  LDL.LU.64 R110, [R1+0xef0] ;  /* 0x000ef000016e7983 */ /* 0x000ee20000300a00 */
[----:B------:R-:W-:Y:S01]  /*30bf0*/  ISETP.GE.U32.AND P1, PT, R244, 0x7fffff56, PT ;  /* 0x7fffff56f400780c */ /* 0x000fe20003f26070 */
[----:B----4-:R-:W-:Y:S01]  /*30c00*/  IMAD.WIDE R40, R159, 0x4, R126 ;  /* 0x000000049f287825 */ /* 0x010fe200078e027e */
[----:B------:R-:W-:Y:S01]  /*30c10*/  ISETP.GE.U32.AND P6, PT, R245, 0x7fffff5a, PT ;  /* 0x7fffff5af500780c */ /* 0x000fe20003fc6070 */
[----:B------:R-:W-:Y:S02]  /*30c20*/  LDGSTS.E [R3+0x4bc00], desc[UR70][R44.64], !P4 ;  /* 0x4bc000002c037fae */ /* 0x000fe4000e1a1046 */
[----:B-1----:R-:W-:-:S02]  /*30c30*/  IMAD.WIDE R28, R159, 0x4, R142 ;  /* 0x000000049f1c7825 */ /* 0x002fc400078e028e */
[----:B------:R1:W-:Y:S04]  /*30c40*/  STL.64 [R1+0xdb8], R40 ;  /* 0x000db82801007387 */ /* 0x0003e80000100a00 */
[----:B------:R4:W-:Y:S04]  /*30c50*/  STL.64 [R1+0xdc0], R28 ;  /* 0x000dc01c01007387 */ /* 0x0009e80000100a00 */
[----:B------:R-:W3:Y:S04]  /*30c60*/  LDL.LU.64 R126, [R1+0xef8] ;  /* 0x000ef800017e7983 */ /* 0x000ee80000300a00 */
[----:B------:R-:W3:Y:S01]  /*30c70*/  LDL.LU.64 R142, [R1+0xf00] ;  /* 0x000f0000018e7983 */ /* 0x000ee20000300a00 */
[----:B------:R-:W-:Y:S01]  /*30c80*/  VIADD R244, R11, 0xffffff8d ;  /* 0xffffff8d0bf47836 */ /* 0x000fe20000000000 */
[----:B------:R-:W-:Y:S01]  /*30c90*/  IADD3 R245, PT, PT, R247, -0x6f, RZ ;  /* 0xffffff91f7f57810 */ /* 0x000fe20007ffe0ff */
[----:B------:R-:W1:Y:S01]  /*30ca0*/  LDC R11, c[0x0][0x3a0] ;  /* 0x0000e800ff0b7b82 */ /* 0x000e620000000800 */
[----:B------:R2:W-:Y:S02]  /*30cb0*/  LDGSTS.E [R3+0x4bd00], desc[UR70][R42.64], !P4 ;  /* 0x4bd000002a037fae */ /* 0x0005e4000e1a1046 */
[----:B------:R-:W-:Y:S01]  /*30cc0*/  ISETP.GE.U32.AND P2, PT, R245, 0x7fffff52, PT ;  /* 0x7fffff52f500780c */ /* 0x000fe20003f46070 */
[----:B------:R-:W-:Y:S01]  /*30cd0*/  VIADD R245, R246, 0xffffff89 ;  /* 0xffffff89f6f57836 */ /* 0x000fe20000000000 */
[----:B------:R-:W-:Y:S01]  /*30ce0*/  ISETP.GE.U32.AND P3, PT, R244, 0x7fffff4e, PT ;  /* 0x7fffff4ef400780c */ /* 0x000fe20003f66070 */
[----:B------:R-:W-:Y:S01]  /*30cf0*/  VIADD R244, R10, 0xffffff85 ;  /* 0xffffff850af47836 */ /* 0x000fe20000000000 */
[----:B------:R1:W-:Y:S01]  /*30d00*/  LDGSTS.E [R3+0x4c400], desc[UR70][R40.64], !P5 ;  /* 0x4c40000028037fae */ /* 0x0003e2000e9a1046 */
[----:B------:R-:W1:Y:S01]  /*30d10*/  LDC R247, c[0x0][0x3a0] ;  /* 0x0000e800fff77b82 */ /* 0x000e620000000800 */
[----:B------:R-:W-:-:S02]  /*30d20*/  ISETP.GE.U32.AND P4, PT, R245, 0x7fffff4a, PT ;  /* 0x7fffff4af500780c */ /* 0x000fc40003f86070 */
[----:B------:R4:W-:Y:S01]  /*30d30*/  LDGSTS.E [R3+0x4c500], desc[UR70][R28.64], !P5 ;  /* 0x4c5000001c037fae */ /* 0x0009e2000e9a1046 */
[----:B------:R-:W-:Y:S01]  /*30d40*/  ISETP.GE.U32.AND P5, PT, R244, 0x7fffff46, PT ;  /* 0x7fffff46f400780c */ /* 0x000fe20003fa6070 */
[----:B------:R-:W-:Y:S02]  /*30d50*/  VIADD R245, R27, 0xffffff81 ;  /* 0xffffff811bf57836 */ /* 0x000fe40000000000 */
[----:B------:R-:W-:Y:S01]  /*30d60*/  VIADD R244, R26, 0xffffffbc ;  /* 0xffffffbc1af47836 */ /* 0x000fe20000000000 */
[----:B------:R-:W1:Y:S08]  /*30d70*/  LDC R246, c[0x0][0x3a0] ;  /* 0x0000e800fff67b82 */ /* 0x000e700000000800 */
[----:B------:R-:W1:Y:S01]  /*30d80*/  LDC R10, c[0x0][0x3a0] ;  /* 0x0000e800ff0a7b82 */ /* 0x000e620000000800 */
[----:B--2---:R-:W-:-:S04]  /*30d90*/  IMAD.WIDE R42, R159, 0x4, R140 ;  /* 0x000000049f2a7825 */ /* 0x004fc800078e028c */
[C---:B-1----:R-:W-:Y:S01]  /*30da0*/  IMAD.WIDE R40, R159.reuse, 0x4, R156 ;  /* 0x000000049f287825 */ /* 0x042fe200078e029c */
[----:B------:R-:W-:Y:S04]  /*30db0*/  STL.64 [R1+0xdc8], R42 ;  /* 0x000dc82a01007387 */ /* 0x000fe80000100a00 */
[----:B------:R-:W-:Y:S04]  /*30dc0*/  STL.64 [R1+0xdd0], R40 ;  /* 0x000dd02801007387 */ /* 0x000fe80000100a00 */
[----:B------:R-:W2:Y:S04]  /*30dd0*/  LDL.LU.64 R140, [R1+0xf08] ;  /* 0x000f0800018c7983 */ /* 0x000ea80000300a00 */
[----:B------:R-:W2:Y:S04]  /*30de0*/  LDL.LU.64 R156, [R1+0xf10] ;  /* 0x000f1000019c7983 */ /* 0x000ea80000300a00 */
[----:B------:R-:W-:Y:S04]  /*30df0*/  LDGSTS.E [R3+0x4cc00], desc[UR70][R42.64], !P6 ;  /* 0x4cc000002a037fae */ /* 0x000fe8000f1a1046 */
[----:B------:R-:W-:Y:S01]  /*30e00*/  LDGSTS.E [R3+0x4cd00], desc[UR70][R40.64], !P6 ;  /* 0x4cd0000028037fae */ /* 0x000fe2000f1a1046 */
[----:B----4-:R-:W-:-:S04]  /*30e10*/  IMAD.WIDE R28, R159, 0x4, R172 ;  /* 0x000000049f1c7825 */ /* 0x010fc800078e02ac */
[C---:B------:R-:W-:Y:S01]  /*30e20*/  IMAD.WIDE R26, R159.reuse, 0x4, R78 ;  /* 0x000000049f1a7825 */ /* 0x040fe200078e024e */
[----:B------:R1:W-:Y:S04]  /*30e30*/  STL.64 [R1+0xdd8], R28 ;  /* 0x000dd81c01007387 */ /* 0x0003e80000100a00 */
[----:B------:R4:W-:Y:S04]  /*30e40*/  STL.64 [R1+0xde0], R26 ;  /* 0x000de01a01007387 */ /* 0x0009e80000100a00 */
[----:B------:R-:W2:Y:S04]  /*30e50*/  LDL.LU.64 R172, [R1+0xf18] ;  /* 0x000f180001ac7983 */ /* 0x000ea80000300a00 */
[----:B------:R-:W2:Y:S04]  /*30e60*/  LDL.LU.64 R78, [R1+0xf20] ;  /* 0x000f2000014e7983 */ /* 0x000ea80000300a00 */
[----:B------:R1:W-:Y:S01]  /*30e70*/  LDGSTS.E [R3+0x4d400], desc[UR70][R28.64], !P1 ;  /* 0x4d4000001c037fae */ /* 0x0003e2000c9a1046 */
[----:B---3--:R-:W-:-:S03]  /*30e80*/  IMAD.WIDE R56, R159, 0x4, R94 ;  /* 0x000000049f387825 */ /* 0x008fc600078e025e */
[----:B------:R4:W-:Y:S01]  /*30e90*/  LDGSTS.E [R3+0x4d500], desc[UR70][R26.64], !P1 ;  /* 0x4d5000001a037fae */ /* 0x0009e2000c9a1046 */
[----:B------:R-:W-:-:S03]  /*30ea0*/  IMAD.WIDE R44, R159, 0x4, R110 ;  /* 0x000000049f2c7825 */ /* 0x000fc600078e026e */
[----:B------:R2:W-:Y:S01]  /*30eb0*/  STL.64 [R1+0xde8], R56 ;  /* 0x000de83801007387 */ /* 0x0005e20000100a00 */
[----:B-1----:R-:W1:Y:S03]  /*30ec0*/  LDC R29, c[0x0][0x3a0] ;  /* 0x0000e800ff1d7b82 */ /* 0x002e660000000800 */
[----:B------:R3:W-:Y:S04]  /*30ed0*/  STL.64 [R1+0xdf0], R44 ;  /* 0x000df02c01007387 */ /* 0x0007e80000100a00 */
[----:B------:R-:W2:Y:S01]  /*30ee0*/  LDL.LU.64 R94, [R1+0xf28] ;  /* 0x000f2800015e7983 */ /* 0x000ea20000300a00 */
[----:B------:R-:W1:Y:S03]  /*30ef0*/  LDC R28, c[0x0][0x3a0] ;  /* 0x0000e800ff1c7b82 */ /* 0x000e660000000800 */
[----:B------:R-:W2:Y:S04]  /*30f00*/  LDL.LU.64 R110, [R1+0xf30] ;  /* 0x000f3000016e7983 */ /* 0x000ea80000300a00 */
[----:B------:R2:W-:Y:S01]  /*30f10*/  LDGSTS.E [R3+0x4dc00], desc[UR70][R56.64], !P2 ;  /* 0x4dc0000038037fae */ /* 0x0005e2000d1a1046 */
[----:B------:R-:W-:-:S03]  /*30f20*/  IMAD.WIDE R42, R159, 0x4, R126 ;  /* 0x000000049f2a7825 */ /* 0x000fc600078e027e */
[----:B------:R3:W-:Y:S01]  /*30f30*/  LDGSTS.E [R3+0x4dd00], desc[UR70][R44.64], !P2 ;  /* 0x4dd000002c037fae */ /* 0x0007e2000d1a1046 */
[----:B------:R-:W-:-:S03]  /*30f40*/  IMAD.WIDE R40, R159, 0x4, R142 ;  /* 0x000000049f287825 */ /* 0x000fc600078e028e */
[----:B------:R1:W-:Y:S01]  /*30f50*/  STL.64 [R1+0xdf8], R42 ;  /* 0x000df82a01007387 */ /* 0x0003e20000100a00 */
[----:B------:R-:W-:Y:S01]  /*30f60*/  ISETP.GE.U32.AND P6, PT, R245, 0x7fffff42, PT ;  /* 0x7fffff42f500780c */ /* 0x000fe20003fc6070 */
[----:B----4-:R-:W4:Y:S02]  /*30f70*/  LDC R26, c[0x0][0x3a0] ;  /* 0x0000e800ff1a7b82 */ /* 0x010f240000000800 */
[----:B------:R1:W-:Y:S04]  /*30f80*/  STL.64 [R1+0xe00], R40 ;  /* 0x000e002801007387 */ /* 0x0003e80000100a00 */
[----:B------:R-:W4:Y:S02]  /*30f90*/  LDL.LU.64 R126, [R1+0xf38] ;  /* 0x000f3800017e7983 */ /* 0x000f240000300a00 */
[----:B------:R-:W1:Y:S02]  /*30fa0*/  LDC R27, c[0x0][0x3a0] ;  /* 0x0000e800ff1b7b82 */ /* 0x000e640000000800 */
[----:B------:R-:W4:Y:S04]  /*30fb0*/  LDL.LU.64 R142, [R1+0xf40] ;  /* 0x000f4000018e7983 */ /* 0x000f280000300a00 */
[----:B------:R1:W-:Y:S04]  /*30fc0*/  LDGSTS.E [R3+0x4e400], desc[UR70][R42.64], !P3 ;  /* 0x4e4000002a037fae */ /* 0x0003e8000d9a1046 */
[----:B------:R1:W-:Y:S01]  /*30fd0*/  LDGSTS.E [R3+0x4e500], desc[UR70][R40.64], !P3 ;  /* 0x4e50000028037fae */ /* 0x0003e2000d9a1046 */
[----:B--2---:R-:W-:-:S04]  /*30fe0*/  IMAD.WIDE R56, R159, 0x4, R140 ;  /* 0x000000049f387825 */ /* 0x004fc800078e028c */
[C---:B---3--:R-:W-:Y:S01]  /*30ff0*/  IMAD.WIDE R44, R159.reuse, 0x4, R156 ;  /* 0x000000049f2c7825 */ /* 0x048fe200078e029c */
[----:B------:R2:W-:Y:S04]  /*31000*/  STL.64 [R1+0xe08], R56 ;  /* 0x000e083801007387 */ /* 0x0005e80000100a00 */
[----:B------:R3:W-:Y:S04]  /*31010*/  STL.64 [R1+0xe10], R44 ;  /* 0x000e102c01007387 */ /* 0x0007e80000100a00 */
[----:B------:R-:W4:Y:S04]  /*31020*/  LDL.LU.64 R140, [R1+0xf48] ;  /* 0x000f4800018c7983 */ /* 0x000f280000300a00 */
[----:B------:R-:W4:Y:S04]  /*31030*/  LDL.LU.64 R156, [R1+0xf50] ;  /* 0x000f5000019c7983 */ /* 0x000f280000300a00 */
[----:B------:R2:W-:Y:S04]  /*31040*/  LDGSTS.E [R3+0x4ec00], desc[UR70][R56.64], !P4 ;  /* 0x4ec0000038037fae */ /* 0x0005e8000e1a1046 */
[----:B------:R3:W-:Y:S01]  /*31050*/  LDGSTS.E [R3+0x4ed00], desc[UR70][R44.64], !P4 ;  /* 0x4ed000002c037fae */ /* 0x0007e2000e1a1046 */
[----:B-1----:R-:W-:-:S04]  /*31060*/  IMAD.WIDE R42, R159, 0x4, R172 ;  /* 0x000000049f2a7825 */ /* 0x002fc800078e02ac */
[C---:B------:R-:W-:Y:S01]  /*31070*/  IMAD.WIDE R40, R159.reuse, 0x4, R78 ;  /* 0x000000049f287825 */ /* 0x040fe200078e024e */
[----:B------:R4:W-:Y:S04]  /*31080*/  STL.64 [R1+0xe18], R42 ;  /* 0x000e182a01007387 */ /* 0x0009e80000100a00 */
[----:B------:R1:W-:Y:S04]  /*31090*/  STL.64 [R1+0xe20], R40 ;  /* 0x000e202801007387 */ /* 0x0003e80000100a00 */
[----:B------:R-:W4:Y:S04]  /*310a0*/  LDL.LU.64 R172, [R1+0xf58] ;  /* 0x000f580001ac7983 */ /* 0x000f280000300a00 */
[----:B------:R-:W4:Y:S04]  /*310b0*/  LDL.LU.64 R78, [R1+0xf60] ;  /* 0x000f6000014e7983 */ /* 0x000f280000300a00 */
[----:B------:R4:W-:Y:S01]  /*310c0*/  LDGSTS.E [R3+0x4f400], desc[UR70][R42.64], !P5 ;  /* 0x4f4000002a037fae */ /* 0x0009e2000e9a1046 */
[----:B--2---:R-:W-:-:S03]  /*310d0*/  IMAD.WIDE R56, R159, 0x4, R94 ;  /* 0x000000049f387825 */ /* 0x004fc600078e025e */
[----:B------:R1:W-:Y:S01]  /*310e0*/  LDGSTS.E [R3+0x4f500], desc[UR70][R40.64], !P5 ;  /* 0x4f50000028037fae */ /* 0x0003e2000e9a1046 */
[----:B---3--:R-:W-:-:S03]  /*310f0*/  IMAD.WIDE R44, R159, 0x4, R110 ;  /* 0x000000049f2c7825 */ /* 0x008fc600078e026e */
[----:B------:R-:W-:Y:S04]  /*31100*/  STL.64 [R1+0xe28], R56 ;  /* 0x000e283801007387 */ /* 0x000fe80000100a00 */
[----:B------:R2:W-:Y:S01]  /*31110*/  STL.64 [R1+0xe30], R44 ;  /* 0x000e302c01007387 */ /* 0x0005e20000100a00 */
[----:B------:R-:W-:Y:S01]  /*31120*/  VIADD R245, R247, 0xffffffb8 ;  /* 0xffffffb8f7f57836 */ /* 0x000fe20000000000 */
[----:B------:R-:W-:Y:S01]  /*31130*/  ISETP.GE.U32.AND P1, PT, R244, 0x7fffff7d, PT ;  /* 0x7fffff7df400780c */ /* 0x000fe20003f26070 */
[----:B------:R-:W3:Y:S01]  /*31140*/  LDC R247, c[0x0][0x3a0] ;  /* 0x0000e800fff77b82 */ /* 0x000ee20000000800 */
[----:B------:R-:W-:Y:S01]  /*31150*/  LDGSTS.E [R3+0x4fc00], desc[UR70][R56.64], !P6 ;  /* 0x4fc0000038037fae */ /* 0x000fe2000f1a1046 */
[----:B----4-:R-:W-:-:S04]  /*31160*/  IMAD.WIDE R42, R159, 0x4, R126 ;  /* 0x000000049f2a7825 */ /* 0x010fc800078e027e */
[----:B-1----:R-:W-:Y:S01]  /*31170*/  IMAD.WIDE R40, R159, 0x4, R142 ;  /* 0x000000049f287825 */ /* 0x002fe200078e028e */
[----:B------:R1:W-:Y:S04]  /*31180*/  STL.64 [R1+0xc58], R42 ;  /* 0x000c582a01007387 */ /* 0x0003e80000100a00 */
[----:B------:R-:W4:Y:S04]  /*31190*/  LDL.LU.64 R94, [R1+0xf68] ;  /* 0x000f6800015e7983 */ /* 0x000f280000300a00 */
[----:B------:R1:W-:Y:S04]  /*311a0*/  STL.64 [R1+0xc60], R40 ;  /* 0x000c602801007387 */ /* 0x0003e80000100a00 */
[----:B------:R-:W3:Y:S04]  /*311b0*/  LDL.LU.64 R110, [R1+0xf70] ;  /* 0x000f7000016e7983 */ /* 0x000ee80000300a00 */
[----:B------:R-:W3:Y:S04]  /*311c0*/  LDL.LU.64 R126, [R1+0xf78] ;  /* 0x000f7800017e7983 */ /* 0x000ee80000300a00 */
[----:B------:R-:W3:Y:S01]  /*311d0*/  LDL.LU.64 R142, [R1+0xf80] ;  /* 0x000f8000018e7983 */ /* 0x000ee20000300a00 */
[----:B------:R-:W-:Y:S01]  /*311e0*/  ISETP.GE.U32.AND P2, PT, R245, 0x7fffff79, PT ;  /* 0x7fffff79f500780c */ /* 0x000fe20003f46070 */
[----:B------:R-:W-:Y:S01]  /*311f0*/  VIADD R245, R246, 0xffffffb0 ;  /* 0xffffffb0f6f57836 */ /* 0x000fe20000000000 */
[----:B------:R-:W-:Y:S01]  /*31200*/  IADD3 R244, PT, PT, R11, -0x4c, RZ ;  /* 0xffffffb40bf47810 */ /* 0x000fe20007ffe0ff */
[----:B------:R2:W-:Y:S01]  /*31210*/  LDGSTS.E [R3+0x4fd00], desc[UR70][R44.64], !P6 ;  /* 0x4fd000002c037fae */ /* 0x0005e2000f1a1046 */
[----:B------:R-:W1:Y:S02]  /*31220*/  LDC R11, c[0x0][0x3a0] ;  /* 0x0000e800ff0b7b82 */ /* 0x000e640000000800 */
[----:B------:R-:W-:Y:S01]  /*31230*/  ISETP.GE.U32.AND P4, PT, R245, 0x7fffff71, PT ;  /* 0x7fffff71f500780c */ /* 0x000fe20003f86070 */
[----:B------:R-:W-:Y:S01]  /*31240*/  VIADD R245, R29, 0xffffffa8 ;  /* 0xffffffa81df57836 */ /* 0x000fe20000000000 */
[----:B------:R1:W-:Y:S01]  /*31250*/  LDGSTS.E [R2+0x48600], desc[UR70][R42.64], !P1 ;  /* 0x486000002a027fae */ /* 0x0003e2000c9a1046 */
[----:B------:R-:W-:-:S03]  /*31260*/  ISETP.GE.U32.AND P3, PT, R244, 0x7fffff75, PT ;  /* 0x7fffff75f400780c */ /* 0x000fc60003f66070 */
[----:B------:R1:W-:Y:S01]  /*31270*/  LDGSTS.E [R2+0x48700], desc[UR70][R40.64], !P1 ;  /* 0x4870000028027fae */ /* 0x0003e2000c9a1046 */
[----:B------:R-:W-:Y:S01]  /*31280*/  ISETP.GE.U32.AND P6, PT, R245, 0x7fffff69, PT ;  /* 0x7fffff69f500780c */ /* 0x000fe20003fc6070 */
[----:B------:R-:W-:Y:S01]  /*31290*/  VIADD R245, R28, 0xffffffa0 ;  /* 0xffffffa01cf57836 */ /* 0x000fe20000000000 */
[----:B------:R-:W1:Y:S01]  /*312a0*/  LDC R246, c[0x0][0x3a0] ;  /* 0x0000e800fff67b82 */ /* 0x000e620000000800 */
[----:B--2---:R-:W-:-:S04]  /*312b0*/  IMAD.WIDE R44, R159, 0x4, R140 ;  /* 0x000000049f2c7825 */ /* 0x004fc800078e028c */
[C---:B-1----:R-:W-:Y:S01]  /*312c0*/  IMAD.WIDE R42, R159.reuse, 0x4, R156 ;  /* 0x000000049f2a7825 */ /* 0x042fe200078e029c */
[----:B------:R4:W-:Y:S04]  /*312d0*/  STL.64 [R1+0xc68], R44 ;  /* 0x000c682c01007387 */ /* 0x0009e80000100a00 */
[----:B------:R3:W-:Y:S04]  /*312e0*/  STL.64 [R1+0xc70], R42 ;  /* 0x000c702a01007387 */ /* 0x0007e80000100a00 */
[----:B------:R-:W2:Y:S04]  /*312f0*/  LDL.LU.64 R108, [R1+0xf88] ;  /* 0x000f8800016c7983 */ /* 0x000ea80000300a00 */
[----:B------:R4:W-:Y:S04]  /*31300*/  LDGSTS.E [R2+0x48e00], desc[UR70][R44.64], !P2 ;  /* 0x48e000002c027fae */ /* 0x0009e8000d1a1046 */
[----:B------:R3:W-:Y:S01]  /*31310*/  LDGSTS.E [R2+0x48f00], desc[UR70][R42.64], !P2 ;  /* 0x48f000002a027fae */ /* 0x0007e2000d1a1046 */
[----:B------:R-:W-:-:S04]  /*31320*/  IMAD.WIDE R40, R159, 0x4, R172 ;  /* 0x000000049f287825 */ /* 0x000fc800078e02ac */
[C---:B------:R-:W-:Y:S01]  /*31330*/  IMAD.WIDE R28, R159.reuse, 0x4, R78 ;  /* 0x000000049f1c7825 */ /* 0x040fe200078e024e */
[----:B------:R1:W-:Y:S04]  /*31340*/  STL.64 [R1+0xc78], R40 ;  /* 0x000c782801007387 */ /* 0x0003e80000100a00 */
[----:B------:R-:W2:Y:S04]  /*31350*/  LDL.LU.64 R124, [R1+0xf90] ;  /* 0x000f9000017c7983 */ /* 0x000ea80000300a00 */
[----:B------:R1:W-:Y:S04]  /*31360*/  STL.64 [R1+0xc88], R28 ;  /* 0x000c881c01007387 */ /* 0x0003e80000100a00 */
[----:B------:R-:W2:Y:S04]  /*31370*/  LDL.LU.64 R140, [R1+0xf98] ;  /* 0x000f9800018c7983 */ /* 0x000ea80000300a00 */
[----:B------:R-:W2:Y:S04]  /*31380*/  LDL.LU.64 R156, [R1+0xfa0] ;  /* 0x000fa000019c7983 */ /* 0x000ea80000300a00 */
[----:B------:R1:W-:Y:S04]  /*31390*/  LDGSTS.E [R2+0x49600], desc[UR70][R40.64], !P3 ;  /* 0x4960000028027fae */ /* 0x0003e8000d9a1046 */
[----:B------:R-:W2:Y:S04]  /*313a0*/  LDL.LU.64 R172, [R1+0xfa8] ;  /* 0x000fa80001ac7983 */ /* 0x000ea80000300a00 */
[----:B------:R1:W-:Y:S04]  /*313b0*/  LDGSTS.E [R2+0x49700], desc[UR70][R28.64], !P3 ;  /* 0x497000001c027fae */ /* 0x0003e8000d9a1046 */
[----:B------:R-:W2:Y:S01]  /*313c0*/  LDL.LU.64 R78, [R1+0xfb0] ;  /* 0x000fb000014e7983 */ /* 0x000ea20000300a00 */
[----:B----4-:R-:W-:-:S03]  /*313d0*/  IMAD.WIDE R44, R159, 0x4, R94 ;  /* 0x000000049f2c7825 */ /* 0x010fc600078e025e */
[----:B------:R-:W4:Y:S01]  /*313e0*/  LDL.LU.64 R94, [R1+0xfb8] ;  /* 0x000fb800015e7983 */ /* 0x000f220000300a00 */
[----:B---3--:R-:W-:-:S04]  /*313f0*/  IMAD.WIDE R42, R159, 0x4, R110 ;  /* 0x000000049f2a7825 */ /* 0x008fc800078e026e */
[----:B------:R-:W-:Y:S01]  /*31400*/  VIADD R244, R10, 0xffffffac ;  /* 0xffffffac0af47836 */ /* 0x000fe20000000000 */
[----:B------:R-:W3:Y:S01]  /*31410*/  LDL.LU.64 R110, [R1+0xfc0] ;  /* 0x000fc000016e7983 */ /* 0x000ee20000300a00 */
[C---:B-1----:R-:W-:Y:S01]  /*31420*/  IMAD.WIDE R40, R159.reuse, 0x4, R126 ;  /* 0x000000049f287825 */ /* 0x042fe200078e027e */
[----:B------:R-:W1:Y:S03]  /*31430*/  LDC R10, c[0x0][0x3a0] ;  /* 0x0000e800ff0a7b82 */ /* 0x000e660000000800 */
[----:B------:R-:W-:Y:S01]  /*31440*/  IMAD.WIDE R28, R159, 0x4, R142 ;  /* 0x000000049f1c7825 */ /* 0x000fe200078e028e */
[----:B------:R-:W-:Y:S04]  /*31450*/  STL.64 [R1+0xc98], R44 ;  /* 0x000c982c01007387 */ /* 0x000fe80000100a00 */
[----:B------:R2:W-:Y:S04]  /*31460*/  STL.64 [R1+0xca8], R42 ;  /* 0x000ca82a01007387 */ /* 0x0005e80000100a00 */
[----:B------:R1:W-:Y:S04]  /*31470*/  STL.64 [R1+0xcb8], R40 ;  /* 0x000cb82801007387 */ /* 0x0003e80000100a00 */
[----:B------:R1:W-:Y:S04]  /*31480*/  STL.64 [R1+0xcd0], R28 ;  /* 0x000cd01c01007387 */ /* 0x0003e80000100a00 */
[----:B------:R-:W3:Y:S04]  /*31490*/  LDL.LU.64 R126, [R1+0xfd0] ;  /* 0x000fd000017e7983 */ /* 0x000ee80000300a00 */
[----:B------:R-:W3:Y:S01]  /*314a0*/  LDL.LU.64 R142, [R1+0xfd8] ;  /* 0x000fd800018e7983 */ /* 0x000ee20000300a00 */
[----:B------:R-:W-:Y:S01]  /*314b0*/  ISETP.GE.U32.AND P5, PT, R244, 0x7fffff6d, PT ;  /* 0x7fffff6df400780c */ /* 0x000fe20003fa6070 */
[----:B------:R-:W-:-:S02]  /*314c0*/  VIADD R244, R26, 0xffffffa4 ;  /* 0xffffffa41af47836 */ /* 0x000fc40000000000 */
[----:B------:R-:W2:Y:S01]  /*314d0*/  LDC R26, c[0x0][0x3a0] ;  /* 0x0000e800ff1a7b82 */ /* 0x000ea20000000800 */
[----:B------:R-:W-:Y:S01]  /*314e0*/  ISETP.GE.U32.AND P2, PT, R245, 0x7fffff61, PT ;  /* 0x7fffff61f500780c */ /* 0x000fe20003f46070 */
[----:B------:R-:W-:Y:S01]  /*314f0*/  LDGSTS.E [R2+0x49e00], desc[UR70][R44.64], !P4 ;  /* 0x49e000002c027fae */ /* 0x000fe2000e1a1046 */
[----:B------:R-:W-:Y:S01]  /*31500*/  ISETP.GE.U32.AND P1, PT, R244, 0x7fffff65, PT ;  /* 0x7fffff65f400780c */ /* 0x000fe20003f26070 */
[----:B------:R-:W-:Y:S02]  /*31510*/  VIADD R244, R11, 0xffffff9c ;  /* 0xffffff9c0bf47836 */ /* 0x000fe40000000000 */
[----:B------:R2:W-:Y:S01]  /*31520*/  LDGSTS.E [R2+0x49f00], desc[UR70][R42.64], !P4 ;  /* 0x49f000002a027fae */ /* 0x0005e2000e1a1046 */
[----:B------:R-:W-:Y:S01]  /*31530*/  IADD3 R245, PT, PT, R27, -0x68, RZ ;  /* 0xffffff981bf57810 */ /* 0x000fe20007ffe0ff */
[----:B------:R-:W-:Y:S01]  /*31540*/  IMAD.SHL.U32 R168, R169, 0x40, RZ ;  /* 0x00000040a9a87824 */ /* 0x000fe200078e00ff */
[----:B------:R-:W-:Y:S01]  /*31550*/  ISETP.GE.U32.AND P3, PT, R244, 0x7fffff5d, PT ;  /* 0x7fffff5df400780c */ /* 0x000fe20003f66070 */
[----:B-1----:R-:W-:Y:S01]  /*31560*/  VIADD R244, R10, 0xffffff94 ;  /* 0xffffff940af47836 */ /* 0x002fe20000000000 */
[----:B------:R1:W-:Y:S01]  /*31570*/  LDGSTS.E [R2+0x4a600], desc[UR70][R40.64], !P5 ;  /* 0x4a60000028027fae */ /* 0x0003e2000e9a1046 */
[----:B------:R-:W1:Y:S03]  /*31580*/  LDC R11, c[0x0][0x3a0] ;  /* 0x0000e800ff0b7b82 */ /* 0x000e660000000800 */
[----:B------:R1:W-:Y:S01]  /*31590*/  LDGSTS.E [R2+0x4a700], desc[UR70][R28.64], !P5 ;  /* 0x4a7000001c027fae */ /* 0x0003e2000e9a1046 */
[----:B------:R-:W-:Y:S01]  /*315a0*/  ISETP.GE.U32.AND P5, PT, R244, 0x7fffff55, PT ;  /* 0x7fffff55f400780c */ /* 0x000fe20003fa6070 */
[----:B--2---:R-:W-:Y:S01]  /*315b0*/  IMAD.WIDE R42, R159, 0x4, R108 ;  /* 0x000000049f2a7825 */ /* 0x004fe200078e026c */
[----:B------:R-:W-:-:S02]  /*315c0*/  ISETP.GE.U32.AND P4, PT, R245, 0x7fffff59, PT ;  /* 0x7fffff59f500780c */ /* 0x000fc40003f86070 */
[----:B------:R-:W2:Y:S01]  /*315d0*/  LDC R10, c[0x0][0x3a0] ;  /* 0x0000e800ff0a7b82 */ /* 0x000ea20000000800 */
[----:B------:R-:W-:Y:S01]  /*315e0*/  VIADD R244, R26, 0xffffff8c ;  /* 0xffffff8c1af47836 */ /* 0x000fe20000000000 */
[----:B------:R1:W-:Y:S04]  /*315f0*/  STL.64 [R1+0xce8], R42 ;  /* 0x000ce82a01007387 */ /* 0x0003e80000100a00 */
[----:B------:R1:W-:Y:S02]  /*31600*/  LDGSTS.E [R2+0x4ae00], desc[UR70][R42.64], !P6 ;  /* 0x4ae000002a027fae */ /* 0x0003e4000f1a1046 */
[----:B-1----:R-:W-:-:S04]  /*31610*/  IMAD.WIDE R40, R159, 0x4, R124 ;  /* 0x000000049f287825 */ /* 0x002fc800078e027c */
[C---:B------:R-:W-:Y:S01]  /*31620*/  IMAD.WIDE R28, R159.reuse, 0x4, R140 ;  /* 0x000000049f1c7825 */ /* 0x040fe200078e028c */
[----:B------:R1:W-:Y:S03]  /*31630*/  STL.64 [R1+0xd00], R40 ;  /* 0x000d002801007387 */ /* 0x0003e60000100a00 */
[C---:B------:R-:W-:Y:S01]  /*31640*/  IMAD.WIDE R26, R159.reuse, 0x4, R156 ;  /* 0x000000049f1a7825 */ /* 0x040fe200078e029c */
[----:B------:R1:W-:Y:S04]  /*31650*/  LDGSTS.E [R2+0x4af00], desc[UR70][R40.64], !P6 ;  /* 0x4af0000028027fae */ /* 0x0003e8000f1a1046 */
[----:B------:R4:W-:Y:S01]  /*31660*/  STL.64 [R1+0xd18], R28 ;  /* 0x000d181c01007387 */ /* 0x0009e20000100a00 */
[----:B------:R-:W-:-:S03]  /*31670*/  IMAD.WIDE R42, R159, 0x4, R172 ;  /* 0x000000049f2a7825 */ /* 0x000fc600078e02ac */
[----:B------:R4:W-:Y:S04]  /*31680*/  LDGSTS.E [R2+0x4b600], desc[UR70][R28.64], !P1 ;  /* 0x4b6000001c027fae */ /* 0x0009e8000c9a1046 */
[----:B------:R3:W-:Y:S01]  /*31690*/  STL.64 [R1+0xd30], R26 ;  /* 0x000d301a01007387 */ /* 0x0007e20000100a00 */
[----:B-1----:R-:W-:-:S03]  /*316a0*/  IMAD.WIDE R40, R159, 0x4, R78 ;  /* 0x000000049f287825 */ /* 0x002fc600078e024e */
[----:B------:R3:W-:Y:S04]  /*316b0*/  LDGSTS.E [R2+0x4b700], desc[UR70][R26.64], !P1 ;  /* 0x4b7000001a027fae */ /* 0x0007e8000c9a1046 */
[----:B------:R-:W-:Y:S04]  /*316c0*/  STL.64 [R1+0xd48], R42 ;  /* 0x000d482a01007387 */ /* 0x000fe80000100a00 */
[----:B------:R-:W-:Y:S04]  /*316d0*/  LDGSTS.E [R2+0x4be00], desc[UR70][R42.64], !P2 ;  /* 0x4be000002a027fae */ /* 0x000fe8000d1a1046 */
[----:B------:R-:W-:Y:S04]  /*316e0*/  STL.64 [R1+0xd60], R40 ;  /* 0x000d602801007387 */ /* 0x000fe80000100a00 */
[----:B------:R-:W-:Y:S01]  /*316f0*/  LDGSTS.E [R2+0x4bf00], desc[UR70][R40.64], !P2 ;  /* 0x4bf0000028027fae */ /* 0x000fe2000d1a1046 */
[----:B----4-:R-:W-:-:S05]  /*31700*/  IMAD.WIDE R28, R159, 0x4, R94 ;  /* 0x000000049f1c7825 */ /* 0x010fca00078e025e */
[----:B------:R1:W-:Y:S04]  /*31710*/  STL.64 [R1+0xd78], R28 ;  /* 0x000d781c01007387 */ /* 0x0003e80000100a00 */
[----:B------:R1:W-:Y:S01]  /*31720*/  LDGSTS.E [R2+0x4c600], desc[UR70][R28.64], !P3 ;  /* 0x4c6000001c027fae */ /* 0x0003e2000d9a1046 */
[----:B---3--:R-:W-:-:S05]  /*31730*/  IMAD.WIDE R26, R159, 0x4, R110 ;  /* 0x000000049f1a7825 */ /* 0x008fca00078e026e */
[----:B------:R3:W-:Y:S04]  /*31740*/  STL.64 [R1+0xd88], R26 ;  /* 0x000d881a01007387 */ /* 0x0007e80000100a00 */
[----:B------:R3:W-:Y:S04]  /*31750*/  LDGSTS.E [R2+0x4c700], desc[UR70][R26.64], !P3 ;  /* 0x4c7000001a027fae */ /* 0x0007e8000d9a1046 */
[----:B------:R-:W-:Y:S01]  /*31760*/  STL [R1+0x3a0], RZ ;  /* 0x0003a0ff01007387 */ /* 0x000fe20000100800 */
[----:B-1----:R-:W-:-:S04]  /*31770*/  IMAD.WIDE R28, R159, 0x4, R126 ;  /* 0x000000049f1c7825 */ /* 0x002fc800078e027e */
[----:B---3--:R-:W-:Y:S01]  /*31780*/  IMAD.WIDE R26, R159, 0x4, R142 ;  /* 0x000000049f1a7825 */ /* 0x008fe200078e028e */
[----:B------:R1:W-:Y:S04]  /*31790*/  STL.64 [R1+0xd98], R28 ;  /* 0x000d981c01007387 */ /* 0x0003e80000100a00 */
[----:B------:R-:W-:Y:S04]  /*317a0*/  STL [R1+0x3a4], RZ ;  /* 0x0003a4ff01007387 */ /* 0x000fe80000100800 */
[----:B------:R3:W-:Y:S04]  /*317b0*/  STL.64 [R1+0xda8], R26 ;  /* 0x000da81a01007387 */ /* 0x0007e80000100a00 */
[----:B------:R-:W4:Y:S04]  /*317c0*/  LDL.LU.64 R140, [R1+0x588] ;  /* 0x00058800018c7983 */ /* 0x000f280000300a00 */
[----:B------:R-:W3:Y:S04]  /*317d0*/  LDL.LU.64 R124, [R1+0x4d8] ;  /* 0x0004d800017c7983 */ /* 0x000ee80000300a00 */
[----:B------:R-:W3:Y:S04]  /*317e0*/  LDL.LU.64 R172, [R1+0x498] ;  /* 0x0004980001ac7983 */ /* 0x000ee80000300a00 */
[----:B------:R-:W3:Y:S01]  /*317f0*/  LDL.LU.64 R108, [R1+0x450] ;  /* 0x00045000016c7983 */ /* 0x000ee20000300a00 */
[----:B------:R-:W-:-:S03]  /*31800*/  IMAD.WIDE R78, R168, 0x4, R240 ;  /* 0x00000004a84e7825 */ /* 0x000fc600078e02f0 */
[----:B------:R-:W3:Y:S01]  /*31810*/  LDL.LU.64 R156, [R1+0x410] ;  /* 0x00041000019c7983 */ /* 0x000ee20000300a00 */
[----:B------:R-:W-:-:S03]  /*31820*/  IMAD.WIDE R94, R168, 0x4, R176 ;  /* 0x00000004a85e7825 */ /* 0x000fc600078e02b0 */
[----:B------:R-:W3:Y:S01]  /*31830*/  LDL.LU.64 R154, [R1+0x3d0] ;  /* 0x0003d000019a7983 */ /* 0x000ee20000300a00 */
[----:B------:R-:W-:-:S03]  /*31840*/  IMAD.WIDE R110, R168, 0x4, R178 ;  /* 0x00000004a86e7825 */ /* 0x000fc600078e02b2 */
[----:B------:R-:W3:Y:S01]  /*31850*/  LDL.LU.64 R42, [R1+0x388] ;  /* 0x00038800012a7983 */ /* 0x000ee20000300a00 */
[----:B------:R-:W-:-:S03]  /*31860*/  IMAD.WIDE R126, R168, 0x4, R180 ;  /* 0x00000004a87e7825 */ /* 0x000fc600078e02b4 */
[----:B------:R1:W-:Y:S01]  /*31870*/  STL.64 [R1+0xe38], R78 ;  /* 0x000e384e01007387 */ /* 0x0003e20000100a00 */
        /* <DEDUP_REMOVED lines=11> */
[----:B------:R-:W-:Y:S01]  /*31930*/  STL.64 [R1+0x17f0], R186 ;  /* 0x0017f0ba01007387 */ /* 0x000fe20000100a00 */
        /* <DEDUP_REMOVED lines=14> */
[----:B------:R-:W-:Y:S02]  /*31a20*/  VIADD R245, R247, 0xffffff90 ;  /* 0xffffff90f7f57836 */ /* 0x000fe40000000000 */
[C---:B------:R-:W-:Y:S01]  /*31a30*/  IMAD.WIDE R208, R168.reuse, 0x4, R208 ;  /* 0x00000004a8d07825 */ /* 0x040fe200078e02d0 */
[----:B------:R-:W-:Y:S03]  /*31a40*/  STL.64 [R1+0x1878], R202 ;  /* 0x001878ca01007387 */ /* 0x000fe60000100a00 */
[C---:B------:R-:W-:Y:S01]  /*31a50*/  IMAD.WIDE R210, R168.reuse, 0x4, R210 ;  /* 0x00000004a8d27825 */ /* 0x040fe200078e02d2 */
[----:B------:R-:W-:Y:S03]  /*31a60*/  STL.64 [R1+0x18b0], R204 ;  /* 0x0018b0cc01007387 */ /* 0x000fe60000100a00 */
[----:B------:R-:W-:Y:S01]  /*31a70*/  IMAD.WIDE R212, R168, 0x4, R212 ;  /* 0x00000004a8d47825 */ /* 0x000fe200078e02d4 */
[----:B------:R-:W-:Y:S01]  /*31a80*/  STL.64 [R1+0x18e0], R206 ;  /* 0x0018e0ce01007387 */ /* 0x000fe20000100a00 */
[----:B------:R-:W-:-:S02]  /*31a90*/  ISETP.GE.U32.AND P6, PT, R245, 0x7fffff51, PT ;  /* 0x7fffff51f500780c */ /* 0x000fc40003fc6070 */
[C---:B------:R-:W-:Y:S01]  /*31aa0*/  IMAD.WIDE R214, R168.reuse, 0x4, R214 ;  /* 0x00000004a8d67825 */ /* 0x040fe200078e02d6 */
[----:B------:R-:W-:Y:S03]  /*31ab0*/  STL.64 [R1+0x1910], R208 ;  /* 0x001910d001007387 */ /* 0x000fe60000100a00 */
[C---:B------:R-:W-:Y:S01]  /*31ac0*/  IMAD.WIDE R184, R168.reuse, 0x4, R216 ;  /* 0x00000004a8b87825 */ /* 0x040fe200078e02d8 */
[----:B------:R-:W-:Y:S03]  /*31ad0*/  STL.64 [R1+0x1948], R210 ;  /* 0x001948d201007387 */ /* 0x000fe60000100a00 */
[----:B------:R-:W-:Y:S01]  /*31ae0*/  IMAD.WIDE R182, R168, 0x4, R218 ;  /* 0x00000004a8b67825 */ /* 0x000fe200078e02da */
[----:B------:R-:W-:Y:S01]  /*31af0*/  STL.64 [R1+0x1978], R212 ;  /* 0x001978d401007387 */ /* 0x000fe20000100a00 */
[----:B------:R-:W-:-:S02]  /*31b00*/  ISETP.GE.U32.AND P1, PT, R244, 0x7fffff4d, PT ;  /* 0x7fffff4df400780c */ /* 0x000fc40003f26070 */
[----:B------:R-:W-:Y:S01]  /*31b10*/  VIADD R245, R246, 0xffffff88 ;  /* 0xffffff88f6f57836 */ /* 0x000fe20000000000 */
[----:B------:R1:W-:Y:S01]  /*31b20*/  LDGSTS.E [R2+0x4ce00], desc[UR70][R28.64], !P4 ;  /* 0x4ce000001c027fae */ /* 0x0003e2000e1a1046 */
[C---:B------:R-:W-:Y:S02]  /*31b30*/  IMAD.WIDE R240, R168.reuse, 0x4, R220 ;  /* 0x00000004a8f07825 */ /* 0x040fe400078e02dc */
[----:B------:R-:W1:Y:S01]  /*31b40*/  LDC R221, c[0x0][0x3a8] ;  /* 0x0000ea00ffdd7b82 */ /* 0x000e620000000800 */
        /* <DEDUP_REMOVED lines=8> */
[----:B------:R-:W-:Y:S01]  /*31bd0*/  IMAD.WIDE R228, R168, 0x4, R228 ;  /* 0x00000004a8e47825 */ /* 0x000fe200078e02e4 */
[----:B------:R-:W-:Y:S01]  /*31be0*/  STL.64 [R1+0x1a40], R246 ;  /* 0x001a40f601007387 */ /* 0x000fe20000100a00 */
[----:B------:R-:W-:Y:S02]  /*31bf0*/  ISETP.GE.U32.AND P2, PT, R245, 0x7fffff49, PT ;  /* 0x7fffff49f500780c */ /* 0x000fe40003f46070 */
[----:B------:R-:W-:Y:S01]  /*31c00*/  ISETP.GE.U32.AND P3, PT, R244, 0x7fffff45, PT ;  /* 0x7fffff45f400780c */ /* 0x000fe20003f66070 */
[----:B------:R-:W-:Y:S01]  /*31c10*/  STL.64 [R1+0x1a60], R224 ;  /* 0x001a60e001007387 */ /* 0x000fe20000100a00 */
[----:B------:R-:W-:-:S03]  /*31c20*/  IMAD.WIDE R230, R168, 0x4, R230 ;  /* 0x00000004a8e67825 */ /* 0x000fc600078e02e6 */
[----:B------:R-:W-:Y:S01]  /*31c30*/  STL.64 [R1+0x1a80], R226 ;  /* 0x001a80e201007387 */ /* 0x000fe20000100a00 */
[----:B------:R-:W-:-:S03]  /*31c40*/  IMAD.WIDE R232, R168, 0x4, R232 ;  /* 0x00000004a8e87825 */ /* 0x000fc600078e02e8 */
[----:B------:R-:W-:Y:S01]  /*31c50*/  STL.64 [R1+0x1aa0], R228 ;  /* 0x001aa0e401007387 */ /* 0x000fe20000100a00 */
[----:B------:R-:W-:-:S04]  /*31c60*/  IMAD.WIDE R234, R168, 0x4, R234 ;  /* 0x00000004a8ea7825 */ /* 0x000fc800078e02ea */
[----:B------:R-:W-:-:S04]  /*31c70*/  IMAD.WIDE R88, R168, 0x4, R144 ;  /* 0x00000004a8587825 */ /* 0x000fc800078e0290 */
[----:B------:R-:W-:-:S04]  /*31c80*/  IMAD.WIDE R72, R168, 0x4, R112 ;  /* 0x00000004a8487825 */ /* 0x000fc800078e0270 */
[----:B------:R-:W-:Y:S01]  /*31c90*/  IMAD.WIDE R56, R168, 0x4, R80 ;  /* 0x00000004a8387825 */ /* 0x000fe200078e0250 */
[----:B--2---:R-:W-:Y:S01]  /*31ca0*/  IADD3 R10, PT, PT, R10, -0x80, RZ ;  /* 0xffffff800a0a7810 */ /* 0x004fe20007ffe0ff */
[----:B------:R2:W-:Y:S02]  /*31cb0*/  LDGSTS.E [R2+0x4cf00], desc[UR70][R26.64], !P4 ;  /* 0x4cf000001a027fae */ /* 0x0005e4000e1a1046 */
[----:B------:R-:W-:-:S04]  /*31cc0*/  IMAD.WIDE R180, R168, 0x4, R236 ;  /* 0x00000004a8b47825 */ /* 0x000fc800078e02ec */
[----:B------:R-:W-:-:S04]  /*31cd0*/  IMAD.WIDE R178, R168, 0x4, R238 ;  /* 0x00000004a8b27825 */ /* 0x000fc800078e02ee */
[C---:B----4-:R-:W-:Y:S02]  /*31ce0*/  IMAD.WIDE R244, R168.reuse, 0x4, R140 ;  /* 0x00000004a8f47825 */ /* 0x050fe400078e028c */
[----:B------:R-:W4:Y:S04]  /*31cf0*/  LDL.LU.64 R140, [R1+0x348] ;  /* 0x00034800018c7983 */ /* 0x000f280000300a00 */
[----:B------:R-:W2:Y:S04]  /*31d00*/  LDL.LU.64 R138, [R1+0x308] ;  /* 0x00030800018a7983 */ /* 0x000ea80000300a00 */
[----:B------:R-:W2:Y:S04]  /*31d10*/  LDL.LU.64 R58, [R1+0x2c8] ;  /* 0x0002c800013a7983 */ /* 0x000ea80000300a00 */
[----:B------:R-:W2:Y:S04]  /*31d20*/  LDL.LU.64 R60, [R1+0x288] ;  /* 0x00028800013c7983 */ /* 0x000ea80000300a00 */
[----:B-1----:R-:W2:Y:S04]  /*31d30*/  LDL.LU.64 R28, [R1+0x248] ;  /* 0x00024800011c7983 */ /* 0x002ea80000300a00 */
[----:B------:R-:W2:Y:S01]  /*31d40*/  LDL.LU.64 R44, [R1+0x208] ;  /* 0x00020800012c7983 */ /* 0x000ea20000300a00 */
[----:B---3--:R-:W-:-:S03]  /*31d50*/  IMAD.WIDE R176, R168, 0x4, R124 ;  /* 0x00000004a8b07825 */ /* 0x008fc600078e027c */
[----:B------:R-:W-:Y:S04]  /*31d60*/  STL.64 [R1+0x1ac0], R230 ;  /* 0x001ac0e601007387 */ /* 0x000fe80000100a00 */
[----:B------:R-:W-:Y:S04]  /*31d70*/  STL.64 [R1+0x1ad8], R232 ;  /* 0x001ad8e801007387 */ /* 0x000fe80000100a00 */
[----:B------:R-:W-:Y:S04]  /*31d80*/  STL.64 [R1+0x1af0], R234 ;  /* 0x001af0ea01007387 */ /* 0x000fe80000100a00 */
[----:B------:R-:W3:Y:S04]  /*31d90*/  LDL.LU.64 R76, [R1+0x1c8] ;  /* 0x0001c800014c7983 */ /* 0x000ee80000300a00 */
[----:B------:R-:W3:Y:S04]  /*31da0*/  LDL.LU.64 R124, [R1+0x188] ;  /* 0x00018800017c7983 */ /* 0x000ee80000300a00 */
[----:B------:R-:W-:Y:S04]  /*31db0*/  STL.64 [R1+0x1b30], R244 ;  /* 0x001b30f401007387 */ /* 0x000fe80000100a00 */
[----:B------:R-:W3:Y:S04]  /*31dc0*/  LDL.LU.64 R92, [R1+0x148] ;  /* 0x00014800015c7983 */ /* 0x000ee80000300a00 */
[----:B------:R-:W3:Y:S01]  /*31dd0*/  LDL.LU.64 R122, [R1+0x108] ;  /* 0x00010800017a7983 */ /* 0x000ee20000300a00 */
[----:B------:R-:W-:-:S03]  /*31de0*/  IMAD.WIDE R170, R168, 0x4, R108 ;  /* 0x00000004a8aa7825 */ /* 0x000fc600078e026c */
[----:B------:R-:W-:Y:S04]  /*31df0*/  STL.64 [R1+0x1b48], R180 ;  /* 0x001b48b401007387 */ /* 0x000fe80000100a00 */
[----:B------:R-:W3:Y:S04]  /*31e00*/  LDL.LU.64 R108, [R1+0xc8] ;  /* 0x0000c800016c7983 */ /* 0x000ee80000300a00 */
[----:B------:R-:W3:Y:S04]  /*31e10*/  LDL.LU.64 R74, [R1+0x88] ;  /* 0x00008800014a7983 */ /* 0x000ee80000300a00 */
[----:B------:R-:W-:Y:S04]  /*31e20*/  STL.64 [R1+0x1b50], R178 ;  /* 0x001b50b201007387 */ /* 0x000fe80000100a00 */
[----:B------:R-:W3:Y:S04]  /*31e30*/  LDL.LU.64 R106, [R1+0x48] ;  /* 0x00004800016a7983 */ /* 0x000ee80000300a00 */
[----:B------:R-:W3:Y:S01]  /*31e40*/  LDL.LU.64 R90, [R1+0x8] ;  /* 0x00000800015a7983 */ /* 0x000ee20000300a00 */
[----:B------:R-:W-:-:S04]  /*31e50*/  IMAD.WIDE R172, R168, 0x4, R172 ;  /* 0x00000004a8ac7825 */ /* 0x000fc800078e02ac */
[C---:B------:R-:W-:Y:S01]  /*31e60*/  IMAD.WIDE R156, R168.reuse, 0x4, R156 ;  /* 0x00000004a89c7825 */ /* 0x040fe200078e029c */
[----:B------:R-:W-:Y:S03]  /*31e70*/  STL.64 [R1+0x1b58], R176 ;  /* 0x001b58b001007387 */ /* 0x000fe60000100a00 */
[C---:B------:R-:W-:Y:S01]  /*31e80*/  IMAD.WIDE R154, R168.reuse, 0x4, R154 ;  /* 0x00000004a89a7825 */ /* 0x040fe200078e029a */
[----:B------:R-:W-:Y:S03]  /*31e90*/  STL.64 [R1+0x1bc0], R172 ;  /* 0x001bc0ac01007387 */ /* 0x000fe60000100a00 */
[C---:B------:R-:W-:Y:S01]  /*31ea0*/  IMAD.WIDE R152, R168.reuse, 0x4, R42 ;  /* 0x00000004a8987825 */ /* 0x040fe200078e022a */
[----:B------:R-:W-:Y:S04]  /*31eb0*/  STL.64 [R1+0x1bc8], R170 ;  /* 0x001bc8aa01007387 */ /* 0x000fe80000100a00 */
[----:B------:R-:W-:Y:S04]  /*31ec0*/  STL.64 [R1+0x1bd0], R156 ;  /* 0x001bd09c01007387 */ /* 0x000fe80000100a00 */
[----:B------:R-:W-:Y:S04]  /*31ed0*/  STL.64 [R1+0x1bd8], R154 ;  /* 0x001bd89a01007387 */ /* 0x000fe80000100a00 */
[----:B------:R-:W-:Y:S01]  /*31ee0*/  STL.64 [R1+0x1be0], R152 ;  /* 0x001be09801007387 */ /* 0x000fe20000100a00 */
[----:B------:R-:W-:-:S04]  /*31ef0*/  IMAD.WIDE R42, R168, 0x4, R64 ;  /* 0x00000004a82a7825 */ /* 0x000fc800078e0240 */
[----:B----4-:R-:W-:-:S04]  /*31f00*/  IMAD.WIDE R140, R168, 0x4, R140 ;  /* 0x00000004a88c7825 */ /* 0x010fc800078e028c */
[C---:B--2---:R-:W-:Y:S01]  /*31f10*/  IMAD.WIDE R138, R168.reuse, 0x4, R138 ;  /* 0x00000004a88a7825 */ /* 0x044fe200078e028a */
[----:B------:R-:W-:Y:S03]  /*31f20*/  STL.64 [R1+0x1be8], R140 ;  /* 0x001be88c01007387 */ /* 0x000fe60000100a00 */
[C---:B------:R-:W-:Y:S01]  /*31f30*/  IMAD.WIDE R136, R168.reuse, 0x4, R58 ;  /* 0x00000004a8887825 */ /* 0x040fe200078e023a */
[----:B------:R-:W-:Y:S03]  /*31f40*/  STL.64 [R1+0x1bf0], R138 ;  /* 0x001bf08a01007387 */ /* 0x000fe60000100a00 */
[C---:B------:R-:W-:Y:S01]  /*31f50*/  IMAD.WIDE R60, R168.reuse, 0x4, R60 ;  /* 0x00000004a83c7825 */ /* 0x040fe200078e023c */
[----:B------:R-:W-:Y:S03]  /*31f60*/  STL.64 [R1+0x1bf8], R136 ;  /* 0x001bf88801007387 */ /* 0x000fe60000100a00 */
[C---:B------:R-:W-:Y:S01]  /*31f70*/  IMAD.WIDE R28, R168.reuse, 0x4, R28 ;  /* 0x00000004a81c7825 */ /* 0x040fe200078e021c */
[----:B------:R-:W-:Y:S03]  /*31f80*/  STL.64 [R1+0x1c60], R60 ;  /* 0x001c603c01007387 */ /* 0x000fe60000100a00 */
[C---:B------:R-:W-:Y:S01]  /*31f90*/  IMAD.WIDE R44, R168.reuse, 0x4, R44 ;  /* 0x00000004a82c7825 */ /* 0x040fe200078e022c */
[----:B------:R1:W-:Y:S04]  /*31fa0*/  STL.64 [R1+0x1c58], R28 ;  /* 0x001c581c01007387 */ /* 0x0003e80000100a00 */
[----:B------:R2:W-:Y:S01]  /*31fb0*/  STL.64 [R1+0x1c50], R44 ;  /* 0x001c502c01007387 */ /* 0x0005e20000100a00 */
[----:B---3--:R-:W-:-:S04]  /*31fc0*/  IMAD.WIDE R76, R168, 0x4, R76 ;  /* 0x00000004a84c7825 */ /* 0x008fc800078e024c */
[C---:B------:R-:W-:Y:S01]  /*31fd0*/  IMAD.WIDE R124, R168.reuse, 0x4, R124 ;  /* 0x00000004a87c7825 */ /* 0x040fe200078e027c */
[----:B------:R3:W-:Y:S03]  /*31fe0*/  STL.64 [R1+0x1c48], R76 ;  /* 0x001c484c01007387 */ /* 0x0007e60000100a00 */
[C---:B------:R-:W-:Y:S01]  /*31ff0*/  IMAD.WIDE R92, R168.reuse, 0x4, R92 ;  /* 0x00000004a85c7825 */ /* 0x040fe200078e025c */
[----:B------:R-:W-:Y:S03]  /*32000*/  STL.64 [R1+0x1c40], R124 ;  /* 0x001c407c01007387 */ /* 0x000fe60000100a00 */
[C---:B------:R-:W-:Y:S01]  /*32010*/  IMAD.WIDE R122, R168.reuse, 0x4, R122 ;  /* 0x00000004a87a7825 */ /* 0x040fe200078e027a */
[----:B------:R4:W-:Y:S04]  /*32020*/  STL.64 [R1+0x1c38], R92 ;  /* 0x001c385c01007387 */ /* 0x0009e80000100a00 */
[----:B------:R-:W-:Y:S01]  /*32030*/  STL.64 [R1+0x1c30], R122 ;  /* 0x001c307a01007387 */ /* 0x000fe20000100a00 */
[----:B------:R-:W-:-:S03]  /*32040*/  IMAD.WIDE R108, R168, 0x4, R108 ;  /* 0x00000004a86c7825 */ /* 0x000fc600078e026c */
[----:B------:R-:W2:Y:S01]  /*32050*/  LDL.LU.64 R218, [R1+0x1020] ;  /* 0x0010200001da7983 */ /* 0x000ea20000300a00 */
[----:B------:R-:W-:-:S03]  /*32060*/  IMAD.WIDE R120, R168, 0x4, R74 ;  /* 0x00000004a8787825 */ /* 0x000fc600078e024a */
[----:B------:R-:W3:Y:S04]  /*32070*/  LDL.LU.64 R222, [R1+0x1030] ;  /* 0x0010300001de7983 */ /* 0x000ee80000300a00 */
[----:B------:R-:W4:Y:S01]  /*32080*/  LDL.LU.64 R238, [R1+0x1018] ;  /* 0x0010180001ee7983 */ /* 0x000f220000300a00 */
[----:B------:R-:W-:-:S03]  /*32090*/  IMAD.WIDE R106, R168, 0x4, R106 ;  /* 0x00000004a86a7825 */ /* 0x000fc600078e026a */
[----:B------:R-:W4:Y:S01]  /*320a0*/  LDL.LU.64 R216, [R1+0x1028] ;  /* 0x0010280001d87983 */ /* 0x000f220000300a00 */
[----:B------:R-:W-:-:S03]  /*320b0*/  IMAD.WIDE R104, R168, 0x4, R90 ;  /* 0x00000004a8687825 */ /* 0x000fc600078e025a */
[----:B------:R-:W4:Y:S01]  /*320c0*/  LDL.LU.64 R236, [R1+0x1038] ;  /* 0x0010380001ec7983 */ /* 0x000f220000300a00 */
[----:B------:R-:W-:-:S03]  /*320d0*/  IMAD.WIDE R90, R168, 0x4, R160 ;  /* 0x00000004a85a7825 */ /* 0x000fc600078e02a0 */
[----:B------:R1:W-:Y:S04]  /*320e0*/  STL.64 [R1+0x1c28], R108 ;  /* 0x001c286c01007387 */ /* 0x0003e80000100a00 */
[----:B------:R-:W4:Y:S01]  /*320f0*/  LDL.LU.64 R160, [R1+0x1008] ;  /* 0x0010080001a07983 */ /* 0x000f220000300a00 */
[----:B------:R-:W-:-:S03]  /*32100*/  IMAD.WIDE R74, R168, 0x4, R128 ;  /* 0x00000004a84a7825 */ /* 0x000fc600078e0280 */
[----:B------:R-:W-:Y:S04]  /*32110*/  STL.64 [R1+0x1c20], R120 ;  /* 0x001c207801007387 */ /* 0x000fe80000100a00 */
[----:B------:R-:W4:Y:S04]  /*32120*/  LDL.LU.64 R144, [R1+0xff8] ;  /* 0x000ff80001907983 */ /* 0x000f280000300a00 */
[----:B------:R-:W-:Y:S01]  /*32130*/  STL.64 [R1+0x1c18], R106 ;  /* 0x001c186a01007387 */ /* 0x000fe20000100a00 */
[----:B------:R-:W-:-:S03]  /*32140*/  IMAD.WIDE R58, R168, 0x4, R96 ;  /* 0x00000004a83a7825 */ /* 0x000fc600078e0260 */
[----:B------:R-:W4:Y:S04]  /*32150*/  LDL.LU.64 R128, [R1+0x1010] ;  /* 0x0010100001807983 */ /* 0x000f280000300a00 */
[----:B------:R-:W-:Y:S04]  /*32160*/  STL.64 [R1+0x1c10], R104 ;  /* 0x001c106801007387 */ /* 0x000fe80000100a00 */
[----:B------:R-:W4:Y:S04]  /*32170*/  LDL.LU.64 R112, [R1+0xfe8] ;  /* 0x000fe80001707983 */ /* 0x000f280000300a00 */
[----:B------:R-:W-:Y:S04]  /*32180*/  STL.64 [R1+0x1c08], R90 ;  /* 0x001c085a01007387 */ /* 0x000fe80000100a00 */
[----:B------:R-:W4:Y:S04]  /*32190*/  LDL.LU.64 R96, [R1+0x1000] ;  /* 0x0010000001607983 */ /* 0x000f280000300a00 */
[----:B------:R-:W-:Y:S04]  /*321a0*/  STL.64 [R1+0x1c00], R88 ;  /* 0x001c005801007387 */ /* 0x000fe80000100a00 */
[----:B------:R-:W4:Y:S04]  /*321b0*/  LDL.LU.64 R80, [R1+0xff0] ;  /* 0x000ff00001507983 */ /* 0x000f280000300a00 */
[----:B------:R1:W-:Y:S04]  /*321c0*/  STL.64 [R1+0x2ec0], R74 ;  /* 0x002ec04a01007387 */ /* 0x0003e80000100a00 */
[----:B------:R-:W4:Y:S01]  /*321d0*/  LDL.LU.64 R64, [R1+0xfe0] ;  /* 0x000fe00001407983 */ /* 0x000f220000300a00 */
[----:B------:R-:W-:Y:S01]  /*321e0*/  IMAD.SHL.U32 R221, R221, 0x40, RZ ;  /* 0x00000040dddd7824 */ /* 0x000fe200078e00ff */
[----:B------:R-:W-:Y:S01]  /*321f0*/  ISETP.GE.U32.AND P4, PT, R10, 0x7fffff41, PT ;  /* 0x7fffff410a00780c */ /* 0x000fe20003f86070 */
[----:B------:R-:W-:-:S04]  /*32200*/  IMAD.WIDE R26, R168, 0x4, R32 ;  /* 0x00000004a81a7825 */ /* 0x000fc800078e0220 */
[----:B------:R-:W-:-:S04]  /*32210*/  IMAD.WIDE R10, R168, 0x4, R16 ;  /* 0x00000004a80a7825 */ /* 0x000fc800078e0210 */
[----:B------:R-:W-:Y:S01]  /*32220*/  IMAD.WIDE R40, R168, 0x4, R48 ;  /* 0x00000004a8287825 */ /* 0x000fe200078e0230 */
[----:B------:R-:W-:Y:S04]  /*32230*/  STL.64 [R1+0x2eb8], R72 ;  /* 0x002eb84801007387 */ /* 0x000fe80000100a00 */
[----:B------:R-:W-:Y:S04]  /*32240*/  STL.64 [R1+0x2eb0], R58 ;  /* 0x002eb03a01007387 */ /* 0x000fe80000100a00 */
[----:B------:R-:W-:Y:S04]  /*32250*/  STL.64 [R1+0x2ea8], R56 ;  /* 0x002ea83801007387 */ /* 0x000fe80000100a00 */
[----:B------:R-:W-:Y:S04]  /*32260*/  STL.64 [R1+0x2ea0], R42 ;  /* 0x002ea02a01007387 */ /* 0x000fe80000100a00 */
[----:B------:R-:W-:Y:S04]  /*32270*/  STL.64 [R1+0x2e98], R40 ;  /* 0x002e982801007387 */ /* 0x000fe80000100a00 */
[----:B------:R1:W-:Y:S04]  /*32280*/  STL.64 [R1+0x2e90], R26 ;  /* 0x002e901a01007387 */ /* 0x0003e80000100a00 */
[----:B------:R1:W-:Y:S01]  /*32290*/  STL.64 [R1+0x2e88], R10 ;  /* 0x002e880a01007387 */ /* 0x0003e20000100a00 */
[----:B--2---:R-:W-:-:S04]  /*322a0*/  IMAD.WIDE R218, R221, 0x4, R218 ;  /* 0x00000004ddda7825 */ /* 0x004fc800078e02da */
[----:B---3--:R-:W-:-:S04]  /*322b0*/  IMAD.WIDE R222, R221, 0x4, R222 ;  /* 0x00000004ddde7825 */ /* 0x008fc800078e02de */
[----:B----4-:R-:W-:-:S04]  /*322c0*/  IMAD.WIDE R216, R221, 0x4, R216 ;  /* 0x00000004ddd87825 */ /* 0x010fc800078e02d8 */
[----:B------:R-:W-:-:S04]  /*322d0*/  IMAD.WIDE R48, R221, 0x4, R144 ;  /* 0x00000004dd307825 */ /* 0x000fc800078e0290 */
[----:B------:R-:W-:-:S04]  /*322e0*/  IMAD.WIDE R128, R221, 0x4, R128 ;  /* 0x00000004dd807825 */ /* 0x000fc800078e0280 */
[----:B------:R-:W-:-:S04]  /*322f0*/  IMAD.WIDE R16, R221, 0x4, R112 ;  /* 0x00000004dd107825 */ /* 0x000fc800078e0270 */
[----:B------:R-:W-:-:S04]  /*32300*/  IMAD.WIDE R112, R221, 0x4, R238 ;  /* 0x00000004dd707825 */ /* 0x000fc800078e02ee */
[----:B------:R-:W-:-:S04]  /*32310*/  IMAD.WIDE R96, R221, 0x4, R96 ;  /* 0x00000004dd607825 */ /* 0x000fc800078e0260 */
[----:B------:R-:W-:-:S04]  /*32320*/  IMAD.WIDE R32, R221, 0x4, R64 ;  /* 0x00000004dd207825 */ /* 0x000fc800078e0240 */
[C---:B------:R-:W-:Y:S01]  /*32330*/  IMAD.WIDE R64, R221.reuse, 0x4, R80 ;  /* 0x00000004dd407825 */ /* 0x040fe200078e0250 */
[----:B------:R-:W-:Y:S03]  /*32340*/  LDGSTS.E [R2+0x4d600], desc[UR70][R32.64], !P5 ;  /* 0x4d60000020027fae */ /* 0x000fe6000e9a1046 */
[C---:B------:R-:W-:Y:S01]  /*32350*/  IMAD.WIDE R80, R221.reuse, 0x4, R160 ;  /* 0x00000004dd507825 */ /* 0x040fe200078e02a0 */
[----:B------:R-:W-:Y:S04]  /*32360*/  LDGSTS.E [R2+0x4d700], desc[UR70][R16.64], !P5 ;  /* 0x4d70000010027fae */ /* 0x000fe8000e9a1046 */
[----:B------:R-:W-:Y:S01]  /*32370*/  LDGSTS.E [R2+0x4de00], desc[UR70][R64.64], !P6 ;  /* 0x4de0000040027fae */ /* 0x000fe2000f1a1046 */
[----:B------:R-:W-:-:S03]  /*32380*/  IMAD.WIDE R220, R221, 0x4, R236 ;  /* 0x00000004dddc7825 */ /* 0x000fc600078e02ec */
[----:B------:R-:W-:Y:S04]  /*32390*/  LDGSTS.E [R2+0x4df00], desc[UR70][R48.64], !P6 ;  /* 0x4df0000030027fae */ /* 0x000fe8000f1a1046 */
        /* <DEDUP_REMOVED lines=8> */
[----:B------:R-:W0:Y:S04]  /*32420*/  LDGDEPBAR ;  /* 0x00000000000079af */ /* 0x000e280000000000 */
        /* <DEDUP_REMOVED lines=50> */
[----:B------:R1:W-:Y:S04]  /*32750*/  LDGSTS.E [R0+0x36000], desc[UR70][R28.64], P0 ;  /* 0x360000001c007fae */ /* 0x0003e800081a1046 */
[----:B------:R2:W-:Y:S04]  /*32760*/  LDGSTS.E [R0+0x36800], desc[UR70][R44.64], P0 ;  /* 0x368000002c007fae */ /* 0x0005e800081a1046 */
[----:B------:R2:W-:Y:S04]  /*32770*/  LDGSTS.E [R0+0x37000], desc[UR70][R76.64], P0 ;  /* 0x370000004c007fae */ /* 0x0005e800081a1046 */
[----:B-1----:R-:W2:Y:S04]  /*32780*/  LDL.LU.64 R28, [R1+0xc50] ;  /* 0x000c5000011c7983 */ /* 0x002ea80000300a00 */
[----:B------:R-:W3:Y:S04]  /*32790*/  LDL.LU.64 R44, [R1+0xc18] ;  /* 0x000c1800012c7983 */ /* 0x000ee80000300a00 */
[----:B------:R-:W4:Y:S04]  /*327a0*/  LDL.LU.64 R60, [R1+0xbe0] ;  /* 0x000be000013c7983 */ /* 0x000f280000300a00 */
[----:B------:R-:W4:Y:S04]  /*327b0*/  LDL.LU.64 R76, [R1+0xba8] ;  /* 0x000ba800014c7983 */ /* 0x000f280000300a00 */
[----:B------:R-:W-:Y:S04]  /*327c0*/  LDGSTS.E [R0+0x37800], desc[UR70][R124.64], P0 ;  /* 0x378000007c007fae */ /* 0x000fe800081a1046 */
[----:B------:R1:W-:Y:S04]  /*327d0*/  LDGSTS.E [R0+0x38000], desc[UR70][R92.64], P0 ;  /* 0x380000005c007fae */ /* 0x0003e800081a1046 */
[----:B------:R-:W-:Y:S04]  /*327e0*/  LDGSTS.E [R0+0x38800], desc[UR70][R122.64], P0 ;  /* 0x388000007a007fae */ /* 0x000fe800081a1046 */
[----:B------:R1:W-:Y:S04]  /*327f0*/  LDGSTS.E [R0+0x39000], desc[UR70][R108.64], P0 ;  /* 0x390000006c007fae */ /* 0x0003e800081a1046 */
[----:B------:R-:W1:Y:S04]  /*32800*/  LDL.LU.64 R92, [R1+0xb70] ;  /* 0x000b7000015c7983 */ /* 0x000e680000300a00 */
[----:B------:R-:W-:Y:S04]  /*32810*/  LDGSTS.E [R0+0x39800], desc[UR70][R120.64], P0 ;  /* 0x3980000078007fae */ /* 0x000fe800081a1046 */
[----:B------:R-:W4:Y:S04]  /*32820*/  LDL.LU.64 R108, [R1+0xb38] ;  /* 0x000b3800016c7983 */ /* 0x000f280000300a00 */
[----:B------:R-:W4:Y:S04]  /*32830*/  LDL.LU.64 R124, [R1+0xb00] ;  /* 0x000b0000017c7983 */ /* 0x000f280000300a00 */
[----:B------:R-:W-:Y:S04]  /*32840*/  LDGSTS.E [R0+0x3a000], desc[UR70][R106.64], P0 ;  /* 0x3a0000006a007fae */ /* 0x000fe800081a1046 */
[----:B------:R-:W-:Y:S04]  /*32850*/  LDGSTS.E [R0+0x3a800], desc[UR70][R104.64], P0 ;  /* 0x3a80000068007fae */ /* 0x000fe800081a1046 */
[----:B------:R-:W-:Y:S04]  /*32860*/  LDGSTS.E [R0+0x3b000], desc[UR70][R90.64], P0 ;  /* 0x3b0000005a007fae */ /* 0x000fe800081a1046 */
[----:B------:R-:W4:Y:S04]  /*32870*/  LDL.LU.64 R140, [R1+0xac8] ;  /* 0x000ac800018c7983 */ /* 0x000f280000300a00 */
[----:B------:R-:W-:Y:S04]  /*32880*/  LDGSTS.E [R0+0x3b800], desc[UR70][R88.64], P0 ;  /* 0x3b80000058007fae */ /* 0x000fe800081a1046 */
[----:B------:R-:W4:Y:S04]  /*32890*/  LDL.LU.64 R156, [R1+0xa90] ;  /* 0x000a9000019c7983 */ /* 0x000f280000300a00 */
[----:B------:R-:W-:Y:S04]  /*328a0*/  LDGSTS.E [R0+0x3c000], desc[UR70][R74.64], P0 ;  /* 0x3c0000004a007fae */ /* 0x000fe800081a1046 */
[----:B------:R1:W-:Y:S04]  /*328b0*/  LDGSTS.E [R0+0x3c800], desc[UR70][R72.64], P0 ;  /* 0x3c80000048007fae */ /* 0x0003e800081a1046 */
[----:B------:R-:W4:Y:S04]  /*328c0*/  LDL.LU.64 R172, [R1+0xa58] ;  /* 0x000a580001ac7983 */ /* 0x000f280000300a00 */
[----:B------:R-:W-:Y:S04]  /*328d0*/  LDGSTS.E [R0+0x3d000], desc[UR70][R58.64], P0 ;  /* 0x3d0000003a007fae */ /* 0x000fe800081a1046 */
[----:B------:R-:W4:Y:S04]  /*328e0*/  LDL.LU.64 R154, [R1+0xa20] ;  /* 0x000a2000019a7983 */ /* 0x000f280000300a00 */
[----:B------:R1:W-:Y:S04]  /*328f0*/  LDGSTS.E [R0+0x3d800], desc[UR70][R56.64], P0 ;  /* 0x3d80000038007fae */ /* 0x0003e800081a1046 */
[----:B------:R-:W-:Y:S04]  /*32900*/  LDGSTS.E [R0+0x3e000], desc[UR70][R42.64], P0 ;  /* 0x3e0000002a007fae */ /* 0x000fe800081a1046 */
[----:B------:R1:W-:Y:S04]  /*32910*/  LDGSTS.E [R0+0x3e800], desc[UR70][R40.64], P0 ;  /* 0x3e80000028007fae */ /* 0x0003e800081a1046 */
[----:B------:R-:W-:Y:S04]  /*32920*/  LDGSTS.E [R0+0x3f000], desc[UR70][R26.64], P0 ;  /* 0x3f0000001a007fae */ /* 0x000fe800081a1046 */
[----:B------:R-:W4:Y:S04]  /*32930*/  LDL.LU.64 R74, [R1+0x9e8] ;  /* 0x0009e800014a7983 */ /* 0x000f280000300a00 */
[----:B------:R1:W-:Y:S04]  /*32940*/  LDGSTS.E [R0+0x3f800], desc[UR70][R10.64], P0 ;  /* 0x3f8000000a007fae */ /* 0x0003e800081a1046 */
[----:B------:R-:W5:Y:S04]  /*32950*/  LDL.LU R0, [R1+0x2ff0] ;  /* 0x002ff00001007983 */ /* 0x000f680000300800 */
[----:B------:R-:W4:Y:S04]  /*32960*/  LDL.LU.64 R26, [R1+0x9b0] ;  /* 0x0009b000011a7983 */ /* 0x000f280000300a00 */
[----:B------:R-:W4:Y:S04]  /*32970*/  LDL.LU.64 R90, [R1+0x978] ;  /* 0x00097800015a7983 */ /* 0x000f280000300a00 */
[----:B------:R-:W4:Y:S01]  /*32980*/  LDL.LU.64 R106, [R1+0x940] ;  /* 0x00094000016a7983 */ /* 0x000f220000300a00 */
[----:B--2---:R-:W-:-:S04]  /*32990*/  IMAD.WIDE R28, R168, 0x4, R28 ;  /* 0x00000004a81c7825 */ /* 0x004fc800078e021c */
[C---:B---3--:R-:W-:Y:S01]  /*329a0*/  IMAD.WIDE R44, R168.reuse, 0x4, R44 ;  /* 0x00000004a82c7825 */ /* 0x048fe200078e022c */
[----:B------:R2:W-:Y:S03]  /*329b0*/  STL.64 [R1+0xc50], R28 ;  /* 0x000c501c01007387 */ /* 0x0005e60000100a00 */
[C---:B----4-:R-:W-:Y:S01]  /*329c0*/  IMAD.WIDE R60, R168.reuse, 0x4, R60 ;  /* 0x00000004a83c7825 */ /* 0x050fe200078e023c */
[----:B------:R-:W3:Y:S04]  /*329d0*/  LDL.LU.64 R122, [R1+0x908] ;  /* 0x00090800017a7983 */ /* 0x000ee80000300a00 */
[----:B------:R4:W-:Y:S04]  /*329e0*/  STL.64 [R1+0xc18], R44 ;  /* 0x000c182c01007387 */ /* 0x0009e80000100a00 */
[----:B------:R1:W-:Y:S04]  /*329f0*/  STL.64 [R1+0xbe0], R60 ;  /* 0x000be03c01007387 */ /* 0x0003e80000100a00 */
[----:B------:R-:W2:Y:S01]  /*32a00*/  LDL.LU.64 R138, [R1+0x8d0] ;  /* 0x0008d000018a7983 */ /* 0x000ea20000300a00 */
[----:B------:R-:W-:-:S03]  /*32a10*/  IMAD.WIDE R76, R168, 0x4, R76 ;  /* 0x00000004a84c7825 */ /* 0x000fc600078e024c */
[----:B------:R-:W-:Y:S04]  /*32a20*/  LDGSTS.E [R248+0x20100], desc[UR70][R28.64], P0 ;  /* 0x201000001cf87fae */ /* 0x000fe800081a1046 */
[----:B------:R2:W-:Y:S01]  /*32a30*/  STL.64 [R1+0xba8], R76 ;  /* 0x000ba84c01007387 */ /* 0x0005e20000100a00 */
[----:B-1----:R-:W-:-:S03]  /*32a40*/  IMAD.WIDE R92, R168, 0x4, R92 ;  /* 0x00000004a85c7825 */ /* 0x002fc600078e025c */
[----:B------:R-:W4:Y:S04]  /*32a50*/  LDL.LU.64 R42, [R1+0x898] ;  /* 0x00089800012a7983 */ /* 0x000f280000300a00 */
[----:B------:R1:W-:Y:S01]  /*32a60*/  STL.64 [R1+0xb70], R92 ;  /* 0x000b705c01007387 */ /* 0x0003e20000100a00 */
[----:B------:R-:W-:-:S03]  /*32a70*/  IMAD.WIDE R108, R168, 0x4, R108 ;  /* 0x00000004a86c7825 */ /* 0x000fc600078e026c */
[----:B------:R-:W4:Y:S01]  /*32a80*/  LDL.LU.64 R58, [R1+0x860] ;  /* 0x00086000013a7983 */ /* 0x000f220000300a00 */
[----:B------:R-:W-:-:S03]  /*32a90*/  IMAD.WIDE R124, R168, 0x4, R124 ;  /* 0x00000004a87c7825 */ /* 0x000fc600078e027c */
[----:B------:R1:W-:Y:S04]  /*32aa0*/  STL.64 [R1+0xb38], R108 ;  /* 0x000b386c01007387 */ /* 0x0003e80000100a00 */
[----:B------:R-:W4:Y:S04]  /*32ab0*/  LDL.LU.64 R170, [R1+0x828] ;  /* 0x0008280001aa7983 */ /* 0x000f280000300a00 */
[----:B------:R1:W-:Y:S04]  /*32ac0*/  STL.64 [R1+0xb00], R124 ;  /* 0x000b007c01007387 */ /* 0x0003e80000100a00 */
[----:B------:R-:W4:Y:S01]  /*32ad0*/  LDL.LU.64 R152, [R1+0x7f0] ;  /* 0x0007f00001987983 */ /* 0x000f220000300a00 */
[----:B------:R-:W-:-:S03]  /*32ae0*/  IMAD.WIDE R140, R168, 0x4, R140 ;  /* 0x00000004a88c7825 */ /* 0x000fc600078e028c */
[----:B------:R-:W-:Y:S04]  /*32af0*/  LDGSTS.E [R248+0x20900], desc[UR70][R44.64], P0 ;  /* 0x209000002cf87fae */ /* 0x000fe800081a1046 */
[----:B------:R-:W-:Y:S01]  /*32b00*/  LDGSTS.E [R248+0x21100], desc[UR70][R60.64], P0 ;  /* 0x211000003cf87fae */ /* 0x000fe200081a1046 */
[----:B------:R-:W-:-:S03]  /*32b10*/  IMAD.WIDE R156, R168, 0x4, R156 ;  /* 0x00000004a89c7825 */ /* 0x000fc600078e029c */
[----:B------:R-:W-:Y:S04]  /*32b20*/  LDGSTS.E [R248+0x21900], desc[UR70][R76.64], P0 ;  /* 0x219000004cf87fae */ /* 0x000fe800081a1046 */
[----:B------:R-:W-:Y:S04]  /*32b30*/  LDGSTS.E [R248+0x22100], desc[UR70][R92.64], P0 ;  /* 0x221000005cf87fae */ /* 0x000fe800081a1046 */
[----:B------:R-:W-:Y:S01]  /*32b40*/  LDGSTS.E [R248+0x22900], desc[UR70][R108.64], P0 ;  /* 0x229000006cf87fae */ /* 0x000fe200081a1046 */
[----:B------:R-:W-:-:S03]  /*32b50*/  IMAD.WIDE R172, R168, 0x4, R172 ;  /* 0x00000004a8ac7825 */ /* 0x000fc600078e02ac */
[----:B------:R-:W-:Y:S04]  /*32b60*/  LDGSTS.E [R248+0x23100], desc[UR70][R124.64], P0 ;  /* 0x231000007cf87fae */ /* 0x000fe800081a1046 */
[----:B------:R-:W-:Y:S01]  /*32b70*/  LDGSTS.E [R248+0x23900], desc[UR70][R140.64], P0 ;  /* 0x239000008cf87fae */ /* 0x000fe200081a1046 */
[----:B------:R-:W-:-:S03]  /*32b80*/  IMAD.WIDE R246, R168, 0x4, R154 ;  /* 0x00000004a8f67825 */ /* 0x000fc600078e029a */
[----:B------:R-:W-:Y:S04]  /*32b90*/  LDGSTS.E [R248+0x24100], desc[UR70][R156.64], P0 ;  /* 0x241000009cf87fae */ /* 0x000fe800081a1046 */
[----:B------:R-:W4:Y:S04]  /*32ba0*/  LDL.LU.64 R154, [R1+0x7b8] ;  /* 0x0007b800019a7983 */ /* 0x000f280000300a00 */
[----:B------:R1:W-:Y:S04]  /*32bb0*/  STL.64 [R1+0xac8], R140 ;  /* 0x000ac88c01007387 */ /* 0x0003e80000100a00 */
[----:B------:R-:W-:Y:S04]  /*32bc0*/  LDGSTS.E [R248+0x24900], desc[UR70][R172.64], P0 ;  /* 0x24900000acf87fae */ /* 0x000fe800081a1046 */
[----:B------:R-:W-:Y:S01]  /*32bd0*/  LDGSTS.E [R248+0x25100], desc[UR70][R246.64], P0 ;  /* 0x25100000f6f87fae */ /* 0x000fe200081a1046 */
[----:B------:R-:W-:-:S03]  /*32be0*/  IMAD.WIDE R244, R168, 0x4, R74 ;  /* 0x00000004a8f47825 */ /* 0x000fc600078e024a */
[----:B------:R-:W4:Y:S04]  /*32bf0*/  LDL.LU.64 R74, [R1+0x780] ;  /* 0x00078000014a7983 */ /* 0x000f280000300a00 */
[----:B------:R1:W-:Y:S04]  /*32c00*/  STL.64 [R1+0xa90], R156 ;  /* 0x000a909c01007387 */ /* 0x0003e80000100a00 */
[----:B------:R-:W4:Y:S04]  /*32c10*/  LDL.LU.64 R10, [R1+0x748] ;  /* 0x00074800010a7983 */ /* 0x000f280000300a00 */
[----:B------:R1:W-:Y:S04]  /*32c20*/  STL.64 [R1+0xa58], R172 ;  /* 0x000a58ac01007387 */ /* 0x0003e80000100a00 */
[----:B------:R-:W-:Y:S01]  /*32c30*/  LDGSTS.E [R248+0x25900], desc[UR70][R244.64], P0 ;  /* 0x25900000f4f87fae */ /* 0x000fe200081a1046 */
[----:B------:R-:W-:-:S04]  /*32c40*/  IMAD.WIDE R240, R168, 0x4, R26 ;  /* 0x00000004a8f07825 */ /* 0x000fc800078e021a */
[C---:B------:R-:W-:Y:S01]  /*32c50*/  IMAD.WIDE R238, R168.reuse, 0x4, R90 ;  /* 0x00000004a8ee7825 */ /* 0x040fe200078e025a */
[----:B------:R-:W-:Y:S03]  /*32c60*/  LDGSTS.E [R248+0x26100], desc[UR70][R240.64], P0 ;  /* 0x26100000f0f87fae */ /* 0x000fe600081a1046 */
[C---:B------:R-:W-:Y:S01]  /*32c70*/  IMAD.WIDE R236, R168.reuse, 0x4, R106 ;  /* 0x00000004a8ec7825 */ /* 0x040fe200078e026a */
[----:B------:R-:W4:Y:S04]  /*32c80*/  LDL.LU.64 R90, [R1+0x710] ;  /* 0x00071000015a7983 */ /* 0x000f280000300a00 */
[----:B------:R-:W-:Y:S04]  /*32c90*/  STL.64 [R1+0xa20], R246 ;  /* 0x000a20f601007387 */ /* 0x000fe80000100a00 */
[----:B------:R-:W4:Y:S04]  /*32ca0*/  LDL.LU.64 R106, [R1+0x6d8] ;  /* 0x0006d800016a7983 */ /* 0x000f280000300a00 */
[----:B------:R-:W-:Y:S04]  /*32cb0*/  STL.64 [R1+0xe68], R244 ;  /* 0x000e68f401007387 */ /* 0x000fe80000100a00 */
[----:B------:R-:W4:Y:S04]  /*32cc0*/  LDL.LU.64 R26, [R1+0x6a0] ;  /* 0x0006a000011a7983 */ /* 0x000f280000300a00 */
[----:B------:R-:W-:Y:S04]  /*32cd0*/  LDGSTS.E [R248+0x26900], desc[UR70][R238.64], P0 ;  /* 0x26900000eef87fae */ /* 0x000fe800081a1046 */
[----:B------:R-:W-:Y:S01]  /*32ce0*/  LDGSTS.E [R248+0x27100], desc[UR70][R236.64], P0 ;  /* 0x27100000ecf87fae */ /* 0x000fe200081a1046 */
[----:B---3--:R-:W-:-:S03]  /*32cf0*/  IMAD.WIDE R234, R168, 0x4, R122 ;  /* 0x00000004a8ea7825 */ /* 0x008fc600078e027a */
[----:B------:R-:W3:Y:S04]  /*32d00*/  LDL.LU.64 R122, [R1+0x668] ;  /* 0x00066800017a7983 */ /* 0x000ee80000300a00 */
[----:B------:R-:W-:Y:S04]  /*32d10*/  STL.64 [R1+0x17f8], R240 ;  /* 0x0017f8f001007387 */ /* 0x000fe80000100a00 */
[----:B------:R-:W-:Y:S01]  /*32d20*/  LDGSTS.E [R248+0x27900], desc[UR70][R234.64], P0 ;  /* 0x27900000eaf87fae */ /* 0x000fe200081a1046 */
[----:B--2---:R-:W-:-:S03]  /*32d30*/  IMAD.WIDE R232, R168, 0x4, R138 ;  /* 0x00000004a8e87825 */ /* 0x004fc600078e028a */
[----:B------:R-:W2:Y:S04]  /*32d40*/  LDL.LU.64 R138, [R1+0x630] ;  /* 0x00063000018a7983 */ /* 0x000ea80000300a00 */
[----:B------:R-:W-:Y:S04]  /*32d50*/  STL.64 [R1+0x1808], R238 ;  /* 0x001808ee01007387 */ /* 0x000fe80000100a00 */
[----:B------:R-:W-:Y:S01]  /*32d60*/  LDGSTS.E [R248+0x28100], desc[UR70][R232.64], P0 ;  /* 0x28100000e8f87fae */ /* 0x000fe200081a1046 */
[----:B----4-:R-:W-:-:S03]  /*32d70*/  IMAD.WIDE R230, R168, 0x4, R42 ;  /* 0x00000004a8e67825 */ /* 0x010fc600078e022a */
[----:B------:R-:W4:Y:S04]  /*32d80*/  LDL.LU.64 R42, [R1+0x5f8] ;  /* 0x0005f800012a7983 */ /* 0x000f280000300a00 */
[----:B------:R-:W-:Y:S01]  /*32d90*/  STL.64 [R1+0x1818], R236 ;  /* 0x001818ec01007387 */ /* 0x000fe20000100a00 */
[----:B------:R-:W-:-:S03]  /*32da0*/  IMAD.WIDE R228, R168, 0x4, R58 ;  /* 0x00000004a8e47825 */ /* 0x000fc600078e023a */
[----:B------:R-:W4:Y:S04]  /*32db0*/  LDL.LU.64 R58, [R1+0x5c0] ;  /* 0x0005c000013a7983 */ /* 0x000f280000300a00 */
[----:B------:R-:W-:Y:S01]  /*32dc0*/  STL.64 [R1+0x1828], R234 ;  /* 0x001828ea01007387 */ /* 0x000fe20000100a00 */
[----:B------:R-:W-:-:S03]  /*32dd0*/  IMAD.WIDE R226, R168, 0x4, R170 ;  /* 0x00000004a8e27825 */ /* 0x000fc600078e02aa */
[----:B------:R-:W4:Y:S04]  /*32de0*/  LDL.LU.64 R170, [R1+0x580] ;  /* 0x0005800001aa7983 */ /* 0x000f280000300a00 */
[----:B------:R-:W-:Y:S04]  /*32df0*/  STL.64 [R1+0x1838], R232 ;  /* 0x001838e801007387 */ /* 0x000fe80000100a00 */
[----:B------:R-:W-:Y:S01]  /*32e00*/  STL.64 [R1+0x1848], R230 ;  /* 0x001848e601007387 */ /* 0x000fe20000100a00 */
[----:B------:R-:W-:-:S03]  /*32e10*/  IMAD.WIDE R224, R168, 0x4, R152 ;  /* 0x00000004a8e07825 */ /* 0x000fc600078e0298 */
[----:B------:R-:W-:Y:S04]  /*32e20*/  LDGSTS.E [R248+0x28900], desc[UR70][R230.64], P0 ;  /* 0x28900000e6f87fae */ /* 0x000fe800081a1046 */
[----:B------:R-:W-:Y:S04]  /*32e30*/  LDGSTS.E [R248+0x29100], desc[UR70][R228.64], P0 ;  /* 0x29100000e4f87fae */ /* 0x000fe800081a1046 */
[----:B------:R-:W-:Y:S04]  /*32e40*/  LDGSTS.E [R248+0x29900], desc[UR70][R226.64], P0 ;  /* 0x29900000e2f87fae */ /* 0x000fe800081a1046 */
[----:B------:R-:W-:Y:S01]  /*32e50*/  LDGSTS.E [R248+0x2a100], desc[UR70][R224.64], P0 ;  /* 0x2a100000e0f87fae */ /* 0x000fe200081a1046 */
[----:B------:R-:W-:-:S03]  /*32e60*/  IMAD.WIDE R214, R168, 0x4, R154 ;  /* 0x00000004a8d67825 */ /* 0x000fc600078e029a */
[----:B------:R-:W4:Y:S04]  /*32e70*/  LDL.LU.64 R154, [R1+0x548] ;  /* 0x00054800019a7983 */ /* 0x000f280000300a00 */
[----:B------:R-:W-:Y:S04]  /*32e80*/  STL.64 [R1+0x1858], R228 ;  /* 0x001858e401007387 */ /* 0x000fe80000100a00 */
[----:B------:R-:W-:Y:S01]  /*32e90*/  LDGSTS.E [R248+0x2a900], desc[UR70][R214.64], P0 ;  /* 0x2a900000d6f87fae */ /* 0x000fe200081a1046 */
[----:B------:R-:W-:-:S03]  /*32ea0*/  IMAD.WIDE R212, R168, 0x4, R74 ;  /* 0x00000004a8d47825 */ /* 0x000fc600078e024a */
[----:B------:R-:W4:Y:S04]  /*32eb0*/  LDL.LU.64 R74, [R1+0x510] ;  /* 0x00051000014a7983 */ /* 0x000f280000300a00 */
[----:B------:R-:W-:Y:S01]  /*32ec0*/  STL.64 [R1+0x1870], R226 ;  /* 0x001870e201007387 */ /* 0x000fe20000100a00 */
[----:B------:R-:W-:-:S03]  /*32ed0*/  IMAD.WIDE R210, R168, 0x4, R10 ;  /* 0x00000004a8d27825 */ /* 0x000fc600078e020a */
[----:B------:R-:W-:Y:S04]  /*32ee0*/  STL.64 [R1+0x18a8], R224 ;  /* 0x0018a8e001007387 */ /* 0x000fe80000100a00 */
[----:B------:R-:W-:Y:S01]  /*32ef0*/  LDGSTS.E [R248+0x2b100], desc[UR70][R212.64], P0 ;  /* 0x2b100000d4f87fae */ /* 0x000fe200081a1046 */
[----:B------:R-:W-:-:S03]  /*32f00*/  IMAD.WIDE R72, R168, 0x4, R78 ;  /* 0x00000004a8487825 */ /* 0x000fc600078e024e */
[----:B------:R-:W-:Y:S01]  /*32f10*/  LDGSTS.E [R248+0x2b900], desc[UR70][R210.64], P0 ;  /* 0x2b900000d2f87fae */ /* 0x000fe200081a1046 */
        /* <DEDUP_REMOVED lines=8> */
[----:B------:R-:W-:Y:S01]  /*32fa0*/  LDGSTS.E [R248+0x2c100], desc[UR70][R208.64], P0 ;  /* 0x2c100000d0f87fae */ /* 0x000fe200081a1046 */
[----:B------:R-:W-:-:S03]  /*32fb0*/  IMAD.WIDE R56, R168, 0x4, R62 ;  /* 0x00000004a8387825 */ /* 0x000fc600078e023e */
[----:B------:R-:W-:Y:S01]  /*32fc0*/  LDGSTS.E [R248+0x2c900], desc[UR70][R206.64], P0 ;  /* 0x2c900000cef87fae */ /* 0x000fe200081a1046 */
[----:B------:R-:W-:-:S03]  /*32fd0*/  IMAD.WIDE R40, R168, 0x4, R46 ;  /* 0x00000004a8287825 */ /* 0x000fc600078e022e */
        /* <DEDUP_REMOVED lines=8> */
[----:B------:R-:W-:Y:S04]  /*33060*/  STL.64 [R1+0x19c8], R204 ;  /* 0x0019c8cc01007387 */ /* 0x000fe80000100a00 */
[----:B------:R-:W2:Y:S01]  /*33070*/  LDL.LU.64 R88, [R1+0x3c8] ;  /* 0x0003c80001587983 */ /* 0x000ea20000300a00 */
[----:B----4-:R-:W-:-:S03]  /*33080*/  IMAD.WIDE R198, R168, 0x4, R42 ;  /* 0x00000004a8c67825 */ /* 0x010fc600078e022a */
[----:B------:R-:W4:Y:S04]  /*33090*/  LDL.LU.64 R104, [R1+0x380] ;  /* 0x0003800001687983 */ /* 0x000f280000300a00 */
[----:B------:R-:W-:Y:S01]  /*330a0*/  STL.64 [R1+0x19f0], R202 ;  /* 0x0019f0ca01007387 */ /* 0x000fe20000100a00 */
[----:B------:R-:W-:-:S03]  /*330b0*/  IMAD.WIDE R196, R168, 0x4, R58 ;  /* 0x00000004a8c47825 */ /* 0x000fc600078e023a */
[----:B------:R-:W4:Y:S01]  /*330c0*/  LDL.LU.64 R120, [R1+0x340] ;  /* 0x0003400001787983 */ /* 0x000f220000300a00 */
[----:B------:R-:W-:-:S03]  /*330d0*/  IMAD.WIDE R194, R168, 0x4, R170 ;  /* 0x00000004a8c27825 */ /* 0x000fc600078e02aa */
[----:B------:R-:W4:Y:S04]  /*330e0*/  LDL.LU.64 R170, [R1+0x300] ;  /* 0x0003000001aa7983 */ /* 0x000f280000300a00 */
[----:B------:R-:W-:Y:S04]  /*330f0*/  STL.64 [R1+0x1a18], R200 ;  /* 0x001a18c801007387 */ /* 0x000fe80000100a00 */
[----:B------:R-:W4:Y:S01]  /*33100*/  LDL.LU.64 R136, [R1+0x2c0] ;  /* 0x0002c00001887983 */ /* 0x000f220000300a00 */
[----:B------:R-:W-:-:S03]  /*33110*/  IMAD.WIDE R30, R168, 0x4, R30 ;  /* 0x00000004a81e7825 */ /* 0x000fc600078e021e */
[----:B------:R-:W-:Y:S04]  /*33120*/  LDGSTS.E [R248+0x2e100], desc[UR70][R200.64], P0 ;  /* 0x2e100000c8f87fae */ /* 0x000fe800081a1046 */
[----:B------:R-:W-:Y:S01]  /*33130*/  LDGSTS.E [R248+0x2e900], desc[UR70][R198.64], P0 ;  /* 0x2e900000c6f87fae */ /* 0x000fe200081a1046 */
[----:B------:R-:W-:-:S03]  /*33140*/  IMAD.WIDE R14, R168, 0x4, R14 ;  /* 0x00000004a80e7825 */ /* 0x000fc600078e020e */
[----:B------:R-:W-:Y:S04]  /*33150*/  LDGSTS.E [R248+0x2f100], desc[UR70][R196.64], P0 ;  /* 0x2f100000c4f87fae */ /* 0x000fe800081a1046 */
[----:B------:R-:W-:Y:S01]  /*33160*/  LDGSTS.E [R248+0x2f900], desc[UR70][R194.64], P0 ;  /* 0x2f900000c2f87fae */ /* 0x000fe200081a1046 */
[----:B------:R-:W-:-:S03]  /*33170*/  IMAD.WIDE R192, R168, 0x4, R154 ;  /* 0x00000004a8c07825 */ /* 0x000fc600078e029a */
[----:B------:R-:W4:Y:S04]  /*33180*/  LDL.LU.64 R154, [R1+0x280] ;  /* 0x00028000019a7983 */ /* 0x000f280000300a00 */
[----:B------:R-:W-:Y:S04]  /*33190*/  STL.64 [R1+0x1a38], R198 ;  /* 0x001a38c601007387 */ /* 0x000fe80000100a00 */
[----:B------:R-:W4:Y:S04]  /*331a0*/  LDL.LU.64 R42, [R1+0x240] ;  /* 0x00024000012a7983 */ /* 0x000f280000300a00 */
[----:B------:R-:W4:Y:S04]  /*331b0*/  LDL.LU.64 R10, [R1+0x200] ;  /* 0x00020000010a7983 */ /* 0x000f280000300a00 */
[----:B------:R-:W-:Y:S01]  /*331c0*/  STL.64 [R1+0x1a58], R196 ;  /* 0x001a58c401007387 */ /* 0x000fe20000100a00 */
[----:B------:R-:W-:-:S03]  /*331d0*/  IMAD.WIDE R190, R168, 0x4, R74 ;  /* 0x00000004a8be7825 */ /* 0x000fc600078e024a */
[----:B------:R-:W4:Y:S04]  /*331e0*/  LDL.LU.64 R26, [R1+0x1c0] ;  /* 0x0001c000011a7983 */ /* 0x000f280000300a00 */
[----:B------:R-:W4:Y:S04]  /*331f0*/  LDL.LU.64 R58, [R1+0x180] ;  /* 0x00018000013a7983 */ /* 0x000f280000300a00 */
[----:B------:R-:W-:Y:S04]  /*33200*/  STL.64 [R1+0x1a78], R194 ;  /* 0x001a78c201007387 */ /* 0x000fe80000100a00 */
[----:B------:R-:W4:Y:S04]  /*33210*/  LDL.LU.64 R152, [R1+0x140] ;  /* 0x0001400001987983 */ /* 0x000f280000300a00 */
[----:B------:R-:W4:Y:S04]  /*33220*/  LDL.LU.64 R74, [R1+0x100] ;  /* 0x00010000014a7983 */ /* 0x000f280000300a00 */
[----:B------:R-:W-:Y:S01]  /*33230*/  STL.64 [R1+0x1aa8], R192 ;  /* 0x001aa8c001007387 */ /* 0x000fe20000100a00 */
[----:B------:R-:W-:-:S03]  /*33240*/  IMAD.WIDE R188, R168, 0x4, R90 ;  /* 0x00000004a8bc7825 */ /* 0x000fc600078e025a */
[----:B------:R-:W4:Y:S04]  /*33250*/  LDL.LU.64 R90, [R1+0xc0] ;  /* 0x0000c000015a7983 */ /* 0x000f280000300a00 */
[----:B------:R-:W-:Y:S01]  /*33260*/  LDGSTS.E [R248+0x30100], desc[UR70][R192.64], P0 ;  /* 0x30100000c0f87fae */ /* 0x000fe200081a1046 */
[----:B------:R-:W-:-:S03]  /*33270*/  IMAD.WIDE R186, R168, 0x4, R106 ;  /* 0x00000004a8ba7825 */ /* 0x000fc600078e026a */
[----:B------:R-:W4:Y:S04]  /*33280*/  LDL.LU.64 R106, [R1+0x80] ;  /* 0x00008000016a7983 */ /* 0x000f280000300a00 */
[----:B------:R-:W-:Y:S04]  /*33290*/  STL.64 [R1+0x1ab0], R190 ;  /* 0x001ab0be01007387 */ /* 0x000fe80000100a00 */
[----:B------:R-:W-:Y:S04]  /*332a0*/  LDGSTS.E [R248+0x30900], desc[UR70][R190.64], P0 ;  /* 0x30900000bef87fae */ /* 0x000fe800081a1046 */
[----:B------:R-:W-:Y:S04]  /*332b0*/  LDGSTS.E [R248+0x31100], desc[UR70][R188.64], P0 ;  /* 0x31100000bcf87fae */ /* 0x000fe800081a1046 */
[----:B------:R-:W-:Y:S01]  /*332c0*/  LDGSTS.E [R248+0x31900], desc[UR70][R186.64], P0 ;  /* 0x31900000baf87fae */ /* 0x000fe200081a1046 */
[----:B---3--:R-:W-:-:S03]  /*332d0*/  IMAD.WIDE R184, R168, 0x4, R122 ;  /* 0x00000004a8b87825 */ /* 0x008fc600078e027a */
[----:B------:R-:W3:Y:S04]  /*332e0*/  LDL.LU.64 R122, [R1+0x40] ;  /* 0x00004000017a7983 */ /* 0x000ee80000300a00 */
[----:B------:R-:W-:Y:S01]  /*332f0*/  LDGSTS.E [R248+0x32100], desc[UR70][R184.64], P0 ;  /* 0x32100000b8f87fae */ /* 0x000fe200081a1046 */
[----:B--2---:R-:W-:-:S03]  /*33300*/  IMAD.WIDE R182, R168, 0x4, R138 ;  /* 0x00000004a8b67825 */ /* 0x004fc600078e028a */
[----:B------:R-:W2:Y:S04]  /*33310*/  LDL.LU.64 R138, [R1] ;  /* 0x00000000018a7983 */ /* 0x000ea80000300a00 */
[----:B------:R-:W-:Y:S04]  /*33320*/  STL.64 [R1+0x1ab8], R188 ;  /* 0x001ab8bc01007387 */ /* 0x000fe80000100a00 */
[----:B------:R-:W-:Y:S01]  /*33330*/  STL.64 [R1+0x1ac8], R186 ;  /* 0x001ac8ba01007387 */ /* 0x000fe20000100a00 */
[----:B------:R-:W-:-:S03]  /*33340*/  IMAD.WIDE R180, R168, 0x4, R88 ;  /* 0x00000004a8b47825 */ /* 0x000fc600078e0258 */
[----:B------:R-:W-:Y:S01]  /*33350*/  STL.64 [R1+0x1ad0], R184 ;  /* 0x001ad0b801007387 */ /* 0x000fe20000100a00 */
[----:B----4-:R-:W-:-:S03]  /*33360*/  IMAD.WIDE R178, R168, 0x4, R104 ;  /* 0x00000004a8b27825 */ /* 0x010fc600078e0268 */
[----:B------:R-:W-:Y:S01]  /*33370*/  STL.64 [R1+0x1ae0], R182 ;  /* 0x001ae0b601007387 */ /* 0x000fe20000100a00 */
[----:B------:R-:W-:-:S03]  /*33380*/  IMAD.WIDE R176, R168, 0x4, R120 ;  /* 0x00000004a8b07825 */ /* 0x000fc600078e0278 */
[----:B------:R-:W-:Y:S01]  /*33390*/  STL.64 [R1+0x1ae8], R180 ;  /* 0x001ae8b401007387 */ /* 0x000fe20000100a00 */
[----:B------:R-:W-:-:S03]  /*333a0*/  IMAD.WIDE R170, R168, 0x4, R170 ;  /* 0x00000004a8aa7825 */ /* 0x000fc600078e02aa */
[----:B------:R-:W-:Y:S04]  /*333b0*/  STL.64 [R1+0x1b20], R178 ;  /* 0x001b20b201007387 */ /* 0x000fe80000100a00 */
[----:B------:R-:W-:Y:S01]  /*333c0*/  STL.64 [R1+0x1b28], R176 ;  /* 0x001b28b001007387 */ /* 0x000fe20000100a00 */
[----:B------:R-:W-:-:S03]  /*333d0*/  IMAD.WIDE R160, R168, 0x4, R136 ;  /* 0x00000004a8a07825 */ /* 0x000fc600078e0288 */
        /* <DEDUP_REMOVED lines=8> */
[----:B------:R-:W-:-:S03]  /*33460*/  IMAD.WIDE R88, R168, 0x4, R94 ;  /* 0x00000004a8587825 */ /* 0x000fc600078e025e */
[----:B------:R-:W-:Y:S04]  /*33470*/  LDGSTS.E [R248+0x34100], desc[UR70][R176.64], P0 ;  /* 0x34100000b0f87fae */ /* 0x000fe800081a1046 */
[----:B------:R-:W-:Y:S04]  /*33480*/  LDGSTS.E [R248+0x34900], desc[UR70][R170.64], P0 ;  /* 0x34900000aaf87fae */ /* 0x000fe800081a1046 */
[----:B------:R-:W-:Y:S01]  /*33490*/  LDGSTS.E [R248+0x35100], desc[UR70][R160.64], P0 ;  /* 0x35100000a0f87fae */ /* 0x000fe200081a1046 */
[----:B------:R-:W-:-:S04]  /*334a0*/  IMAD.WIDE R154, R168, 0x4, R154 ;  /* 0x00000004a89a7825 */ /* 0x000fc800078e029a */
[C---:B------:R-:W-:Y:S01]  /*334b0*/  IMAD.WIDE R42, R168.reuse, 0x4, R42 ;  /* 0x00000004a82a7825 */ /* 0x040fe200078e022a */
[----:B------:R-:W-:Y:S03]  /*334c0*/  STL.64 [R1+0x1bb8], R154 ;  /* 0x001bb89a01007387 */ /* 0x000fe60000100a00 */
[C---:B------:R-:W-:Y:S01]  /*334d0*/  IMAD.WIDE R10, R168.reuse, 0x4, R10 ;  /* 0x00000004a80a7825 */ /* 0x040fe200078e020a */
[----:B------:R-:W-:Y:S03]  /*334e0*/  STL.64 [R1+0x1bb0], R42 ;  /* 0x001bb02a01007387 */ /* 0x000fe60000100a00 */
[C---:B------:R-:W-:Y:S01]  /*334f0*/  IMAD.WIDE R26, R168.reuse, 0x4, R26 ;  /* 0x00000004a81a7825 */ /* 0x040fe200078e021a */
[----:B------:R4:W-:Y:S03]  /*33500*/  STL.64 [R1+0x1ba8], R10 ;  /* 0x001ba80a01007387 */ /* 0x0009e60000100a00 */
[C---:B------:R-:W-:Y:S01]  /*33510*/  IMAD.WIDE R58, R168.reuse, 0x4, R58 ;  /* 0x00000004a83a7825 */ /* 0x040fe200078e023a */
[----:B------:R1:W-:Y:S03]  /*33520*/  STL.64 [R1+0x1ba0], R26 ;  /* 0x001ba01a01007387 */ /* 0x0003e60000100a00 */
[C---:B------:R-:W-:Y:S01]  /*33530*/  IMAD.WIDE R152, R168.reuse, 0x4, R152 ;  /* 0x00000004a8987825 */ /* 0x040fe200078e0298 */
[----:B------:R1:W-:Y:S03]  /*33540*/  STL.64 [R1+0x1b98], R58 ;  /* 0x001b983a01007387 */ /* 0x0003e60000100a00 */
[C---:B------:R-:W-:Y:S01]  /*33550*/  IMAD.WIDE R74, R168.reuse, 0x4, R74 ;  /* 0x00000004a84a7825 */ /* 0x040fe200078e024a */
[----:B------:R-:W-:Y:S03]  /*33560*/  STL.64 [R1+0x1b90], R152 ;  /* 0x001b909801007387 */ /* 0x000fe60000100a00 */
[C---:B------:R-:W-:Y:S01]  /*33570*/  IMAD.WIDE R90, R168.reuse, 0x4, R90 ;  /* 0x00000004a85a7825 */ /* 0x040fe200078e025a */
[----:B------:R1:W-:Y:S03]  /*33580*/  STL.64 [R1+0x1b88], R74 ;  /* 0x001b884a01007387 */ /* 0x0003e60000100a00 */
[C---:B------:R-:W-:Y:S01]  /*33590*/  IMAD.WIDE R144, R168.reuse, 0x4, R106 ;  /* 0x00000004a8907825 */ /* 0x040fe200078e026a */
[----:B------:R1:W-:Y:S04]  /*335a0*/  STL.64 [R1+0x1b80], R90 ;  /* 0x001b805a01007387 */ /* 0x0003e80000100a00 */
[----:B------:R-:W-:Y:S04]  /*335b0*/  STL.64 [R1+0x1b78], R144 ;  /* 0x001b789001007387 */ /* 0x000fe80000100a00 */
        /* <DEDUP_REMOVED lines=8> */
[----:B------:R-:W-:Y:S01]  /*33640*/  LDGSTS.E [R248+0x39900], desc[UR70][R144.64], P0 ;  /* 0x3990000090f87fae */ /* 0x000fe200081a1046 */
[----:B---3--:R-:W-:-:S04]  /*33650*/  IMAD.WIDE R106, R168, 0x4, R122 ;  /* 0x00000004a86a7825 */ /* 0x008fc800078e027a */
[C---:B------:R-:W-:Y:S01]  /*33660*/  IMAD.WIDE R122, R168.reuse, 0x4, R158 ;  /* 0x00000004a87a7825 */ /* 0x040fe200078e029e */
[----:B------:R3:W-:Y:S04]  /*33670*/  STL.64 [R1+0x1b70], R106 ;  /* 0x001b706a01007387 */ /* 0x0007e80000100a00 */
[----:B------:R-:W-:Y:S01]  /*33680*/  LDGSTS.E [R248+0x3a100], desc[UR70][R106.64], P0 ;  /* 0x3a1000006af87fae */ /* 0x000fe200081a1046 */
[----:B--2---:R-:W-:-:S05]  /*33690*/  IMAD.WIDE R138, R168, 0x4, R138 ;  /* 0x00000004a88a7825 */ /* 0x004fca00078e028a */
[----:B------:R-:W-:Y:S04]  /*336a0*/  STL.64 [R1+0x1b68], R138 ;  /* 0x001b688a01007387 */ /* 0x000fe80000100a00 */
[----:B------:R2:W-:Y:S04]  /*336b0*/  STL.64 [R1+0x1b60], R122 ;  /* 0x001b607a01007387 */ /* 0x0005e80000100a00 */
[----:B------:R-:W-:Y:S04]  /*336c0*/  STL.64 [R1+0x2e80], R136 ;  /* 0x002e808801007387 */ /* 0x000fe80000100a00 */
[----:B------:R-:W-:Y:S04]  /*336d0*/  STL.64 [R1+0x2e78], R120 ;  /* 0x002e787801007387 */ /* 0x000fe80000100a00 */
[----:B------:R1:W-:Y:S04]  /*336e0*/  STL.64 [R1+0x2e70], R104 ;  /* 0x002e706801007387 */ /* 0x0003e80000100a00 */
[----:B------:R-:W-:Y:S04]  /*336f0*/  STL.64 [R1+0x2e68], R88 ;  /* 0x002e685801007387 */ /* 0x000fe80000100a00 */
[----:B------:R-:W-:Y:S04]  /*33700*/  STL.64 [R1+0x2e60], R72 ;  /* 0x002e604801007387 */ /* 0x000fe80000100a00 */
[----:B------:R-:W-:Y:S04]  /*33710*/  STL.64 [R1+0x2e58], R56 ;  /* 0x002e583801007387 */ /* 0x000fe80000100a00 */
[----:B------:R-:W2:Y:S04]  /*33720*/  LDL.LU.64 R28, [R1+0x2fe8] ;  /* 0x002fe800011c7983 */ /* 0x000ea80000300a00 */
[----:B------:R1:W-:Y:S04]  /*33730*/  STL.64 [R1+0x2e50], R40 ;  /* 0x002e502801007387 */ /* 0x0003e80000100a00 */
[----:B------:R-:W2:Y:S04]  /*33740*/  LDL.LU.64 R44, [R1+0x2fe0] ;  /* 0x002fe000012c7983 */ /* 0x000ea80000300a00 */
[----:B------:R1:W-:Y:S04]  /*33750*/  STL.64 [R1+0x2e48], R30 ;  /* 0x002e481e01007387 */ /* 0x0003e80000100a00 */
[----:B------:R-:W2:Y:S04]  /*33760*/  LDL.LU.64 R60, [R1+0x2fd8] ;  /* 0x002fd800013c7983 */ /* 0x000ea80000300a00 */
[----:B------:R2:W-:Y:S04]  /*33770*/  STL.64 [R1+0x2e40], R14 ;  /* 0x002e400e01007387 */ /* 0x0005e80000100a00 */
[----:B------:R-:W2:Y:S04]  /*33780*/  LDL.LU.64 R76, [R1+0x2fd0] ;  /* 0x002fd000014c7983 */ /* 0x000ea80000300a00 */
[----:B-1----:R-:W2:Y:S04]  /*33790*/  LDL.LU.64 R92, [R1+0x2fc8] ;  /* 0x002fc800015c7983 */ /* 0x002ea80000300a00 */
[----:B------:R-:W2:Y:S04]  /*337a0*/  LDL.LU.64 R108, [R1+0x2fc0] ;  /* 0x002fc000016c7983 */ /* 0x000ea80000300a00 */
[----:B------:R-:W2:Y:S04]  /*337b0*/  LDL.LU.64 R124, [R1+0x2fb8] ;  /* 0x002fb800017c7983 */ /* 0x000ea80000300a00 */
[----:B------:R-:W2:Y:S04]  /*337c0*/  LDL.LU.64 R140, [R1+0x2fb0] ;  /* 0x002fb000018c7983 */ /* 0x000ea80000300a00 */
[----:B------:R-:W2:Y:S04]  /*337d0*/  LDL.LU.64 R156, [R1+0x2fa8] ;  /* 0x002fa800019c7983 */ /* 0x000ea80000300a00 */
[----:B------:R-:W2:Y:S04]  /*337e0*/  LDL.LU.64 R172, [R1+0x2fa0] ;  /* 0x002fa00001ac7983 */ /* 0x000ea80000300a00 */
[----:B----4-:R-:W4:Y:S04]  /*337f0*/  LDL.LU.64 R10, [R1+0xc48] ;  /* 0x000c4800010a7983 */ /* 0x010f280000300a00 */
[----:B------:R-:W4:Y:S04]  /*33800*/  LDL.LU.64 R26, [R1+0xc10] ;  /* 0x000c1000011a7983 */ /* 0x000f280000300a00 */
[----:B------:R-:W4:Y:S04]  /*33810*/  LDL.LU.64 R42, [R1+0xbd8] ;  /* 0x000bd800012a7983 */ /* 0x000f280000300a00 */
[----:B------:R-:W4:Y:S04]  /*33820*/  LDL.LU.64 R58, [R1+0xba0] ;  /* 0x000ba000013a7983 */ /* 0x000f280000300a00 */
[----:B------:R-:W4:Y:S04]  /*33830*/  LDL.LU.64 R74, [R1+0xb68] ;  /* 0x000b6800014a7983 */ /* 0x000f280000300a00 */
[----:B------:R-:W-:Y:S04]  /*33840*/  LDGSTS.E [R248+0x3a900], desc[UR70][R138.64], P0 ;  /* 0x3a9000008af87fae */ /* 0x000fe800081a1046 */
[----:B------:R-:W4:Y:S04]  /*33850*/  LDL.LU.64 R90, [R1+0xb30] ;  /* 0x000b3000015a7983 */ /* 0x000f280000300a00 */
[----:B------:R-:W-:Y:S04]  /*33860*/  LDGSTS.E [R248+0x3b100], desc[UR70][R122.64], P0 ;  /* 0x3b1000007af87fae */ /* 0x000fe800081a1046 */
[----:B------:R-:W-:Y:S04]  /*33870*/  LDGSTS.E [R248+0x3b900], desc[UR70][R136.64], P0 ;  /* 0x3b90000088f87fae */ /* 0x000fe800081a1046 */
[----:B------:R-:W-:Y:S04]  /*33880*/  LDGSTS.E [R248+0x3c100], desc[UR70][R120.64], P0 ;  /* 0x3c10000078f87fae */ /* 0x000fe800081a1046 */
[----:B---3--:R-:W3:Y:S04]  /*33890*/  LDL.LU.64 R106, [R1+0xaf8] ;  /* 0x000af800016a7983 */ /* 0x008ee80000300a00 */
[----:B------:R-:W-:Y:S04]  /*338a0*/  LDGSTS.E [R248+0x3c900], desc[UR70][R104.64], P0 ;  /* 0x3c90000068f87fae */ /* 0x000fe800081a1046 */
[----:B------:R-:W-:Y:S04]  /*338b0*/  LDGSTS.E [R248+0x3d100], desc[UR70][R88.64], P0 ;  /* 0x3d10000058f87fae */ /* 0x000fe800081a1046 */
[----:B--2---:R-:W2:Y:S04]  /*338c0*/  LDL.LU.64 R122, [R1+0xac0] ;  /* 0x000ac000017a7983 */ /* 0x004ea80000300a00 */
[----:B------:R-:W-:Y:S04]  /*338d0*/  LDGSTS.E [R248+0x3d900], desc[UR70][R72.64], P0 ;  /* 0x3d90000048f87fae */ /* 0x000fe800081a1046 */
[----:B------:R-:W-:Y:S04]  /*338e0*/  LDGSTS.E [R248+0x3e100], desc[UR70][R56.64], P0 ;  /* 0x3e10000038f87fae */ /* 0x000fe800081a1046 */
[----:B------:R-:W2:Y:S04]  /*338f0*/  LDL.LU.64 R138, [R1+0xa88] ;  /* 0x000a8800018a7983 */ /* 0x000ea80000300a00 */
[----:B------:R-:W-:Y:S04]  /*33900*/  LDGSTS.E [R248+0x3e900], desc[UR70][R40.64], P0 ;  /* 0x3e90000028f87fae */ /* 0x000fe800081a1046 */
[----:B------:R-:W-:Y:S04]  /*33910*/  LDGSTS.E [R248+0x3f100], desc[UR70][R30.64], P0 ;  /* 0x3f1000001ef87fae */ /* 0x000fe800081a1046 */
[----:B------:R-:W2:Y:S04]  /*33920*/  LDL.LU.64 R154, [R1+0xa50] ;  /* 0x000a5000019a7983 */ /* 0x000ea80000300a00 */
[----:B------:R1:W-:Y:S04]  /*33930*/  LDGSTS.E [R248+0x3f900], desc[UR70][R14.64], P0 ;  /* 0x3f9000000ef87fae */ /* 0x0003e800081a1046 */
[----:B------:R-:W2:Y:S04]  /*33940*/  LDL.LU.64 R170, [R1+0xa18] ;  /* 0x000a180001aa7983 */ /* 0x000ea80000300a00 */
[----:B------:R-:W2:Y:S01]  /*33950*/  LDL.LU.64 R246, [R1+0x9e0] ;  /* 0x0009e00001f67983 */ /* 0x000ea20000300a00 */
[----:B-1----:R-:W-:-:S03]  /*33960*/  IMAD.SHL.U32 R248, R169, 0x40, RZ ;  /* 0x00000040a9f87824 */ /* 0x002fc600078e00ff */
[----:B------:R-:W2:Y:S04]  /*33970*/  LDL.LU.64 R104, [R1+0x9a8] ;  /* 0x0009a80001687983 */ /* 0x000ea80000300a00 */
[----:B------:R-:W2:Y:S04]  /*33980*/  LDL.LU.64 R120, [R1+0x970] ;  /* 0x0009700001787983 */ /* 0x000ea80000300a00 */
[----:B------:R-:W2:Y:S01]  /*33990*/  LDL.LU.64 R152, [R1+0x938] ;  /* 0x0009380001987983 */ /* 0x000ea20000300a00 */
[----:B----4-:R-:W-:-:S04]  /*339a0*/  IMAD.WIDE R10, R248, 0x4, R10 ;  /* 0x00000004f80a7825 */ /* 0x010fc800078e020a */
[C---:B------:R-:W-:Y:S01]  /*339b0*/  IMAD.WIDE R26, R248.reuse, 0x4, R26 ;  /* 0x00000004f81a7825 */ /* 0x040fe200078e021a */
[----:B------:R-:W-:Y:S04]  /*339c0*/  STL.64 [R1+0x748], R10 ;  /* 0x0007480a01007387 */ /* 0x000fe80000100a00 */
[----:B------:R-:W-:Y:S04]  /*339d0*/  STL.64 [R1+0x780], R26 ;  /* 0x0007801a01007387 */ /* 0x000fe80000100a00 */
[----:B------:R-:W4:Y:S01]  /*339e0*/  LDL.LU.64 R136, [R1+0x900] ;  /* 0x0009000001887983 */ /* 0x000f220000300a00 */
[----:B------:R-:W-:-:S03]  /*339f0*/  IMAD.WIDE R42, R248, 0x4, R42 ;  /* 0x00000004f82a7825 */ /* 0x000fc600078e022a */
[----:B------:R-:W-:Y:S01]  /*33a00*/  LDGSTS.E [R242+0x20200], desc[UR70][R10.64], P0 ;  /* 0x202000000af27fae */ /* 0x000fe200081a1046 */
[----:B------:R-:W-:-:S03]  /*33a10*/  IMAD.WIDE R58, R248, 0x4, R58 ;  /* 0x00000004f83a7825 */ /* 0x000fc600078e023a */
[----:B------:R-:W-:Y:S01]  /*33a20*/  STL.64 [R1+0x7b8], R42 ;  /* 0x0007b82a01007387 */ /* 0x000fe20000100a00 */
[----:B------:R-:W-:-:S03]  /*33a30*/  IMAD.WIDE R74, R248, 0x4, R74 ;  /* 0x00000004f84a7825 */ /* 0x000fc600078e024a */
[----:B------:R-:W4:Y:S01]  /*33a40*/  LDL.LU.64 R40, [R1+0x8c8] ;  /* 0x0008c80001287983 */ /* 0x000f220000300a00 */
[----:B------:R-:W-:-:S03]  /*33a50*/  IMAD.WIDE R90, R248, 0x4, R90 ;  /* 0x00000004f85a7825 */ /* 0x000fc600078e025a */
[----:B------:R-:W-:Y:S04]  /*33a60*/  STL.64 [R1+0x7f0], R58 ;  /* 0x0007f03a01007387 */ /* 0x000fe80000100a00 */
[----:B------:R-:W4:Y:S04]  /*33a70*/  LDL.LU.64 R56, [R1+0x890] ;  /* 0x0008900001387983 */ /* 0x000f280000300a00 */
[----:B------:R-:W-:Y:S01]  /*33a80*/  STL.64 [R1+0x828], R74 ;  /* 0x0008284a01007387 */ /* 0x000fe20000100a00 */
[----:B---3--:R-:W-:-:S03]  /*33a90*/  IMAD.WIDE R106, R248, 0x4, R106 ;  /* 0x00000004f86a7825 */ /* 0x008fc600078e026a */
[----:B------:R-:W3:Y:S04]  /*33aa0*/  LDL.LU.64 R72, [R1+0x858] ;  /* 0x0008580001487983 */ /* 0x000ee80000300a00 */
[----:B------:R-:W-:Y:S04]  /*33ab0*/  STL.64 [R1+0x860], R90 ;  /* 0x0008605a01007387 */ /* 0x000fe80000100a00 */
[----:B------:R-:W3:Y:S01]  /*33ac0*/  LDL.LU.64 R180, [R1+0x820] ;  /* 0x0008200001b47983 */ /* 0x000ee20000300a00 */
[----:B--2---:R-:W-:-:S03]  /*33ad0*/  IMAD.WIDE R122, R248, 0x4, R122 ;  /* 0x00000004f87a7825 */ /* 0x004fc600078e027a */
[----:B------:R-:W2:Y:S04]  /*33ae0*/  LDL.LU.64 R168, [R1+0x7e8] ;  /* 0x0007e80001a87983 */ /* 0x000ea80000300a00 */
[----:B------:R-:W-:Y:S04]  /*33af0*/  STL.64 [R1+0x898], R106 ;  /* 0x0008986a01007387 */ /* 0x000fe80000100a00 */
[----:B------:R-:W2:Y:S01]  /*33b00*/  LDL.LU.64 R88, [R1+0x7b0] ;  /* 0x0007b00001587983 */ /* 0x000ea20000300a00 */
[----:B------:R-:W-:-:S03]  /*33b10*/  IMAD.WIDE R138, R248, 0x4, R138 ;  /* 0x00000004f88a7825 */ /* 0x000fc600078e028a */
[----:B------:R-:W-:Y:S04]  /*33b20*/  STL.64 [R1+0x8d0], R122 ;  /* 0x0008d07a01007387 */ /* 0x000fe80000100a00 */
[----:B------:R-:W2:Y:S04]  /*33b30*/  LDL.LU.64 R178, [R1+0x778] ;  /* 0x0007780001b27983 */ /* 0x000ea80000300a00 */
[----:B------:R-:W-:Y:S01]  /*33b40*/  STL.64 [R1+0x908], R138 ;  /* 0x0009088a01007387 */ /* 0x000fe20000100a00 */
[----:B------:R-:W-:-:S03]  /*33b50*/  IMAD.WIDE R154, R248, 0x4, R154 ;  /* 0x00000004f89a7825 */ /* 0x000fc600078e029a */
[----:B------:R-:W-:Y:S04]  /*33b60*/  LDGSTS.E [R242+0x20a00], desc[UR70][R26.64], P0 ;  /* 0x20a000001af27fae */ /* 0x000fe800081a1046 */
[----:B------:R-:W-:Y:S01]  /*33b70*/  LDGSTS.E [R242+0x21200], desc[UR70][R42.64], P0 ;  /* 0x212000002af27fae */ /* 0x000fe200081a1046 */
[----:B------:R-:W-:-:S03]  /*33b80*/  IMAD.WIDE R170, R248, 0x4, R170 ;  /* 0x00000004f8aa7825 */ /* 0x000fc600078e02aa */
[----:B------:R-:W-:Y:S01]  /*33b90*/  LDGSTS.E [R242+0x21a00], desc[UR70][R58.64], P0 ;  /* 0x21a000003af27fae */ /* 0x000fe200081a1046 */
[----:B------:R-:W-:-:S03]  /*33ba0*/  IMAD.WIDE R246, R248, 0x4, R246 ;  /* 0x00000004f8f67825 */ /* 0x000fc600078e02f6 */
[----:B------:R-:W-:Y:S01]  /*33bb0*/  LDGSTS.E [R242+0x22200], desc[UR70][R74.64], P0 ;  /* 0x222000004af27fae */ /* 0x000fe200081a1046 */
[----:B------:R-:W-:-:S03]  /*33bc0*/  IMAD.WIDE R244, R248, 0x4, R104 ;  /* 0x00000004f8f47825 */ /* 0x000fc600078e0268 */
[----:B------:R-:W-:Y:S01]  /*33bd0*/  LDGSTS.E [R242+0x22a00], desc[UR70][R90.64], P0 ;  /* 0x22a000005af27fae */ /* 0x000fe200081a1046 */
[----:B------:R-:W-:-:S03]  /*33be0*/  IMAD.WIDE R240, R248, 0x4, R120 ;  /* 0x00000004f8f07825 */ /* 0x000fc600078e0278 */
[----:B------:R-:W2:Y:S04]  /*33bf0*/  LDL.LU.64 R104, [R1+0x740] ;  /* 0x0007400001687983 */ /* 0x000ea80000300a00 */
[----:B------:R-:W-:Y:S01]  /*33c00*/  STL.64 [R1+0x940], R154 ;  /* 0x0009409a01007387 */ /* 0x000fe20000100a00 */
[----:B------:R-:W-:-:S03]  /*33c10*/  IMAD.WIDE R238, R248, 0x4, R152 ;  /* 0x00000004f8ee7825 */ /* 0x000fc600078e0298 */
[----:B------:R-:W2:Y:S04]  /*33c20*/  LDL.LU.64 R120, [R1+0x708] ;  /* 0x0007080001787983 */ /* 0x000ea80000300a00 */
[----:B------:R-:W-:Y:S04]  /*33c30*/  STL.64 [R1+0x978], R170 ;  /* 0x000978aa01007387 */ /* 0x000fe80000100a00 */
[----:B------:R-:W2:Y:S04]  /*33c40*/  LDL.LU.64 R176, [R1+0x6d0] ;  /* 0x0006d00001b07983 */ /* 0x000ea80000300a00 */
[----:B------:R-:W2:Y:S04]  /*33c50*/  LDL.LU.64 R152, [R1+0x698] ;  /* 0x0006980001987983 */ /* 0x000ea80000300a00 */
        /* <DEDUP_REMOVED lines=10> */
[----:B----4-:R-:W-:-:S03]  /*33d00*/  IMAD.WIDE R236, R248, 0x4, R136 ;  /* 0x00000004f8ec7825 */ /* 0x010fc600078e0288 */
[----:B------:R-:W4:Y:S04]  /*33d10*/  LDL.LU.64 R136, [R1+0x660] ;  /* 0x0006600001887983 */ /* 0x000f280000300a00 */
[----:B------:R-:W-:Y:S04]  /*33d20*/  STL.64 [R1+0x9a8], R244 ;  /* 0x0009a8f401007387 */ /* 0x000fe80000100a00 */
[----:B------:R-:W-:Y:S01]  /*33d30*/  LDGSTS.E [R242+0x27a00], desc[UR70][R236.64], P0 ;  /* 0x27a00000ecf27fae */ /* 0x000fe200081a1046 */
[----:B------:R-:W-:-:S03]  /*33d40*/  IMAD.WIDE R234, R248, 0x4, R40 ;  /* 0x00000004f8ea7825 */ /* 0x000fc600078e0228 */
[----:B------:R-:W4:Y:S04]  /*33d50*/  LDL.LU.64 R40, [R1+0x628] ;  /* 0x0006280001287983 */ /* 0x000f280000300a00 */
[----:B------:R-:W-:Y:S01]  /*33d60*/  STL.64 [R1+0x9e0], R240 ;  /* 0x0009e0f001007387 */ /* 0x000fe20000100a00 */
[----:B------:R-:W-:-:S03]  /*33d70*/  IMAD.WIDE R232, R248, 0x4, R56 ;  /* 0x00000004f8e87825 */ /* 0x000fc600078e0238 */
[----:B------:R-:W4:Y:S04]  /*33d80*/  LDL.LU.64 R56, [R1+0x5f0] ;  /* 0x0005f00001387983 */ /* 0x000f280000300a00 */
[----:B------:R-:W-:Y:S01]  /*33d90*/  STL.64 [R1+0x9e8], R238 ;  /* 0x0009e8ee01007387 */ /* 0x000fe20000100a00 */
[----:B---3--:R-:W-:-:S03]  /*33da0*/  IMAD.WIDE R230, R248, 0x4, R72 ;  /* 0x00000004f8e67825 */ /* 0x008fc600078e0248 */
[----:B------:R-:W3:Y:S04]  /*33db0*/  LDL.LU.64 R72, [R1+0x5b8] ;  /* 0x0005b80001487983 */ /* 0x000ee80000300a00 */
[----:B------:R-:W-:Y:S01]  /*33dc0*/  STL.64 [R1+0xa18], R236 ;  /* 0x000a18ec01007387 */ /* 0x000fe20000100a00 */
[----:B------:R-:W-:-:S03]  /*33dd0*/  IMAD.WIDE R228, R248, 0x4, R180 ;  /* 0x00000004f8e47825 */ /* 0x000fc600078e02b4 */
[----:B------:R-:W-:Y:S01]  /*33de0*/  STL.64 [R1+0xa88], R234 ;  /* 0x000a88ea01007387 */ /* 0x000fe20000100a00 */
[----:B--2---:R-:W-:-:S03]  /*33df0*/  IMAD.WIDE R226, R248, 0x4, R168 ;  /* 0x00000004f8e27825 */ /* 0x004fc600078e02a8 */
[----:B------:R-:W2:Y:S04]  /*33e00*/  LDL.LU.64 R168, [R1+0x578] ;  /* 0x0005780001a87983 */ /* 0x000ea80000300a00 */
[----:B------:R-:W-:Y:S01]  /*33e10*/  STL.64 [R1+0xac0], R232 ;  /* 0x000ac0e801007387 */ /* 0x000fe20000100a00 */
[----:B------:R-:W-:-:S03]  /*33e20*/  IMAD.WIDE R224, R248, 0x4, R88 ;  /* 0x00000004f8e07825 */ /* 0x000fc600078e0258 */
[----:B------:R-:W2:Y:S04]  /*33e30*/  LDL.LU.64 R88, [R1+0x540] ;  /* 0x0005400001587983 */ /* 0x000ea80000300a00 */
[----:B------:R-:W-:Y:S01]  /*33e40*/  STL.64 [R1+0xaf8], R230 ;  /* 0x000af8e601007387 */ /* 0x000fe20000100a00 */
[----:B------:R-:W-:-:S03]  /*33e50*/  IMAD.WIDE R214, R248, 0x4, R178 ;  /* 0x00000004f8d67825 */ /* 0x000fc600078e02b2 */
[----:B------:R-:W-:Y:S04]  /*33e60*/  STL.64 [R1+0xb30], R228 ;  /* 0x000b30e401007387 */ /* 0x000fe80000100a00 */
        /* <DEDUP_REMOVED lines=13> */
[----:B------:R-:W2:Y:S01]  /*33f40*/  LDL.LU.64 R104, [R1+0x508] ;  /* 0x0005080001687983 */ /* 0x000ea20000300a00 */
[----:B------:R-:W-:-:S03]  /*33f50*/  IMAD.WIDE R210, R248, 0x4, R120 ;  /* 0x00000004f8d27825 */ /* 0x000fc600078e0278 */
[----:B------:R-:W-:Y:S04]  /*33f60*/  STL.64 [R1+0xba0], R226 ;  /* 0x000ba0e201007387 */ /* 0x000fe80000100a00 */
[----:B------:R-:W2:Y:S04]  /*33f70*/  LDL.LU.64 R120, [R1+0x4c8] ;  /* 0x0004c80001787983 */ /* 0x000ea80000300a00 */
[----:B------:R-:W-:Y:S01]  /*33f80*/  STL.64 [R1+0xbd8], R224 ;  /* 0x000bd8e001007387 */ /* 0x000fe20000100a00 */
[----:B------:R-:W-:-:S03]  /*33f90*/  IMAD.WIDE R206, R248, 0x4, R152 ;  /* 0x00000004f8ce7825 */ /* 0x000fc600078e0298 */
[----:B------:R-:W-:Y:S04]  /*33fa0*/  STL.64 [R1+0xc10], R214 ;  /* 0x000c10d601007387 */ /* 0x000fe80000100a00 */
[----:B------:R-:W2:Y:S04]  /*33fb0*/  LDL.LU.64 R152, [R1+0x480] ;  /* 0x0004800001987983 */ /* 0x000ea80000300a00 */
        /* <DEDUP_REMOVED lines=9> */
[----:B----4-:R-:W-:-:S03]  /*34050*/  IMAD.WIDE R204, R248, 0x4, R136 ;  /* 0x00000004f8cc7825 */ /* 0x010fc600078e0288 */
[----:B------:R-:W4:Y:S04]  /*34060*/  LDL.LU.64 R136, [R1+0x440] ;  /* 0x0004400001887983 */ /* 0x000f280000300a00 */
[----:B------:R-:W-:Y:S04]  /*34070*/  STL.64 [R1+0x18a0], R210 ;  /* 0x0018a0d201007387 */ /* 0x000fe80000100a00 */
[----:B------:R-:W-:Y:S04]  /*34080*/  STL.64 [R1+0x18d0], R208 ;  /* 0x0018d0d001007387 */ /* 0x000fe80000100a00 */
[----:B------:R-:W4:Y:S01]  /*34090*/  LDL.LU.64 R184, [R1+0x400] ;  /* 0x0004000001b87983 */ /* 0x000f220000300a00 */
[----:B------:R-:W-:-:S03]  /*340a0*/  IMAD.WIDE R202, R248, 0x4, R40 ;  /* 0x00000004f8ca7825 */ /* 0x000fc600078e0228 */
[----:B------:R-:W4:Y:S04]  /*340b0*/  LDL.LU.64 R182, [R1+0x3c0] ;  /* 0x0003c00001b67983 */ /* 0x000f280000300a00 */
[----:B------:R-:W-:Y:S01]  /*340c0*/  STL.64 [R1+0x1900], R206 ;  /* 0x001900ce01007387 */ /* 0x000fe20000100a00 */
[----:B------:R-:W-:-:S03]  /*340d0*/  IMAD.WIDE R200, R248, 0x4, R56 ;  /* 0x00000004f8c87825 */ /* 0x000fc600078e0238 */
[----:B------:R-:W4:Y:S04]  /*340e0*/  LDL.LU.64 R180, [R1+0x378] ;  /* 0x0003780001b47983 */ /* 0x000f280000300a00 */
[----:B------:R-:W4:Y:S04]  /*340f0*/  LDL.LU.64 R178, [R1+0x338] ;  /* 0x0003380001b27983 */ /* 0x000f280000300a00 */
[----:B------:R-:W-:Y:S01]  /*34100*/  STL.64 [R1+0x1930], R204 ;  /* 0x001930cc01007387 */ /* 0x000fe20000100a00 */
[----:B---3--:R-:W-:-:S03]  /*34110*/  IMAD.WIDE R198, R248, 0x4, R72 ;  /* 0x00000004f8c67825 */ /* 0x008fc600078e0248 */
[----:B------:R-:W3:Y:S01]  /*34120*/  LDL.LU.64 R176, [R1+0x2f8] ;  /* 0x0002f80001b07983 */ /* 0x000ee20000300a00 */
[----:B--2---:R-:W-:-:S03]  /*34130*/  IMAD.WIDE R196, R248, 0x4, R168 ;  /* 0x00000004f8c47825 */ /* 0x004fc600078e02a8 */
[----:B------:R-:W2:Y:S04]  /*34140*/  LDL.LU.64 R168, [R1+0x2b8] ;  /* 0x0002b80001a87983 */ /* 0x000ea80000300a00 */
[----:B------:R-:W-:Y:S01]  /*34150*/  STL.64 [R1+0x1960], R202 ;  /* 0x001960ca01007387 */ /* 0x000fe20000100a00 */
[----:B------:R-:W-:-:S03]  /*34160*/  IMAD.WIDE R194, R248, 0x4, R88 ;  /* 0x00000004f8c27825 */ /* 0x000fc600078e0258 */
[----:B------:R-:W2:Y:S04]  /*34170*/  LDL.LU.64 R160, [R1+0x278] ;  /* 0x0002780001a07983 */ /* 0x000ea80000300a00 */
[----:B------:R-:W2:Y:S04]  /*34180*/  LDL.LU.64 R144, [R1+0x238] ;  /* 0x0002380001907983 */ /* 0x000ea80000300a00 */
[----:B------:R-:W-:Y:S04]  /*34190*/  STL.64 [R1+0x1988], R200 ;  /* 0x001988c801007387 */ /* 0x000fe80000100a00 */
[----:B------:R-:W2:Y:S04]  /*341a0*/  LDL.LU.64 R88, [R1+0x1f8] ;  /* 0x0001f80001587983 */ /* 0x000ea80000300a00 */
[----:B------:R-:W2:Y:S04]  /*341b0*/  LDL.LU.64 R72, [R1+0x1b8] ;  /* 0x0001b80001487983 */ /* 0x000ea80000300a00 */
[----:B------:R-:W-:Y:S04]  /*341c0*/  STL.64 [R1+0x19b8], R198 ;  /* 0x0019b8c601007387 */ /* 0x000fe80000100a00 */
[----:B------:R-:W2:Y:S04]  /*341d0*/  LDL.LU.64 R40, [R1+0x178] ;  /* 0x0001780001287983 */ /* 0x000ea80000300a00 */
[----:B------:R-:W2:Y:S04]  /*341e0*/  LDL.LU.64 R56, [R1+0x138] ;  /* 0x0001380001387983 */ /* 0x000ea80000300a00 */
[----:B------:R-:W-:Y:S01]  /*341f0*/  STL.64 [R1+0x19e8], R196 ;  /* 0x0019e8c401007387 */ /* 0x000fe20000100a00 */
[----:B------:R-:W-:-:S03]  /*34200*/  IMAD.WIDE R14, R248, 0x4, R28 ;  /* 0x00000004f80e7825 */ /* 0x000fc600078e021c */
[----:B------:R-:W-:Y:S01]  /*34210*/  LDGSTS.E [R242+0x2da00], desc[UR70][R204.64], P0 ;  /* 0x2da00000ccf27fae */ /* 0x000fe200081a1046 */
[----:B------:R-:W-:-:S03]  /*34220*/  IMAD.WIDE R192, R248, 0x4, R104 ;  /* 0x00000004f8c07825 */ /* 0x000fc600078e0268 */
[----:B------:R-:W-:Y:S04]  /*34230*/  LDGSTS.E [R242+0x2e200], desc[UR70][R202.64], P0 ;  /* 0x2e200000caf27fae */ /* 0x000fe800081a1046 */
[----:B------:R-:W-:Y:S01]  /*34240*/  LDGSTS.E [R242+0x2ea00], desc[UR70][R200.64], P0 ;  /* 0x2ea00000c8f27fae */ /* 0x000fe200081a1046 */
[----:B------:R-:W-:-:S03]  /*34250*/  IMAD.WIDE R190, R248, 0x4, R120 ;  /* 0x00000004f8be7825 */ /* 0x000fc600078e0278 */
[----:B------:R-:W-:Y:S01]  /*34260*/  LDGSTS.E [R242+0x2f200], desc[UR70][R198.64], P0 ;  /* 0x2f200000c6f27fae */ /* 0x000fe200081a1046 */
[----:B------:R-:W-:-:S03]  /*34270*/  IMAD.WIDE R12, R248, 0x4, R12 ;  /* 0x00000004f80c7825 */ /* 0x000fc600078e020c */
[----:B------:R-:W-:Y:S04]  /*34280*/  LDGSTS.E [R242+0x2fa00], desc[UR70][R196.64], P0 ;  /* 0x2fa00000c4f27fae */ /* 0x000fe800081a1046 */
[----:B------:R-:W-:Y:S01]  /*34290*/  LDGSTS.E [R242+0x30200], desc[UR70][R194.64], P0 ;  /* 0x30200000c2f27fae */ /* 0x000fe200081a1046 */
[----:B------:R-:W-:-:S03]  /*342a0*/  IMAD.WIDE R188, R248, 0x4, R152 ;  /* 0x00000004f8bc7825 */ /* 0x000fc600078e0298 */
[----:B------:R-:W2:Y:S04]  /*342b0*/  LDL.LU.64 R152, [R1+0xf8] ;  /* 0x0000f80001987983 */ /* 0x000ea80000300a00 */
[----:B------:R-:W2:Y:S04]  /*342c0*/  LDL.LU.64 R104, [R1+0xb8] ;  /* 0x0000b80001687983 */ /* 0x000ea80000300a00 */
[----:B------:R-:W-:Y:S04]  /*342d0*/  STL.64 [R1+0x1a10], R194 ;  /* 0x001a10c201007387 */ /* 0x000fe80000100a00 */
[----:B------:R-:W2:Y:S04]  /*342e0*/  LDL.LU.64 R120, [R1+0x78] ;  /* 0x0000780001787983 */ /* 0x000ea80000300a00 */
[----:B------:R-:W-:Y:S04]  /*342f0*/  LDGSTS.E [R242+0x30a00], desc[UR70][R192.64], P0 ;  /* 0x30a00000c0f27fae */ /* 0x000fe800081a1046 */
[----:B------:R-:W-:Y:S04]  /*34300*/  LDGSTS.E [R242+0x31200], desc[UR70][R190.64], P0 ;  /* 0x31200000bef27fae */ /* 0x000fe800081a1046 */
[----:B------:R-:W-:Y:S01]  /*34310*/  LDGSTS.E [R242+0x31a00], desc[UR70][R188.64], P0 ;  /* 0x31a00000bcf27fae */ /* 0x000fe200081a1046 */
[----:B----4-:R-:W-:-:S03]  /*34320*/  IMAD.WIDE R186, R248, 0x4, R136 ;  /* 0x00000004f8ba7825 */ /* 0x010fc600078e0288 */
[----:B------:R-:W4:Y:S04]  /*34330*/  LDL.LU.64 R136, [R1+0x38] ;  /* 0x0000380001887983 */ /* 0x000f280000300a00 */
[----:B------:R-:W-:Y:S04]  /*34340*/  STL.64 [R1+0x1a28], R192 ;  /* 0x001a28c001007387 */ /* 0x000fe80000100a00 */
        /* <DEDUP_REMOVED lines=8> */
[----:B------:R-:W-:Y:S04]  /*343d0*/  STL.64 [R1+0x1a70], R182 ;  /* 0x001a70b601007387 */ /* 0x000fe80000100a00 */
[----:B------:R-:W-:Y:S01]  /*343e0*/  STL.64 [R1+0x1a88], R180 ;  /* 0x001a88b401007387 */ /* 0x000fe20000100a00 */
[----:B---3--:R-:W-:-:S03]  /*343f0*/  IMAD.WIDE R176, R248, 0x4, R176 ;  /* 0x00000004f8b07825 */ /* 0x008fc600078e02b0 */
[----:B------:R1:W-:Y:S01]  /*34400*/  STL.64 [R1+0x1a90], R178 ;  /* 0x001a90b201007387 */ /* 0x0003e20000100a00 */
[----:B--2---:R-:W-:-:S03]  /*34410*/  IMAD.WIDE R168, R248, 0x4, R168 ;  /* 0x00000004f8a87825 */ /* 0x004fc600078e02a8 */
        /* <DEDUP_REMOVED lines=12> */
[----:B------:R3:W-:Y:S04]  /*344e0*/  STL.64 [R1+0x2e38], R40 ;  /* 0x002e382801007387 */ /* 0x0007e80000100a00 */
[----:B------:R1:W-:Y:S04]  /*344f0*/  STL.64 [R1+0x2e30], R56 ;  /* 0x002e303801007387 */ /* 0x0003e80000100a00 */
[----:B------:R-:W-:Y:S04]  /*34500*/  LDGSTS.E [R242+0x32200], desc[UR70][R186.64], P0 ;  /* 0x32200000baf27fae */ /* 0x000fe800081a1046 */
[----:B------:R-:W-:Y:S04]  /*34510*/  LDGSTS.E [R242+0x32a00], desc[UR70][R184.64], P0 ;  /* 0x32a00000b8f27fae */ /* 0x000fe800081a1046 */
[----:B------:R-:W-:Y:S04]  /*34520*/  LDGSTS.E [R242+0x33200], desc[UR70][R182.64], P0 ;  /* 0x33200000b6f27fae */ /* 0x000fe800081a1046 */
[----:B------:R-:W-:Y:S04]  /*34530*/  LDGSTS.E [R242+0x33a00], desc[UR70][R180.64], P0 ;  /* 0x33a00000b4f27fae */ /* 0x000fe800081a1046 */
[----:B------:R1:W-:Y:S04]  /*34540*/  LDGSTS.E [R242+0x34200], desc[UR70][R178.64], P0 ;  /* 0x34200000b2f27fae */ /* 0x0003e800081a1046 */
[----:B------:R-:W-:Y:S01]  /*34550*/  LDGSTS.E [R242+0x34a00], desc[UR70][R176.64], P0 ;  /* 0x34a00000b0f27fae */ /* 0x000fe200081a1046 */
[----:B------:R-:W-:-:S03]  /*34560*/  IMAD.WIDE R152, R248, 0x4, R152 ;  /* 0x00000004f8987825 */ /* 0x000fc600078e0298 */
[----:B------:R-:W-:Y:S01]  /*34570*/  LDGSTS.E [R242+0x35200], desc[UR70][R168.64], P0 ;  /* 0x35200000a8f27fae */ /* 0x000fe200081a1046 */
[----:B------:R-:W-:-:S03]  /*34580*/  IMAD.WIDE R104, R248, 0x4, R104 ;  /* 0x00000004f8687825 */ /* 0x000fc600078e0268 */
[----:B------:R-:W-:Y:S01]  /*34590*/  STL.64 [R1+0x2e28], R152 ;  /* 0x002e289801007387 */ /* 0x000fe20000100a00 */
[----:B-1----:R-:W1:Y:S01]  /*345a0*/  LDC R179, c[0x0][0x3ac] ;  /* 0x0000eb00ffb37b82 */ /* 0x002e620000000800 */
[C---:B------:R-:W-:Y:S02]  /*345b0*/  IMAD.WIDE R144, R248.reuse, 0x4, R120 ;  /* 0x00000004f8907825 */ /* 0x040fe400078e0278 */
        /* <DEDUP_REMOVED lines=11> */
[----:B----4-:R-:W-:-:S04]  /*34670*/  IMAD.WIDE R120, R248, 0x4, R136 ;  /* 0x00000004f8787825 */ /* 0x010fc800078e0288 */
[----:B------:R-:W-:Y:S01]  /*34680*/  IMAD.WIDE R136, R248, 0x4, R156 ;  /* 0x00000004f8887825 */ /* 0x000fe200078e029c */
[----:B------:R4:W-:Y:S04]  /*34690*/  STL.64 [R1+0x2e10], R120 ;  /* 0x002e107801007387 */ /* 0x0009e80000100a00 */
[----:B------:R-:W-:Y:S04]  /*346a0*/  STL.64 [R1+0x2e08], R142 ;  /* 0x002e088e01007387 */ /* 0x000fe80000100a00 */
[----:B------:R1:W-:Y:S04]  /*346b0*/  STL.64 [R1+0x2e00], R136 ;  /* 0x002e008801007387 */ /* 0x0003e80000100a00 */
[----:B------:R-:W-:Y:S04]  /*346c0*/  STL.64 [R1+0x2df8], R126 ;  /* 0x002df87e01007387 */ /* 0x000fe80000100a00 */
[----:B------:R-:W-:Y:S04]  /*346d0*/  STL.64 [R1+0x2df0], R110 ;  /* 0x002df06e01007387 */ /* 0x000fe80000100a00 */
[----:B------:R-:W-:Y:S04]  /*346e0*/  STL.64 [R1+0x2de8], R94 ;  /* 0x002de85e01007387 */ /* 0x000fe80000100a00 */
[----:B------:R-:W-:Y:S04]  /*346f0*/  STL.64 [R1+0x2de0], R78 ;  /* 0x002de04e01007387 */ /* 0x000fe80000100a00 */
[----:B------:R-:W-:Y:S04]  /*34700*/  STL.64 [R1+0x2dd8], R62 ;  /* 0x002dd83e01007387 */ /* 0x000fe80000100a00 */
[----:B------:R-:W-:Y:S04]  /*34710*/  STL.64 [R1+0x2dd0], R46 ;  /* 0x002dd02e01007387 */ /* 0x000fe80000100a00 */
[----:B------:R-:W4:Y:S04]  /*34720*/  LDL.LU.64 R10, [R1+0x2f98] ;  /* 0x002f9800010a7983 */ /* 0x000f280000300a00 */
[----:B------:R-:W-:Y:S04]  /*34730*/  STL.64 [R1+0x2dc8], R30 ;  /* 0x002dc81e01007387 */ /* 0x000fe80000100a00 */
[----:B------:R-:W4:Y:S04]  /*34740*/  LDL.LU.64 R26, [R1+0x2f90] ;  /* 0x002f9000011a7983 */ /* 0x000f280000300a00 */
[----:B------:R1:W-:Y:S04]  /*34750*/  STL.64 [R1+0x2dc0], R14 ;  /* 0x002dc00e01007387 */ /* 0x0003e80000100a00 */
[----:B------:R-:W4:Y:S04]  /*34760*/  LDL.LU.64 R42, [R1+0x2f88] ;  /* 0x002f8800012a7983 */ /* 0x000f280000300a00 */
[----:B------:R1:W-:Y:S04]  /*34770*/  STL.64 [R1+0x2db8], R12 ;  /* 0x002db80c01007387 */ /* 0x0003e80000100a00 */
[----:B------:R-:W4:Y:S04]  /*34780*/  LDL.LU.64 R58, [R1+0x2f80] ;  /* 0x002f8000013a7983 */ /* 0x000f280000300a00 */
[----:B------:R-:W4:Y:S04]  /*34790*/  LDL.LU.64 R74, [R1+0x2f78] ;  /* 0x002f7800014a7983 */ /* 0x000f280000300a00 */
[----:B------:R-:W4:Y:S04]  /*347a0*/  LDL.LU.64 R90, [R1+0x2f70] ;  /* 0x002f7000015a7983 */ /* 0x000f280000300a00 */
[----:B------:R-:W4:Y:S04]  /*347b0*/  LDL.LU.64 R106, [R1+0x2f68] ;  /* 0x002f6800016a7983 */ /* 0x000f280000300a00 */
[----:B------:R-:W4:Y:S04]  /*347c0*/  LDL.LU.64 R122, [R1+0x2f60] ;  /* 0x002f6000017a7983 */ /* 0x000f280000300a00 */
[----:B------:R-:W4:Y:S04]  /*347d0*/  LDL.LU.64 R138, [R1+0x2f58] ;  /* 0x002f5800018a7983 */ /* 0x000f280000300a00 */
[----:B------:R-:W4:Y:S04]  /*347e0*/  LDL.LU.64 R154, [R1+0x2f50] ;  /* 0x002f5000019a7983 */ /* 0x000f280000300a00 */
[----:B------:R-:W4:Y:S04]  /*347f0*/  LDL.LU.64 R170, [R1+0x2f48] ;  /* 0x002f480001aa7983 */ /* 0x000f280000300a00 */
[----:B--2---:R-:W2:Y:S04]  /*34800*/  LDL.LU.64 R176, [R1+0xc40] ;  /* 0x000c400001b07983 */ /* 0x004ea80000300a00 */
[----:B------:R-:W2:Y:S04]  /*34810*/  LDL.LU.64 R240, [R1+0xc08] ;  /* 0x000c080001f07983 */ /* 0x000ea80000300a00 */
[----:B---3--:R-:W3:Y:S04]  /*34820*/  LDL.LU.64 R40, [R1+0xbd0] ;  /* 0x000bd00001287983 */ /* 0x008ee80000300a00 */
[----:B------:R-:W2:Y:S04]  /*34830*/  LDL.LU.64 R56, [R1+0xb98] ;  /* 0x000b980001387983 */ /* 0x000ea80000300a00 */
[----:B------:R-:W2:Y:S04]  /*34840*/  LDL.LU.64 R72, [R1+0xb60] ;  /* 0x000b600001487983 */ /* 0x000ea80000300a00 */
[----:B------:R-:W2:Y:S04]  /*34850*/  LDL.LU.64 R88, [R1+0xb28] ;  /* 0x000b280001587983 */ /* 0x000ea80000300a00 */
[----:B-1----:R-:W2:Y:S04]  /*34860*/  LDL.LU.64 R104, [R1+0xaf0] ;  /* 0x000af00001687983 */ /* 0x002ea80000300a00 */
[----:B------:R-:W-:Y:S04]  /*34870*/  LDGSTS.E [R242+0x3a200], desc[UR70][R120.64], P0 ;  /* 0x3a20000078f27fae */ /* 0x000fe800081a1046 */
[----:B------:R-:W-:Y:S04]  /*34880*/  LDGSTS.E [R242+0x3aa00], desc[UR70][R142.64], P0 ;  /* 0x3aa000008ef27fae */ /* 0x000fe800081a1046 */
[----:B------:R-:W-:Y:S04]  /*34890*/  LDGSTS.E [R242+0x3b200], desc[UR70][R136.64], P0 ;  /* 0x3b20000088f27fae */ /* 0x000fe800081a1046 */
[----:B------:R-:W-:Y:S04]  /*348a0*/  LDGSTS.E [R242+0x3ba00], desc[UR70][R126.64], P0 ;  /* 0x3ba000007ef27fae */ /* 0x000fe800081a1046 */
[----:B------:R-:W-:Y:S04]  /*348b0*/  LDGSTS.E [R242+0x3c200], desc[UR70][R110.64], P0 ;  /* 0x3c2000006ef27fae */ /* 0x000fe800081a1046 */
[----:B----4-:R-:W4:Y:S04]  /*348c0*/  LDL.LU.64 R120, [R1+0xab8] ;  /* 0x000ab80001787983 */ /* 0x010f280000300a00 */
[----:B------:R-:W-:Y:S04]  /*348d0*/  LDGSTS.E [R242+0x3ca00], desc[UR70][R94.64], P0 ;  /* 0x3ca000005ef27fae */ /* 0x000fe800081a1046 */
[----:B------:R-:W-:Y:S04]  /*348e0*/  LDGSTS.E [R242+0x3d200], desc[UR70][R78.64], P0 ;  /* 0x3d2000004ef27fae */ /* 0x000fe800081a1046 */
[----:B------:R-:W4:Y:S04]  /*348f0*/  LDL.LU.64 R136, [R1+0xa80] ;  /* 0x000a800001887983 */ /* 0x000f280000300a00 */
[----:B------:R-:W-:Y:S04]  /*34900*/  LDGSTS.E [R242+0x3da00], desc[UR70][R62.64], P0 ;  /* 0x3da000003ef27fae */ /* 0x000fe800081a1046 */
[----:B------:R-:W-:Y:S04]  /*34910*/  LDGSTS.E [R242+0x3e200], desc[UR70][R46.64], P0 ;  /* 0x3e2000002ef27fae */ /* 0x000fe800081a1046 */
[----:B------:R-:W4:Y:S04]  /*34920*/  LDL.LU.64 R152, [R1+0xa48] ;  /* 0x000a480001987983 */ /* 0x000f280000300a00 */
[----:B------:R-:W-:Y:S04]  /*34930*/  LDGSTS.E [R242+0x3ea00], desc[UR70][R30.64], P0 ;  /* 0x3ea000001ef27fae */ /* 0x000fe800081a1046 */
[----:B------:R-:W-:Y:S04]  /*34940*/  LDGSTS.E [R242+0x3f200], desc[UR70][R14.64], P0 ;  /* 0x3f2000000ef27fae */ /* 0x000fe800081a1046 */
[----:B------:R1:W-:Y:S04]  /*34950*/  LDGSTS.E [R242+0x3fa00], desc[UR70][R12.64], P0 ;  /* 0x3fa000000cf27fae */ /* 0x0003e800081a1046 */
[----:B------:R-:W4:Y:S04]  /*34960*/  LDL.LU.64 R168, [R1+0xa10] ;  /* 0x000a100001a87983 */ /* 0x000f280000300a00 */
[----:B------:R-:W4:Y:S01]  /*34970*/  LDL.LU.64 R246, [R1+0x9d8] ;  /* 0x0009d80001f67983 */ /* 0x000f220000300a00 */
[----:B-1----:R-:W-:-:S03]  /*34980*/  IMAD.SHL.U32 R242, R179, 0x40, RZ ;  /* 0x00000040b3f27824 */ /* 0x002fc600078e00ff */
[----:B------:R-:W4:Y:S04]  /*34990*/  LDL.LU.64 R244, [R1+0x9a0] ;  /* 0x0009a00001f47983 */ /* 0x000f280000300a00 */
[----:B------:R-:W4:Y:S04]  /*349a0*/  LDL.LU.64 R186, [R1+0x968] ;  /* 0x0009680001ba7983 */ /* 0x000f280000300a00 */
[----:B------:R-:W4:Y:S04]  /*349b0*/  LDL.LU.64 R184, [R1+0x930] ;  /* 0x0009300001b87983 */ /* 0x000f280000300a00 */
[----:B------:R-:W4:Y:S01]  /*349c0*/  LDL.LU.64 R182, [R1+0x8f8] ;  /* 0x0008f80001b67983 */ /* 0x000f220000300a00 */
[----:B---3--:R-:W-:-:S04]  /*349d0*/  IMAD.WIDE R40, R242, 0x4, R40 ;  /* 0x00000004f2287825 */ /* 0x008fc800078e0228 */
[C---:B--2---:R-:W-:Y:S01]  /*349e0*/  IMAD.WIDE R56, R242.reuse, 0x4, R56 ;  /* 0x00000004f2387825 */ /* 0x044fe200078e0238 */
[----:B------:R1:W-:Y:S03]  /*349f0*/  STL.64 [R1+0x6d0], R40 ;  /* 0x0006d02801007387 */ /* 0x0003e60000100a00 */
[C---:B------:R-:W-:Y:S01]  /*34a00*/  IMAD.WIDE R72, R242.reuse, 0x4, R72 ;  /* 0x00000004f2487825 */ /* 0x040fe200078e0248 */
[----:B------:R-:W2:Y:S04]  /*34a10*/  LDL.LU.64 R180, [R1+0x8c0] ;  /* 0x0008c00001b47983 */ /* 0x000ea80000300a00 */
[----:B------:R3:W-:Y:S01]  /*34a20*/  STL.64 [R1+0x708], R56 ;  /* 0x0007083801007387 */ /* 0x0007e20000100a00 */
[----:B------:R-:W-:-:S03]  /*34a30*/  IMAD.WIDE R124, R242, 0x4, R176 ;  /* 0x00000004f27c7825 */ /* 0x000fc600078e02b0 */
[----:B------:R-:W3:Y:S01]  /*34a40*/  LDL.LU.64 R178, [R1+0x888] ;  /* 0x0008880001b27983 */ /* 0x000ee20000300a00 */
[----:B------:R-:W-:-:S03]  /*34a50*/  IMAD.WIDE R88, R242, 0x4, R88 ;  /* 0x00000004f2587825 */ /* 0x000fc600078e0258 */
[----:B------:R1:W-:Y:S04]  /*34a60*/  STL.64 [R1+0x710], R72 ;  /* 0x0007104801007387 */ /* 0x0003e80000100a00 */
[----:B------:R-:W3:Y:S01]  /*34a70*/  LDL.LU.64 R176, [R1+0x850] ;  /* 0x0008500001b07983 */ /* 0x000ee20000300a00 */
[----:B------:R-:W-:-:S03]  /*34a80*/  IMAD.WIDE R104, R242, 0x4, R104 ;  /* 0x00000004f2687825 */ /* 0x000fc600078e0268 */
[----:B------:R1:W-:Y:S04]  /*34a90*/  STL.64 [R1+0x740], R88 ;  /* 0x0007405801007387 */ /* 0x0003e80000100a00 */
[----:B------:R-:W3:Y:S04]  /*34aa0*/  LDL.LU.64 R198, [R1+0x818] ;  /* 0x0008180001c67983 */ /* 0x000ee80000300a00 */
[----:B------:R-:W3:Y:S04]  /*34ab0*/  LDL.LU.64 R194, [R1+0x7e0] ;  /* 0x0007e00001c27983 */ /* 0x000ee80000300a00 */
[----:B------:R1:W-:Y:S04]  /*34ac0*/  STL.64 [R1+0x778], R104 ;  /* 0x0007786801007387 */ /* 0x0003e80000100a00 */
[----:B------:R-:W3:Y:S01]  /*34ad0*/  LDL.LU.64 R192, [R1+0x7a8] ;  /* 0x0007a80001c07983 */ /* 0x000ee20000300a00 */
[----:B----4-:R-:W-:-:S03]  /*34ae0*/  IMAD.WIDE R120, R242, 0x4, R120 ;  /* 0x00000004f2787825 */ /* 0x010fc600078e0278 */
[----:B------:R-:W-:Y:S01]  /*34af0*/  LDGSTS.E [R249+0x20300], desc[UR70][R124.64], P0 ;  /* 0x203000007cf97fae */ /* 0x000fe200081a1046 */
[----:B------:R-:W-:-:S03]  /*34b00*/  IMAD.WIDE R136, R242, 0x4, R136 ;  /* 0x00000004f2887825 */ /* 0x000fc600078e0288 */
[----:B------:R4:W-:Y:S04]  /*34b10*/  STL.64 [R1+0x7b0], R120 ;  /* 0x0007b07801007387 */ /* 0x0009e80000100a00 */
[----:B------:R-:W4:Y:S04]  /*34b20*/  LDL.LU.64 R196, [R1+0x770] ;  /* 0x0007700001c47983 */ /* 0x000f280000300a00 */
[----:B------:R1:W-:Y:S01]  /*34b30*/  STL.64 [R1+0x7e8], R136 ;  /* 0x0007e88801007387 */ /* 0x0003e20000100a00 */
[----:B------:R-:W-:-:S03]  /*34b40*/  IMAD.WIDE R152, R242, 0x4, R152 ;  /* 0x00000004f2987825 */ /* 0x000fc600078e0298 */
[----:B------:R-:W4:Y:S04]  /*34b50*/  LDL.LU.64 R190, [R1+0x738] ;  /* 0x0007380001be7983 */ /* 0x000f280000300a00 */
[----:B------:R1:W-:Y:S04]  /*34b60*/  STL.64 [R1+0x820], R152 ;  /* 0x0008209801007387 */ /* 0x0003e80000100a00 */
[----:B------:R-:W4:Y:S01]  /*34b70*/  LDL.LU.64 R188, [R1+0x700] ;  /* 0x0007000001bc7983 */ /* 0x000f220000300a00 */
[----:B------:R-:W-:-:S04]  /*34b80*/  IMAD.WIDE R168, R242, 0x4, R168 ;  /* 0x00000004f2a87825 */ /* 0x000fc800078e02a8 */
[C---:B------:R-:W-:Y:S01]  /*34b90*/  IMAD.WIDE R246, R242.reuse, 0x4, R246 ;  /* 0x00000004f2f67825 */ /* 0x040fe200078e02f6 */
[----:B------:R1:W-:Y:S03]  /*34ba0*/  STL.64 [R1+0x858], R168 ;  /* 0x000858a801007387 */ /* 0x0003e60000100a00 */
[----:B------:R-:W-:-:S04]  /*34bb0*/  IMAD.WIDE R244, R242, 0x4, R244 ;  /* 0x00000004f2f47825 */ /* 0x000fc800078e02f4 */
[C---:B------:R-:W-:Y:S02]  /*34bc0*/  IMAD.WIDE R238, R242.reuse, 0x4, R186 ;  /* 0x00000004f2ee7825 */ /* 0x040fe400078e02ba */
[----:B------:R-:W4:Y:S02]  /*34bd0*/  LDL.LU.64 R186, [R1+0x6c8] ;  /* 0x0006c80001ba7983 */ /* 0x000f240000300a00 */
[C---:B------:R-:W-:Y:S02]  /*34be0*/  IMAD.WIDE R236, R242.reuse, 0x4, R184 ;  /* 0x00000004f2ec7825 */ /* 0x040fe400078e02b8 */
[----:B------:R-:W4:Y:S02]  /*34bf0*/  LDL.LU.64 R184, [R1+0x690] ;  /* 0x0006900001b87983 */ /* 0x000f240000300a00 */
[C---:B------:R-:W-:Y:S02]  /*34c00*/  IMAD.WIDE R234, R242.reuse, 0x4, R182 ;  /* 0x00000004f2ea7825 */ /* 0x040fe400078e02b6 */
[----:B------:R-:W-:Y:S04]  /*34c10*/  STL.64 [R1+0x890], R246 ;  /* 0x000890f601007387 */ /* 0x000fe80000100a00 */
[----:B------:R-:W4:Y:S04]  /*34c20*/  LDL.LU.64 R182, [R1+0x658] ;  /* 0x0006580001b67983 */ /* 0x000f280000300a00 */
[----:B------:R-:W-:Y:S01]  /*34c30*/  STL.64 [R1+0x8c8], R244 ;  /* 0x0008c8f401007387 */ /* 0x000fe20000100a00 */
[----:B--2---:R-:W-:-:S03]  /*34c40*/  IMAD.WIDE R232, R242, 0x4, R180 ;  /* 0x00000004f2e87825 */ /* 0x004fc600078e02b4 */
[----:B------:R-:W2:Y:S04]  /*34c50*/  LDL.LU.64 R180, [R1+0x620] ;  /* 0x0006200001b47983 */ /* 0x000ea80000300a00 */
[----:B------:R-:W-:Y:S01]  /*34c60*/  STL.64 [R1+0x900], R238 ;  /* 0x000900ee01007387 */ /* 0x000fe20000100a00 */
[----:B---3--:R-:W-:-:S03]  /*34c70*/  IMAD.WIDE R230, R242, 0x4, R178 ;  /* 0x00000004f2e67825 */ /* 0x008fc600078e02b2 */
[----:B------:R-:W3:Y:S04]  /*34c80*/  LDL.LU.64 R178, [R1+0x5e8] ;  /* 0x0005e80001b27983 */ /* 0x000ee80000300a00 */
[----:B------:R-:W-:Y:S01]  /*34c90*/  STL.64 [R1+0x930], R236 ;  /* 0x000930ec01007387 */ /* 0x000fe20000100a00 */
[----:B------:R-:W-:-:S03]  /*34ca0*/  IMAD.WIDE R228, R242, 0x4, R176 ;  /* 0x00000004f2e47825 */ /* 0x000fc600078e02b0 */
[----:B------:R-:W3:Y:S04]  /*34cb0*/  LDL.LU.64 R176, [R1+0x5b0] ;  /* 0x0005b00001b07983 */ /* 0x000ee80000300a00 */
[----:B------:R-:W-:Y:S04]  /*34cc0*/  STL.64 [R1+0x8f8], R234 ;  /* 0x0008f8ea01007387 */ /* 0x000fe80000100a00 */
[----:B------:R-:W-:Y:S01]  /*34cd0*/  STL.64 [R1+0x968], R232 ;  /* 0x000968e801007387 */ /* 0x000fe20000100a00 */
[----:B------:R-:W-:-:S03]  /*34ce0*/  IMAD.WIDE R224, R242, 0x4, R194 ;  /* 0x00000004f2e07825 */ /* 0x000fc600078e02c2 */
[----:B------:R-:W3:Y:S04]  /*34cf0*/  LDL.LU.64 R194, [R1+0x570] ;  /* 0x0005700001c27983 */ /* 0x000ee80000300a00 */
[----:B------:R-:W-:Y:S01]  /*34d00*/  STL.64 [R1+0x9a0], R230 ;  /* 0x0009a0e601007387 */ /* 0x000fe20000100a00 */
[----:B------:R-:W-:-:S03]  /*34d10*/  IMAD.WIDE R214, R242, 0x4, R192 ;  /* 0x00000004f2d67825 */ /* 0x000fc600078e02c0 */
[----:B------:R-:W3:Y:S01]  /*34d20*/  LDL.LU.64 R192, [R1+0x538] ;  /* 0x0005380001c07983 */ /* 0x000ee20000300a00 */
[----:B------:R-:W-:-:S03]  /*34d30*/  IMAD.WIDE R226, R242, 0x4, R198 ;  /* 0x00000004f2e27825 */ /* 0x000fc600078e02c6 */
[----:B------:R-:W-:Y:S04]  /*34d40*/  STL.64 [R1+0x9d8], R228 ;  /* 0x0009d8e401007387 */ /* 0x000fe80000100a00 */
[----:B------:R-:W-:Y:S01]  /*34d50*/  STL.64 [R1+0xa10], R226 ;  /* 0x000a10e201007387 */ /* 0x000fe20000100a00 */
[----:B----4-:R-:W-:-:S04]  /*34d60*/  IMAD.WIDE R212, R242, 0x4, R196 ;  /* 0x00000004f2d47825 */ /* 0x010fc800078e02c4 */
[C---:B------:R-:W-:Y:S02]  /*34d70*/  IMAD.WIDE R210, R242.reuse, 0x4, R190 ;  /* 0x00000004f2d27825 */ /* 0x040fe400078e02be */
[----:B------:R-:W4:Y:S04]  /*34d80*/  LDL.LU.64 R190, [R1+0x500] ;  /* 0x0005000001be7983 */ /* 0x000f280000300a00 */
[----:B------:R-:W-:Y:S01]  /*34d90*/  STL.64 [R1+0xa48], R224 ;  /* 0x000a48e001007387 */ /* 0x000fe20000100a00 */
[----:B------:R-:W-:-:S03]  /*34da0*/  IMAD.WIDE R208, R242, 0x4, R188 ;  /* 0x00000004f2d07825 */ /* 0x000fc600078e02bc */
[----:B------:R-:W4:Y:S04]  /*34db0*/  LDL.LU.64 R188, [R1+0x4c0] ;  /* 0x0004c00001bc7983 */ /* 0x000f280000300a00 */
[----:B------:R-:W-:Y:S04]  /*34dc0*/  STL.64 [R1+0xab8], R214 ;  /* 0x000ab8d601007387 */ /* 0x000fe80000100a00 */
[----:B------:R-:W-:Y:S01]  /*34dd0*/  STL.64 [R1+0xaf0], R212 ;  /* 0x000af0d401007387 */ /* 0x000fe20000100a00 */
[----:B------:R-:W-:-:S03]  /*34de0*/  IMAD.WIDE R206, R242, 0x4, R186 ;  /* 0x00000004f2ce7825 */ /* 0x000fc600078e02ba */
[----:B------:R-:W4:Y:S01]  /*34df0*/  LDL.LU.64 R186, [R1+0x478] ;  /* 0x0004780001ba7983 */ /* 0x000f220000300a00 */
[----:B------:R-:W-:-:S03]  /*34e00*/  IMAD.WIDE R204, R242, 0x4, R184 ;  /* 0x00000004f2cc7825 */ /* 0x000fc600078e02b8 */
[----:B------:R-:W-:Y:S04]  /*34e10*/  STL.64 [R1+0xb28], R210 ;  /* 0x000b28d201007387 */ /* 0x000fe80000100a00 */
[----:B------:R-:W4:Y:S01]  /*34e20*/  LDL.LU.64 R184, [R1+0x438] ;  /* 0x0004380001b87983 */ /* 0x000f220000300a00 */
[----:B------:R-:W-:-:S03]  /*34e30*/  IMAD.WIDE R202, R242, 0x4, R182 ;  /* 0x00000004f2ca7825 */ /* 0x000fc600078e02b6 */
[----:B------:R-:W-:Y:S04]  /*34e40*/  STL.64 [R1+0xb68], R208 ;  /* 0x000b68d001007387 */ /* 0x000fe80000100a00 */
[----:B------:R-:W-:Y:S04]  /*34e50*/  STL.64 [R1+0xbd0], R206 ;  /* 0x000bd0ce01007387 */ /* 0x000fe80000100a00 */
[----:B------:R-:W4:Y:S01]  /*34e60*/  LDL.LU.64 R182, [R1+0x3f8] ;  /* 0x0003f80001b67983 */ /* 0x000f220000300a00 */
[----:B--2---:R-:W-:-:S03]  /*34e70*/  IMAD.WIDE R200, R242, 0x4, R180 ;  /* 0x00000004f2c87825 */ /* 0x004fc600078e02b4 */
[----:B------:R-:W2:Y:S04]  /*34e80*/  LDL.LU.64 R180, [R1+0x3b8] ;  /* 0x0003b80001b47983 */ /* 0x000ea80000300a00 */
[----:B------:R-:W-:Y:S01]  /*34e90*/  STL.64 [R1+0xc08], R204 ;  /* 0x000c08cc01007387 */ /* 0x000fe20000100a00 */
[----:B---3--:R-:W-:-:S03]  /*34ea0*/  IMAD.WIDE R198, R242, 0x4, R178 ;  /* 0x00000004f2c67825 */ /* 0x008fc600078e02b2 */
[----:B------:R-:W3:Y:S01]  /*34eb0*/  LDL.LU.64 R178, [R1+0x370] ;  /* 0x0003700001b27983 */ /* 0x000ee20000300a00 */
[----:B------:R-:W-:-:S03]  /*34ec0*/  IMAD.WIDE R196, R242, 0x4, R176 ;  /* 0x00000004f2c47825 */ /* 0x000fc600078e02b0 */
[----:B------:R-:W3:Y:S04]  /*34ed0*/  LDL.LU.64 R176, [R1+0x330] ;  /* 0x0003300001b07983 */ /* 0x000ee80000300a00 */
[----:B------:R-:W-:Y:S04]  /*34ee0*/  STL.64 [R1+0xc40], R202 ;  /* 0x000c40ca01007387 */ /* 0x000fe80000100a00 */
[----:B------:R-:W3:Y:S04]  /*34ef0*/  LDL.LU.64 R14, [R1+0x2f0] ;  /* 0x0002f000010e7983 */ /* 0x000ee80000300a00 */
[----:B------:R-:W3:Y:S04]  /*34f00*/  LDL.LU.64 R160, [R1+0x2b0] ;  /* 0x0002b00001a07983 */ /* 0x000ee80000300a00 */
[----:B------:R1:W-:Y:S01]  /*34f10*/  STL.64 [R1+0x1890], R200 ;  /* 0x001890c801007387 */ /* 0x0003e20000100a00 */
[----:B------:R-:W-:-:S03]  /*34f20*/  IMAD.WIDE R194, R242, 0x4, R194 ;  /* 0x00000004f2c27825 */ /* 0x000fc600078e02c2 */
[----:B------:R-:W3:Y:S04]  /*34f30*/  LDL.LU.64 R158, [R1+0x270] ;  /* 0x00027000019e7983 */ /* 0x000ee80000300a00 */
[----:B------:R-:W3:Y:S04]  /*34f40*/  LDL.LU.64 R30, [R1+0x230] ;  /* 0x00023000011e7983 */ /* 0x000ee80000300a00 */
[----:B------:R-:W-:Y:S01]  /*34f50*/  STL.64 [R1+0x18c0], R198 ;  /* 0x0018c0c601007387 */ /* 0x000fe20000100a00 */
[----:B------:R-:W-:-:S03]  /*34f60*/  IMAD.WIDE R192, R242, 0x4, R192 ;  /* 0x00000004f2c07825 */ /* 0x000fc600078e02c0 */
[----:B------:R-:W3:Y:S04]  /*34f70*/  LDL.LU.64 R144, [R1+0x1f0] ;  /* 0x0001f00001907983 */ /* 0x000ee80000300a00 */
[----:B------:R-:W3:Y:S04]  /*34f80*/  LDL.LU.64 R142, [R1+0x1b0] ;  /* 0x0001b000018e7983 */ /* 0x000ee80000300a00 */
[----:B------:R-:W-:Y:S04]  /*34f90*/  STL.64 [R1+0x18f8], R196 ;  /* 0x0018f8c401007387 */ /* 0x000fe80000100a00 */
[----:B------:R-:W3:Y:S04]  /*34fa0*/  LDL.LU.64 R46, [R1+0x170] ;  /* 0x00017000012e7983 */ /* 0x000ee80000300a00 */
[----:B------:R-:W3:Y:S04]  /*34fb0*/  LDL.LU.64 R126, [R1+0x130] ;  /* 0x00013000017e7983 */ /* 0x000ee80000300a00 */
[----:B------:R-:W-:Y:S04]  /*34fc0*/  STL.64 [R1+0x1928], R194 ;  /* 0x001928c201007387 */ /* 0x000fe80000100a00 */
[----:B------:R-:W3:Y:S04]  /*34fd0*/  LDL.LU.64 R110, [R1+0xf0] ;  /* 0x0000f000016e7983 */ /* 0x000ee80000300a00 */
[----:B------:R-:W3:Y:S04]  /*34fe0*/  LDL.LU.64 R62, [R1+0xb0] ;  /* 0x0000b000013e7983 */ /* 0x000ee80000300a00 */
[----:B------:R1:W-:Y:S04]  /*34ff0*/  STL.64 [R1+0x1958], R192 ;  /* 0x001958c001007387 */ /* 0x0003e80000100a00 */
[----:B------:R-:W3:Y:S04]  /*35000*/  LDL.LU.64 R94, [R1+0x70] ;  /* 0x00007000015e7983 */ /* 0x000ee80000300a00 */
[----:B------:R-:W3:Y:S01]  /*35010*/  LDL.LU.64 R78, [R1+0x30] ;  /* 0x00003000014e7983 */ /* 0x000ee20000300a00 */
[----:B----4-:R-:W-:-:S04]  /*35020*/  IMAD.WIDE R190, R242, 0x4, R190 ;  /* 0x00000004f2be7825 */ /* 0x010fc800078e02be */
[C---:B------:R-:W-:Y:S01]  /*35030*/  IMAD.WIDE R188, R242.reuse, 0x4, R188 ;  /* 0x00000004f2bc7825 */ /* 0x040fe200078e02bc */
[----:B------:R4:W-:Y:S03]  /*35040*/  STL.64 [R1+0x1968], R190 ;  /* 0x001968be01007387 */ /* 0x0009e60000100a00 */
[C---:B------:R-:W-:Y:S01]  /*35050*/  IMAD.WIDE R186, R242.reuse, 0x4, R186 ;  /* 0x00000004f2ba7825 */ /* 0x040fe200078e02ba */
[----:B------:R1:W-:Y:S03]  /*35060*/  STL.64 [R1+0x1980], R188 ;  /* 0x001980bc01007387 */ /* 0x0003e60000100a00 */
[C---:B------:R-:W-:Y:S01]  /*35070*/  IMAD.WIDE R184, R242.reuse, 0x4, R184 ;  /* 0x00000004f2b87825 */ /* 0x040fe200078e02b8 */
[----:B------:R1:W-:Y:S03]  /*35080*/  STL.64 [R1+0x1990], R186 ;  /* 0x001990ba01007387 */ /* 0x0003e60000100a00 */
[C---:B------:R-:W-:Y:S01]  /*35090*/  IMAD.WIDE R182, R242.reuse, 0x4, R182 ;  /* 0x00000004f2b67825 */ /* 0x040fe200078e02b6 */
[----:B------:R1:W-:Y:S03]  /*350a0*/  STL.64 [R1+0x19b0], R184 ;  /* 0x0019b0b801007387 */ /* 0x0003e60000100a00 */
[C---:B------:R-:W-:Y:S01]  /*350b0*/  IMAD.WIDE R240, R242.reuse, 0x4, R240 ;  /* 0x00000004f2f07825 */ /* 0x040fe200078e02f0 */
[----:B------:R1:W-:Y:S04]  /*350c0*/  STL.64 [R1+0x19c0], R182 ;  /* 0x0019c0b601007387 */ /* 0x0003e80000100a00 */
[----:B------:R-:W-:Y:S04]  /*350d0*/  LDGSTS.E [R249+0x20b00], desc[UR70][R240.64], P0 ;  /* 0x20b00000f0f97fae */ /* 0x000fe800081a1046 */
        /* <DEDUP_REMOVED lines=42> */
[----:B--2---:R-:W-:-:S04]  /*35380*/  IMAD.WIDE R180, R242, 0x4, R180 ;  /* 0x00000004f2b47825 */ /* 0x004fc800078e02b4 */
[C---:B---3--:R-:W-:Y:S01]  /*35390*/  IMAD.WIDE R178, R242.reuse, 0x4, R178 ;  /* 0x00000004f2b27825 */ /* 0x048fe200078e02b2 */
        /* <DEDUP_REMOVED lines=20> */
[----:B------:R1:W-:Y:S03]  /*354e0*/  STL.64 [R1+0x2d80], R126 ;  /* 0x002d807e01007387 */ /* 0x0003e60000100a00 */
[C---:B------:R-:W-:Y:S01]  /*354f0*/  IMAD.WIDE R108, R242.reuse, 0x4, R62 ;  /* 0x00000004f26c7825 */ /* 0x040fe200078e023e */
[----:B------:R-:W-:Y:S03]  /*35500*/  STL.64 [R1+0x2d78], R110 ;  /* 0x002d786e01007387 */ /* 0x000fe60000100a00 */
        /* <DEDUP_REMOVED lines=15> */
[----:B------:R1:W-:Y:S04]  /*35600*/  STL.64 [R1+0x2d30], R44 ;  /* 0x002d302c01007387 */ /* 0x0003e80000100a00 */
[----:B------:R-:W-:Y:S04]  /*35610*/  STL.64 [R1+0x2d28], R30 ;  /* 0x002d281e01007387 */ /* 0x000fe80000100a00 */
[----:B------:R1:W-:Y:S04]  /*35620*/  STL.64 [R1+0x2d20], R28 ;  /* 0x002d201c01007387 */ /* 0x0003e80000100a00 */
[----:B------:R-:W-:Y:S04]  /*35630*/  STL.64 [R1+0x2d18], R14 ;  /* 0x002d180e01007387 */ /* 0x000fe80000100a00 */
[----:B------:R2:W-:Y:S04]  /*35640*/  STL.64 [R1+0x2d10], R12 ;  /* 0x002d100c01007387 */ /* 0x0005e80000100a00 */
[----:B-1----:R-:W3:Y:S04]  /*35650*/  LDL.LU.64 R40, [R1+0x2f40] ;  /* 0x002f400001287983 */ /* 0x002ee80000300a00 */
[----:B------:R1:W-:Y:S04]  /*35660*/  STL.64 [R1+0x2d08], R10 ;  /* 0x002d080a01007387 */ /* 0x0003e80000100a00 */
[----:B------:R-:W3:Y:S04]  /*35670*/  LDL.LU.64 R56, [R1+0x2f38] ;  /* 0x002f380001387983 */ /* 0x000ee80000300a00 */
        /* <DEDUP_REMOVED lines=10> */
[----:B----4-:R-:W4:Y:S04]  /*35720*/  LDL.LU.64 R190, [R1+0xb90] ;  /* 0x000b900001be7983 */ /* 0x010f280000300a00 */
[----:B------:R-:W4:Y:S04]  /*35730*/  LDL.LU.64 R188, [R1+0xb58] ;  /* 0x000b580001bc7983 */ /* 0x000f280000300a00 */
[----:B------:R-:W4:Y:S04]  /*35740*/  LDL.LU.64 R186, [R1+0xb20] ;  /* 0x000b200001ba7983 */ /* 0x000f280000300a00 */
[----:B------:R-:W4:Y:S04]  /*35750*/  LDL.LU.64 R246, [R1+0xae8] ;  /* 0x000ae80001f67983 */ /* 0x000f280000300a00 */
[----:B------:R-:W4:Y:S04]  /*35760*/  LDL.LU.64 R244, [R1+0xab0] ;  /* 0x000ab00001f47983 */ /* 0x000f280000300a00 */
[----:B------:R-:W4:Y:S04]  /*35770*/  LDL.LU.64 R196, [R1+0xa78] ;  /* 0x000a780001c47983 */ /* 0x000f280000300a00 */
[----:B------:R-:W4:Y:S04]  /*35780*/  LDL.LU.64 R184, [R1+0xa40] ;  /* 0x000a400001b87983 */ /* 0x000f280000300a00 */
[----:B------:R-:W4:Y:S04]  /*35790*/  LDL.LU.64 R182, [R1+0xa08] ;  /* 0x000a080001b67983 */ /* 0x000f280000300a00 */
[----:B------:R-:W-:Y:S04]  /*357a0*/  LDGSTS.E [R249+0x33300], desc[UR70][R180.64], P0 ;  /* 0x33300000b4f97fae */ /* 0x000fe800081a1046 */
[----:B------:R-:W4:Y:S04]  /*357b0*/  LDL.LU.64 R194, [R1+0x9d0] ;  /* 0x0009d00001c27983 */ /* 0x000f280000300a00 */
[----:B------:R-:W-:Y:S04]  /*357c0*/  LDGSTS.E [R249+0x33b00], desc[UR70][R178.64], P0 ;  /* 0x33b00000b2f97fae */ /* 0x000fe800081a1046 */
[----:B--2---:R-:W2:Y:S04]  /*357d0*/  LDL.LU.64 R180, [R1+0x998] ;  /* 0x0009980001b47983 */ /* 0x004ea80000300a00 */
[----:B------:R-:W-:Y:S04]  /*357e0*/  LDGSTS.E [R249+0x34300], desc[UR70][R176.64], P0 ;  /* 0x34300000b0f97fae */ /* 0x000fe800081a1046 */
[----:B---3--:R-:W3:Y:S04]  /*357f0*/  LDL.LU.64 R178, [R1+0x960] ;  /* 0x0009600001b27983 */ /* 0x008ee80000300a00 */
[----:B------:R-:W-:Y:S04]  /*35800*/  LDGSTS.E [R249+0x34b00], desc[UR70][R172.64], P0 ;  /* 0x34b00000acf97fae */ /* 0x000fe800081a1046 */
[----:B------:R-:W3:Y:S04]  /*35810*/  LDL.LU.64 R176, [R1+0x928] ;  /* 0x0009280001b07983 */ /* 0x000ee80000300a00 */
[----:B------:R-:W-:Y:S04]  /*35820*/  LDGSTS.E [R249+0x35300], desc[UR70][R160.64], P0 ;  /* 0x35300000a0f97fae */ /* 0x000fe800081a1046 */
[----:B------:R-:W-:Y:S04]  /*35830*/  LDGSTS.E [R249+0x35b00], desc[UR70][R158.64], P0 ;  /* 0x35b000009ef97fae */ /* 0x000fe800081a1046 */
[----:B------:R-:W-:Y:S04]  /*35840*/  LDGSTS.E [R249+0x36300], desc[UR70][R156.64], P0 ;  /* 0x363000009cf97fae */ /* 0x000fe800081a1046 */
[----:B------:R-:W-:Y:S04]  /*35850*/  LDGSTS.E [R249+0x36b00], desc[UR70][R144.64], P0 ;  /* 0x36b0000090f97fae */ /* 0x000fe800081a1046 */
[----:B------:R-:W-:Y:S04]  /*35860*/  LDGSTS.E [R249+0x37300], desc[UR70][R142.64], P0 ;  /* 0x373000008ef97fae */ /* 0x000fe800081a1046 */
[----:B------:R-:W-:Y:S04]  /*35870*/  LDGSTS.E [R249+0x37b00], desc[UR70][R140.64], P0 ;  /* 0x37b000008cf97fae */ /* 0x000fe800081a1046 */
[----:B------:R1:W-:Y:S04]  /*35880*/  LDGSTS.E [R249+0x38300], desc[UR70][R126.64], P0 ;  /* 0x383000007ef97fae */ /* 0x0003e800081a1046 */
[----:B------:R-:W-:Y:S04]  /*35890*/  LDGSTS.E [R249+0x38b00], desc[UR70][R110.64], P0 ;  /* 0x38b000006ef97fae */ /* 0x000fe800081a1046 */
[----:B------:R-:W-:Y:S04]  /*358a0*/  LDGSTS.E [R249+0x39300], desc[UR70][R108.64], P0 ;  /* 0x393000006cf97fae */ /* 0x000fe800081a1046 */
[----:B------:R-:W-:Y:S04]  /*358b0*/  LDGSTS.E [R249+0x39b00], desc[UR70][R94.64], P0 ;  /* 0x39b000005ef97fae */ /* 0x000fe800081a1046 */
[----:B------:R1:W-:Y:S04]  /*358c0*/  LDGSTS.E [R249+0x3a300], desc[UR70][R92.64], P0 ;  /* 0x3a3000005cf97fae */ /* 0x0003e800081a1046 */
[----:B------:R-:W-:Y:S04]  /*358d0*/  LDGSTS.E [R249+0x3ab00], desc[UR70][R78.64], P0 ;  /* 0x3ab000004ef97fae */ /* 0x000fe800081a1046 */
[----:B------:R-:W-:Y:S04]  /*358e0*/  LDGSTS.E [R249+0x3b300], desc[UR70][R76.64], P0 ;  /* 0x3b3000004cf97fae */ /* 0x000fe800081a1046 */
[----:B------:R-:W-:Y:S04]  /*358f0*/  LDGSTS.E [R249+0x3bb00], desc[UR70][R62.64], P0 ;  /* 0x3bb000003ef97fae */ /* 0x000fe800081a1046 */
[----:B------:R-:W-:Y:S04]  /*35900*/  LDGSTS.E [R249+0x3c300], desc[UR70][R60.64], P0 ;  /* 0x3c3000003cf97fae */ /* 0x000fe800081a1046 */
[----:B------:R-:W-:Y:S04]  /*35910*/  LDGSTS.E [R249+0x3cb00], desc[UR70][R46.64], P0 ;  /* 0x3cb000002ef97fae */ /* 0x000fe800081a1046 */
[----:B------:R1:W-:Y:S04]  /*35920*/  LDGSTS.E [R249+0x3d300], desc[UR70][R44.64], P0 ;  /* 0x3d3000002cf97fae */ /* 0x0003e800081a1046 */
[----:B------:R-:W-:Y:S04]  /*35930*/  LDGSTS.E [R249+0x3db00], desc[UR70][R30.64], P0 ;  /* 0x3db000001ef97fae */ /* 0x000fe800081a1046 */
[----:B------:R1:W-:Y:S04]  /*35940*/  LDGSTS.E [R249+0x3e300], desc[UR70][R28.64], P0 ;  /* 0x3e3000001cf97fae */ /* 0x0003e800081a1046 */
[----:B------:R-:W-:Y:S04]  /*35950*/  LDGSTS.E [R249+0x3eb00], desc[UR70][R14.64], P0 ;  /* 0x3eb000000ef97fae */ /* 0x000fe800081a1046 */
[----:B------:R1:W-:Y:S04]  /*35960*/  LDGSTS.E [R249+0x3f300], desc[UR70][R12.64], P0 ;  /* 0x3f3000000cf97fae */ /* 0x0003e800081a1046 */
[----:B------:R1:W-:Y:S01]  /*35970*/  LDGSTS.E [R249+0x3fb00], desc[UR70][R10.64], P0 ;  /* 0x3fb000000af97fae */ /* 0x0003e200081a1046 */
[----:B------:R-:W-:-:S03]  /*35980*/  IMAD.WIDE R90, R242, 0x4, R192 ;  /* 0x00000004f25a7825 */ /* 0x000fc600078e02c0 */
[----:B------:R-:W3:Y:S01]  /*35990*/  LDL.LU.64 R192, [R1+0x8f0] ;  /* 0x0008f00001c07983 */ /* 0x000ee20000300a00 */
[----:B----4-:R-:W-:-:S03]  /*359a0*/  IMAD.WIDE R106, R242, 0x4, R190 ;  /* 0x00000004f26a7825 */ /* 0x010fc600078e02be */
[----:B------:R-:W4:Y:S01]  /*359b0*/  LDL.LU.64 R190, [R1+0x8b8] ;  /* 0x0008b80001be7983 */ /* 0x000f220000300a00 */
[----:B------:R-:W-:-:S03]  /*359c0*/  IMAD.WIDE R122, R242, 0x4, R188 ;  /* 0x00000004f27a7825 */ /* 0x000fc600078e02bc */
[----:B------:R-:W4:Y:S01]  /*359d0*/  LDL.LU.64 R188, [R1+0x880] ;  /* 0x0008800001bc7983 */ /* 0x000f220000300a00 */
[----:B-1----:R-:W-:-:S03]  /*359e0*/  IMAD.WIDE R126, R242, 0x4, R186 ;  /* 0x00000004f27e7825 */ /* 0x002fc600078e02ba */
[----:B------:R-:W4:Y:S01]  /*359f0*/  LDL.LU.64 R186, [R1+0x848] ;  /* 0x0008480001ba7983 */ /* 0x000f220000300a00 */
[----:B------:R-:W-:-:S04]  /*35a00*/  IMAD.WIDE R246, R242, 0x4, R246 ;  /* 0x00000004f2f67825 */ /* 0x000fc800078e02f6 */
[C---:B------:R-:W-:Y:S02]  /*35a10*/  IMAD.WIDE R92, R242.reuse, 0x4, R198 ;  /* 0x00000004f25c7825 */ /* 0x040fe400078e02c6 */
[----:B------:R-:W4:Y:S02]  /*35a20*/  LDL.LU.64 R198, [R1+0x810] ;  /* 0x0008100001c67983 */ /* 0x000f240000300a00 */
[----:B------:R-:W-:-:S04]  /*35a30*/  IMAD.WIDE R244, R242, 0x4, R244 ;  /* 0x00000004f2f47825 */ /* 0x000fc800078e02f4 */
[C---:B------:R-:W-:Y:S02]  /*35a40*/  IMAD.WIDE R236, R242.reuse, 0x4, R184 ;  /* 0x00000004f2ec7825 */ /* 0x040fe400078e02b8 */
[----:B------:R-:W4:Y:S02]  /*35a50*/  LDL.LU.64 R184, [R1+0x7d8] ;  /* 0x0007d80001b87983 */ /* 0x000f240000300a00 */
[C---:B------:R-:W-:Y:S02]  /*35a60*/  IMAD.WIDE R238, R242.reuse, 0x4, R196 ;  /* 0x00000004f2ee7825 */ /* 0x040fe400078e02c4 */
[----:B------:R-:W-:Y:S02]  /*35a70*/  STL.64 [R1+0x6c8], R246 ;  /* 0x0006c8f601007387 */ /* 0x000fe40000100a00 */
[C---:B------:R-:W-:Y:S02]  /*35a80*/  IMAD.WIDE R234, R242.reuse, 0x4, R182 ;  /* 0x00000004f2ea7825 */ /* 0x040fe400078e02b6 */
[----:B------:R-:W4:Y:S04]  /*35a90*/  LDL.LU.64 R182, [R1+0x7a0] ;  /* 0x0007a00001b67983 */ /* 0x000f280000300a00 */
[----:B------:R-:W-:Y:S04]  /*35aa0*/  STL.64 [R1+0x6d8], R244 ;  /* 0x0006d8f401007387 */ /* 0x000fe80000100a00 */
[----:B------:R-:W4:Y:S01]  /*35ab0*/  LDL.LU.64 R196, [R1+0x768] ;  /* 0x0007680001c47983 */ /* 0x000f220000300a00 */
[----:B--2---:R-:W-:-:S03]  /*35ac0*/  IMAD.WIDE R230, R242, 0x4, R180 ;  /* 0x00000004f2e67825 */ /* 0x004fc600078e02b4 */
[----:B------:R-:W-:Y:S04]  /*35ad0*/  STL.64 [R1+0x700], R238 ;  /* 0x000700ee01007387 */ /* 0x000fe80000100a00 */
[----:B------:R-:W2:Y:S01]  /*35ae0*/  LDL.LU.64 R180, [R1+0x730] ;  /* 0x0007300001b47983 */ /* 0x000ea20000300a00 */
[----:B---3--:R-:W-:-:S03]  /*35af0*/  IMAD.WIDE R228, R242, 0x4, R178 ;  /* 0x00000004f2e47825 */ /* 0x008fc600078e02b2 */
[----:B------:R-:W-:Y:S01]  /*35b00*/  STL.64 [R1+0x738], R236 ;  /* 0x000738ec01007387 */ /* 0x000fe20000100a00 */
[----:B------:R-:W-:-:S03]  /*35b10*/  IMAD.WIDE R232, R242, 0x4, R194 ;  /* 0x00000004f2e87825 */ /* 0x000fc600078e02c2 */
[----:B------:R-:W3:Y:S01]  /*35b20*/  LDL.LU.64 R178, [R1+0x6f8] ;  /* 0x0006f80001b27983 */ /* 0x000ee20000300a00 */
[----:B------:R-:W-:-:S03]  /*35b30*/  IMAD.WIDE R226, R242, 0x4, R176 ;  /* 0x00000004f2e27825 */ /* 0x000fc600078e02b0 */
[----:B------:R-:W-:Y:S04]  /*35b40*/  STL.64 [R1+0x770], R234 ;  /* 0x000770ea01007387 */ /* 0x000fe80000100a00 */
[----:B------:R-:W3:Y:S04]  /*35b50*/  LDL.LU.64 R194, [R1+0x6c0] ;  /* 0x0006c00001c27983 */ /* 0x000ee80000300a00 */
[----:B------:R-:W3:Y:S04]  /*35b60*/  LDL.LU.64 R176, [R1+0x688] ;  /* 0x0006880001b07983 */ /* 0x000ee80000300a00 */
[----:B------:R-:W-:Y:S01]  /*35b70*/  STL.64 [R1+0x7a8], R232 ;  /* 0x0007a8e801007387 */ /* 0x000fe20000100a00 */
[----:B------:R-:W-:-:S05]  /*35b80*/  IMAD.WIDE R74, R242, 0x4, R200 ;  /* 0x00000004f24a7825 */ /* 0x000fca00078e02c8 */
        /* <DEDUP_REMOVED lines=19> */
[----:B------:R-:W3:Y:S04]  /*35cc0*/  LDL.LU.64 R192, [R1+0x650] ;  /* 0x0006500001c07983 */ /* 0x000ee80000300a00 */
[----:B------:R-:W-:Y:S01]  /*35cd0*/  STL.64 [R1+0x7e0], R230 ;  /* 0x0007e0e601007387 */ /* 0x000fe20000100a00 */
[----:B----4-:R-:W-:-:S03]  /*35ce0*/  IMAD.WIDE R214, R242, 0x4, R190 ;  /* 0x00000004f2d67825 */ /* 0x010fc600078e02be */
[----:B------:R-:W4:Y:S01]  /*35cf0*/  LDL.LU.64 R190, [R1+0x618] ;  /* 0x0006180001be7983 */ /* 0x000f220000300a00 */
[----:B------:R-:W-:-:S03]  /*35d00*/  IMAD.WIDE R212, R242, 0x4, R188 ;  /* 0x00000004f2d47825 */ /* 0x000fc600078e02bc */
[----:B------:R-:W-:Y:S01]  /*35d10*/  STL.64 [R1+0x818], R228 ;  /* 0x000818e401007387 */ /* 0x000fe20000100a00 */
[----:B------:R-:W-:-:S03]  /*35d20*/  IMAD.WIDE R210, R242, 0x4, R186 ;  /* 0x00000004f2d27825 */ /* 0x000fc600078e02ba */
[----:B------:R-:W4:Y:S04]  /*35d30*/  LDL.LU.64 R188, [R1+0x5e0] ;  /* 0x0005e00001bc7983 */ /* 0x000f280000300a00 */
[----:B------:R-:W-:Y:S01]  /*35d40*/  STL.64 [R1+0x850], R226 ;  /* 0x000850e201007387 */ /* 0x000fe20000100a00 */
[----:B------:R-:W-:-:S03]  /*35d50*/  IMAD.WIDE R208, R242, 0x4, R198 ;  /* 0x00000004f2d07825 */ /* 0x000fc600078e02c6 */
[----:B------:R-:W4:Y:S04]  /*35d60*/  LDL.LU.64 R186, [R1+0x5a8] ;  /* 0x0005a80001ba7983 */ /* 0x000f280000300a00 */
[----:B------:R-:W-:Y:S01]  /*35d70*/  STL.64 [R1+0x888], R224 ;  /* 0x000888e001007387 */ /* 0x000fe20000100a00 */
[----:B------:R-:W-:-:S03]  /*35d80*/  IMAD.WIDE R206, R242, 0x4, R184 ;  /* 0x00000004f2ce7825 */ /* 0x000fc600078e02b8 */
[----:B------:R-:W-:Y:S04]  /*35d90*/  STL.64 [R1+0x8b8], R214 ;  /* 0x0008b8d601007387 */ /* 0x000fe80000100a00 */
[----:B------:R-:W4:Y:S01]  /*35da0*/  LDL.LU.64 R184, [R1+0x568] ;  /* 0x0005680001b87983 */ /* 0x000f220000300a00 */
[----:B------:R-:W-:-:S03]  /*35db0*/  IMAD.WIDE R204, R242, 0x4, R182 ;  /* 0x00000004f2cc7825 */ /* 0x000fc600078e02b6 */
[----:B------:R-:W-:Y:S04]  /*35dc0*/  STL.64 [R1+0x880], R212 ;  /* 0x000880d401007387 */ /* 0x000fe80000100a00 */
[----:B------:R-:W4:Y:S01]  /*35dd0*/  LDL.LU.64 R182, [R1+0x530] ;  /* 0x0005300001b67983 */ /* 0x000f220000300a00 */
[----:B------:R-:W-:-:S03]  /*35de0*/  IMAD.WIDE R202, R242, 0x4, R196 ;  /* 0x00000004f2ca7825 */ /* 0x000fc600078e02c4 */
[----:B------:R-:W-:Y:S04]  /*35df0*/  STL.64 [R1+0x8c0], R210 ;  /* 0x0008c0d201007387 */ /* 0x000fe80000100a00 */
[----:B------:R-:W-:Y:S01]  /*35e00*/  STL.64 [R1+0x8f0], R208 ;  /* 0x0008f0d001007387 */ /* 0x000fe20000100a00 */
[----:B--2---:R-:W-:-:S03]  /*35e10*/  IMAD.WIDE R200, R242, 0x4, R180 ;  /* 0x00000004f2c87825 */ /* 0x004fc600078e02b4 */
[----:B------:R-:W2:Y:S04]  /*35e20*/  LDL.LU.64 R180, [R1+0x4f8] ;  /* 0x0004f80001b47983 */ /* 0x000ea80000300a00 */
[----:B------:R-:W-:Y:S01]  /*35e30*/  STL.64 [R1+0x938], R206 ;  /* 0x000938ce01007387 */ /* 0x000fe20000100a00 */
[----:B---3--:R-:W-:-:S03]  /*35e40*/  IMAD.WIDE R198, R242, 0x4, R178 ;  /* 0x00000004f2c67825 */ /* 0x008fc600078e02b2 */
[----:B------:R-:W3:Y:S04]  /*35e50*/  LDL.LU.64 R178, [R1+0x4b8] ;  /* 0x0004b80001b27983 */ /* 0x000ee80000300a00 */
[----:B------:R1:W-:Y:S01]  /*35e60*/  STL.64 [R1+0x970], R204 ;  /* 0x000970cc01007387 */ /* 0x0003e20000100a00 */
[----:B------:R-:W-:-:S03]  /*35e70*/  IMAD.WIDE R196, R242, 0x4, R194 ;  /* 0x00000004f2c47825 */ /* 0x000fc600078e02c2 */
[----:B------:R-:W-:Y:S01]  /*35e80*/  STL.64 [R1+0x9d0], R202 ;  /* 0x0009d0ca01007387 */ /* 0x000fe20000100a00 */
[----:B------:R-:W-:-:S03]  /*35e90*/  IMAD.WIDE R194, R242, 0x4, R176 ;  /* 0x00000004f2c27825 */ /* 0x000fc600078e02b0 */
[----:B------:R-:W3:Y:S04]  /*35ea0*/  LDL.LU.64 R176, [R1+0x470] ;  /* 0x0004700001b07983 */ /* 0x000ee80000300a00 */
[----:B------:R-:W-:Y:S04]  /*35eb0*/  STL.64 [R1+0xa08], R200 ;  /* 0x000a08c801007387 */ /* 0x000fe80000100a00 */
[----:B------:R-:W3:Y:S04]  /*35ec0*/  LDL.LU.64 R62, [R1+0x430] ;  /* 0x00043000013e7983 */ /* 0x000ee80000300a00 */
[----:B------:R-:W-:Y:S04]  /*35ed0*/  STL.64 [R1+0xa40], R198 ;  /* 0x000a40c601007387 */ /* 0x000fe80000100a00 */
[----:B------:R-:W-:Y:S04]  /*35ee0*/  STL.64 [R1+0xa78], R196 ;  /* 0x000a78c401007387 */ /* 0x000fe80000100a00 */
[----:B------:R-:W3:Y:S04]  /*35ef0*/  LDL.LU.64 R60, [R1+0x3f0] ;  /* 0x0003f000013c7983 */ /* 0x000ee80000300a00 */
[----:B------:R-:W3:Y:S04]  /*35f00*/  LDL.LU.64 R160, [R1+0x3b0] ;  /* 0x0003b00001a07983 */ /* 0x000ee80000300a00 */
[----:B------:R-:W-:Y:S04]  /*35f10*/  STL.64 [R1+0xab0], R194 ;  /* 0x000ab0c201007387 */ /* 0x000fe80000100a00 */
[----:B------:R-:W3:Y:S04]  /*35f20*/  LDL.LU.64 R158, [R1+0x368] ;  /* 0x00036800019e7983 */ /* 0x000ee80000300a00 */
[----:B------:R-:W3:Y:S04]  /*35f30*/  LDL.LU.64 R156, [R1+0x328] ;  /* 0x00032800019c7983 */ /* 0x000ee80000300a00 */
[----:B------:R-:W-:Y:S01]  /*35f40*/  LDGSTS.E [R3+0x27c00], desc[UR70][R224.64], P0 ;  /* 0x27c00000e0037fae */ /* 0x000fe200081a1046 */
        /* <DEDUP_REMOVED lines=12> */
[----:B------:R-:W-:Y:S04]  /*36010*/  LDGSTS.E [R3+0x2bc00], desc[UR70][R200.64], P0 ;  /* 0x2bc00000c8037fae */ /* 0x000fe800081a1046 */
[----:B------:R-:W-:Y:S04]  /*36020*/  LDGSTS.E [R3+0x2c400], desc[UR70][R198.64], P0 ;  /* 0x2c400000c6037fae */ /* 0x000fe800081a1046 */
[----:B------:R-:W-:Y:S04]  /*36030*/  LDGSTS.E [R3+0x2cc00], desc[UR70][R196.64], P0 ;  /* 0x2cc00000c4037fae */ /* 0x000fe800081a1046 */
[----:B------:R-:W-:Y:S01]  /*36040*/  LDGSTS.E [R3+0x2d400], desc[UR70][R194.64], P0 ;  /* 0x2d400000c2037fae */ /* 0x000fe200081a1046 */
[----:B------:R-:W-:-:S05]  /*36050*/  IMAD.WIDE R192, R242, 0x4, R192 ;  /* 0x00000004f2c07825 */ /* 0x000fca00078e02c0 */
[----:B------:R-:W-:Y:S01]  /*36060*/  STL.64 [R1+0xb20], R192 ;  /* 0x000b20c001007387 */ /* 0x000fe20000100a00 */
[----:B----4-:R-:W-:-:S03]  /*36070*/  IMAD.WIDE R190, R242, 0x4, R190 ;  /* 0x00000004f2be7825 */ /* 0x010fc600078e02be */
[----:B------:R-:W4:Y:S04]  /*36080*/  LDL.LU.64 R76, [R1+0x2e8] ;  /* 0x0002e800014c7983 */ /* 0x000f280000300a00 */
[----:B------:R-:W4:Y:S01]  /*36090*/  LDL.LU.64 R144, [R1+0x2a8] ;  /* 0x0002a80001907983 */ /* 0x000f220000300a00 */
[----:B------:R-:W-:-:S03]  /*360a0*/  IMAD.WIDE R188, R242, 0x4, R188 ;  /* 0x00000004f2bc7825 */ /* 0x000fc600078e02bc */
[----:B------:R-:W-:Y:S04]  /*360b0*/  STL.64 [R1+0xb58], R190 ;  /* 0x000b58be01007387 */ /* 0x000fe80000100a00 */
[----:B------:R-:W4:Y:S01]  /*360c0*/  LDL.LU.64 R142, [R1+0x268] ;  /* 0x00026800018e7983 */ /* 0x000f220000300a00 */
[----:B------:R-:W-:-:S03]  /*360d0*/  IMAD.WIDE R186, R242, 0x4, R186 ;  /* 0x00000004f2ba7825 */ /* 0x000fc600078e02ba */
[----:B------:R-:W4:Y:S04]  /*360e0*/  LDL.LU.64 R140, [R1+0x228] ;  /* 0x00022800018c7983 */ /* 0x000f280000300a00 */
[----:B------:R-:W-:Y:S04]  /*360f0*/  STL.64 [R1+0xb98], R188 ;  /* 0x000b98bc01007387 */ /* 0x000fe80000100a00 */
[----:B------:R-:W4:Y:S01]  /*36100*/  LDL.LU.64 R108, [R1+0x1e8] ;  /* 0x0001e800016c7983 */ /* 0x000f220000300a00 */
[----:B------:R-:W-:-:S03]  /*36110*/  IMAD.WIDE R184, R242, 0x4, R184 ;  /* 0x00000004f2b87825 */ /* 0x000fc600078e02b8 */
[----:B------:R-:W4:Y:S04]  /*36120*/  LDL.LU.64 R110, [R1+0x1a8] ;  /* 0x0001a800016e7983 */ /* 0x000f280000300a00 */
[----:B------:R1:W-:Y:S01]  /*36130*/  STL.64 [R1+0xc00], R186 ;  /* 0x000c00ba01007387 */ /* 0x0003e20000100a00 */
[----:B------:R-:W-:-:S03]  /*36140*/  IMAD.WIDE R182, R242, 0x4, R182 ;  /* 0x00000004f2b67825 */ /* 0x000fc600078e02b6 */
[----:B------:R-:W4:Y:S04]  /*36150*/  LDL.LU.64 R14, [R1+0x168] ;  /* 0x00016800010e7983 */ /* 0x000f280000300a00 */
[----:B------:R-:W4:Y:S04]  /*36160*/  LDL.LU.64 R94, [R1+0x128] ;  /* 0x00012800015e7983 */ /* 0x000f280000300a00 */
[----:B------:R1:W-:Y:S04]  /*36170*/  STL.64 [R1+0xc38], R184 ;  /* 0x000c38b801007387 */ /* 0x0003e80000100a00 */
[----:B------:R-:W4:Y:S04]  /*36180*/  LDL.LU.64 R78, [R1+0xe8] ;  /* 0x0000e800014e7983 */ /* 0x000f280000300a00 */
[----:B------:R-:W4:Y:S04]  /*36190*/  LDL.LU.64 R30, [R1+0xa8] ;  /* 0x0000a800011e7983 */ /* 0x000f280000300a00 */
[----:B------:R1:W-:Y:S01]  /*361a0*/  STL.64 [R1+0x1888], R182 ;  /* 0x001888b601007387 */ /* 0x0003e20000100a00 */
[----:B--2---:R-:W-:-:S03]  /*361b0*/  IMAD.WIDE R180, R242, 0x4, R180 ;  /* 0x00000004f2b47825 */ /* 0x004fc600078e02b4 */
[----:B------:R-:W-:Y:S01]  /*361c0*/  LDGSTS.E [R3+0x2dc00], desc[UR70][R192.64], P0 ;  /* 0x2dc00000c0037fae */ /* 0x000fe200081a1046 */
[----:B---3--:R-:W-:-:S03]  /*361d0*/  IMAD.WIDE R178, R242, 0x4, R178 ;  /* 0x00000004f2b27825 */ /* 0x008fc600078e02b2 */
[----:B------:R-:W-:Y:S01]  /*361e0*/  LDGSTS.E [R3+0x2e400], desc[UR70][R190.64], P0 ;  /* 0x2e400000be037fae */ /* 0x000fe200081a1046 */
[----:B------:R-:W-:-:S03]  /*361f0*/  IMAD.WIDE R176, R242, 0x4, R176 ;  /* 0x00000004f2b07825 */ /* 0x000fc600078e02b0 */
[----:B------:R-:W-:Y:S04]  /*36200*/  LDGSTS.E [R3+0x2ec00], desc[UR70][R188.64], P0 ;  /* 0x2ec00000bc037fae */ /* 0x000fe800081a1046 */
[----:B------:R-:W-:Y:S01]  /*36210*/  LDGSTS.E [R3+0x2f400], desc[UR70][R186.64], P0 ;  /* 0x2f400000ba037fae */ /* 0x000fe200081a1046 */
[----:B------:R-:W-:-:S03]  /*36220*/  IMAD.WIDE R172, R242, 0x4, R62 ;  /* 0x00000004f2ac7825 */ /* 0x000fc600078e023e */
[----:B------:R-:W-:Y:S04]  /*36230*/  LDGSTS.E [R3+0x2fc00], desc[UR70][R184.64], P0 ;  /* 0x2fc00000b8037fae */ /* 0x000fe800081a1046 */
[----:B------:R-:W2:Y:S04]  /*36240*/  LDL.LU.64 R62, [R1+0x68] ;  /* 0x00006800013e7983 */ /* 0x000ea80000300a00 */
[----:B------:R-:W3:Y:S01]  /*36250*/  LDL.LU.64 R46, [R1+0x28] ;  /* 0x00002800012e7983 */ /* 0x000ee20000300a00 */
[----:B------:R-:W-:-:S03]  /*36260*/  IMAD.WIDE R170, R242, 0x4, R60 ;  /* 0x00000004f2aa7825 */ /* 0x000fc600078e023c */
[----:B------:R1:W-:Y:S01]  /*36270*/  STL.64 [R1+0x1898], R180 ;  /* 0x001898b401007387 */ /* 0x0003e20000100a00 */
[----:B------:R-:W-:-:S03]  /*36280*/  IMAD.WIDE R160, R242, 0x4, R160 ;  /* 0x00000004f2a07825 */ /* 0x000fc600078e02a0 */
[----:B------:R1:W-:Y:S04]  /*36290*/  STL.64 [R1+0x18b8], R178 ;  /* 0x0018b8b201007387 */ /* 0x0003e80000100a00 */
[----:B------:R1:W-:Y:S01]  /*362a0*/  STL.64 [R1+0x18c8], R176 ;  /* 0x0018c8b001007387 */ /* 0x0003e20000100a00 */
[----:B------:R-:W-:-:S03]  /*362b0*/  IMAD.WIDE R158, R242, 0x4, R158 ;  /* 0x00000004f29e7825 */ /* 0x000fc600078e029e */
[----:B------:R-:W-:Y:S01]  /*362c0*/  STL.64 [R1+0x18e8], R172 ;  /* 0x0018e8ac01007387 */ /* 0x000fe20000100a00 */
[----:B------:R-:W-:-:S03]  /*362d0*/  IMAD.WIDE R156, R242, 0x4, R156 ;  /* 0x00000004f29c7825 */ /* 0x000fc600078e029c */
[----:B------:R-:W-:Y:S04]  /*362e0*/  STL.64 [R1+0x18f0], R170 ;  /* 0x0018f0aa01007387 */ /* 0x000fe80000100a00 */
[----:B------:R-:W-:Y:S04]  /*362f0*/  STL.64 [R1+0x1918], R160 ;  /* 0x001918a001007387 */ /* 0x000fe80000100a00 */
[----:B------:R-:W-:Y:S04]  /*36300*/  STL.64 [R1+0x1920], R158 ;  /* 0x0019209e01007387 */ /* 0x000fe80000100a00 */
        /* <DEDUP_REMOVED lines=20> */
[----:B------:R-:W-:Y:S04]  /*36450*/  STL.64 [R1+0x2cf0], R138 ;  /* 0x002cf08a01007387 */ /* 0x000fe80000100a00 */
[----:B------:R-:W-:Y:S01]  /*36460*/  LDGSTS.E [R3+0x34c00], desc[UR70][R154.64], P0 ;  /* 0x34c000009a037fae */ /* 0x000fe200081a1046 */
        /* <DEDUP_REMOVED lines=9> */
[----:B------:R-:W-:-:S03]  /*36500*/  IMAD.WIDE R30, R242, 0x4, R104 ;  /* 0x00000004f21e7825 */ /* 0x000fc600078e0268 */
[----:B------:R-:W-:Y:S01]  /*36510*/  LDGSTS.E [R3+0x35400], desc[UR70][R144.64], P0 ;  /* 0x3540000090037fae */ /* 0x000fe200081a1046 */
[----:B------:R-:W-:-:S03]  /*36520*/  IMAD.WIDE R14, R242, 0x4, R56 ;  /* 0x00000004f20e7825 */ /* 0x000fc600078e0238 */
[----:B------:R-:W-:Y:S04]  /*36530*/  LDGSTS.E [R3+0x35c00], desc[UR70][R142.64], P0 ;  /* 0x35c000008e037fae */ /* 0x000fe800081a1046 */
[----:B------:R-:W-:Y:S04]  /*36540*/  LDGSTS.E [R3+0x36400], desc[UR70][R140.64], P0 ;  /* 0x364000008c037fae */ /* 0x000fe800081a1046 */
[----:B------:R-:W-:Y:S04]  /*36550*/  LDGSTS.E [R3+0x36c00], desc[UR70][R138.64], P0 ;  /* 0x36c000008a037fae */ /* 0x000fe800081a1046 */
[----:B------:R-:W-:Y:S01]  /*36560*/  LDGSTS.E [R3+0x37400], desc[UR70][R110.64], P0 ;  /* 0x374000006e037fae */ /* 0x000fe200081a1046 */
[----:B--2---:R-:W-:-:S03]  /*36570*/  IMAD.WIDE R62, R242, 0x4, R62 ;  /* 0x00000004f23e7825 */ /* 0x004fc600078e023e */
[----:B------:R-:W-:Y:S01]  /*36580*/  LDGSTS.E [R3+0x37c00], desc[UR70][R108.64], P0 ;  /* 0x37c000006c037fae */ /* 0x000fe200081a1046 */
[----:B---3--:R-:W-:-:S03]  /*36590*/  IMAD.WIDE R60, R242, 0x4, R46 ;  /* 0x00000004f23c7825 */ /* 0x008fc600078e022e */
[----:B------:R-:W-:Y:S01]  /*365a0*/  STL.64 [R1+0x2cc0], R62 ;  /* 0x002cc03e01007387 */ /* 0x000fe20000100a00 */
[----:B------:R-:W-:-:S03]  /*365b0*/  IMAD.WIDE R46, R242, 0x4, R152 ;  /* 0x00000004f22e7825 */ /* 0x000fc600078e0298 */
[----:B------:R-:W-:Y:S04]  /*365c0*/  STL.64 [R1+0x2cb8], R60 ;  /* 0x002cb83c01007387 */ /* 0x000fe80000100a00 */
[----:B------:R-:W-:Y:S04]  /*365d0*/  STL.64 [R1+0x2cb0], R58 ;  /* 0x002cb03a01007387 */ /* 0x000fe80000100a00 */
[----:B------:R-:W-:Y:S04]  /*365e0*/  STL.64 [R1+0x2ca8], R46 ;  /* 0x002ca82e01007387 */ /* 0x000fe80000100a00 */
[----:B------:R2:W-:Y:S04]  /*365f0*/  STL.64 [R1+0x2ca0], R44 ;  /* 0x002ca02c01007387 */ /* 0x0005e80000100a00 */
[----:B------:R3:W-:Y:S04]  /*36600*/  STL.64 [R1+0x2c98], R42 ;  /* 0x002c982a01007387 */ /* 0x0007e80000100a00 */
[----:B------:R-:W-:Y:S04]  /*36610*/  STL.64 [R1+0x2c90], R30 ;  /* 0x002c901e01007387 */ /* 0x000fe80000100a00 */
[----:B------:R4:W-:Y:S04]  /*36620*/  STL.64 [R1+0x2c88], R28 ;  /* 0x002c881c01007387 */ /* 0x0009e80000100a00 */
[----:B------:R1:W-:Y:S04]  /*36630*/  STL.64 [R1+0x2c80], R26 ;  /* 0x002c801a01007387 */ /* 0x0003e80000100a00 */
[----:B------:R1:W-:Y:S04]  /*36640*/  STL.64 [R1+0x2c78], R14 ;  /* 0x002c780e01007387 */ /* 0x0003e80000100a00 */
[----:B------:R1:W-:Y:S04]  /*36650*/  STL.64 [R1+0x2c70], R12 ;  /* 0x002c700c01007387 */ /* 0x0003e80000100a00 */
[----:B------:R2:W-:Y:S04]  /*36660*/  STL.64 [R1+0x2c68], R10 ;  /* 0x002c680a01007387 */ /* 0x0005e80000100a00 */
[----:B------:R2:W-:Y:S04]  /*36670*/  STL.64 [R1+0x2c60], R8 ;  /* 0x002c600801007387 */ /* 0x0005e80000100a00 */
[----:B-1----:R-:W2:Y:S04]  /*36680*/  LDL.LU.64 R204, [R1+0xc30] ;  /* 0x000c300001cc7983 */ /* 0x002ea80000300a00 */
[----:B------:R-:W2:Y:S04]  /*36690*/  LDL.LU.64 R186, [R1+0xbf8] ;  /* 0x000bf80001ba7983 */ /* 0x000ea80000300a00 */
[----:B------:R-:W3:Y:S04]  /*366a0*/  LDL.LU.64 R202, [R1+0xbc0] ;  /* 0x000bc00001ca7983 */ /* 0x000ee80000300a00 */
[----:B------:R-:W3:Y:S04]  /*366b0*/  LDL.LU.64 R184, [R1+0xb88] ;  /* 0x000b880001b87983 */ /* 0x000ee80000300a00 */
        /* <DEDUP_REMOVED lines=13> */
[----:B------:R-:W-:Y:S04]  /*36790*/  LDGSTS.E [R3+0x38c00], desc[UR70][R78.64], P0 ;  /* 0x38c000004e037fae */ /* 0x000fe800081a1046 */
[----:B------:R-:W-:Y:S04]  /*367a0*/  LDGSTS.E [R3+0x39400], desc[UR70][R76.64], P0 ;  /* 0x394000004c037fae */ /* 0x000fe800081a1046 */
[----:B------:R-:W-:Y:S04]  /*367b0*/  LDGSTS.E [R3+0x39c00], desc[UR70][R62.64], P0 ;  /* 0x39c000003e037fae */ /* 0x000fe800081a1046 */
[----:B------:R-:W-:Y:S04]  /*367c0*/  LDGSTS.E [R3+0x3a400], desc[UR70][R60.64], P0 ;  /* 0x3a4000003c037fae */ /* 0x000fe800081a1046 */
[----:B------:R-:W-:Y:S04]  /*367d0*/  LDGSTS.E [R3+0x3ac00], desc[UR70][R58.64], P0 ;  /* 0x3ac000003a037fae */ /* 0x000fe800081a1046 */
[----:B------:R-:W-:Y:S04]  /*367e0*/  LDGSTS.E [R3+0x3b400], desc[UR70][R46.64], P0 ;  /* 0x3b4000002e037fae */ /* 0x000fe800081a1046 */
[----:B------:R2:W-:Y:S04]  /*367f0*/  LDGSTS.E [R3+0x3bc00], desc[UR70][R44.64], P0 ;  /* 0x3bc000002c037fae */ /* 0x0005e800081a1046 */
[----:B------:R-:W4:Y:S04]  /*36800*/  LDL.LU.64 R188, [R1+0x8b0] ;  /* 0x0008b00001bc7983 */ /* 0x000f280000300a00 */
[----:B------:R1:W-:Y:S04]  /*36810*/  LDGSTS.E [R3+0x3c400], desc[UR70][R42.64], P0 ;  /* 0x3c4000002a037fae */ /* 0x0003e800081a1046 */
[----:B------:R-:W-:Y:S04]  /*36820*/  LDGSTS.E [R3+0x3cc00], desc[UR70][R30.64], P0 ;  /* 0x3cc000001e037fae */ /* 0x000fe800081a1046 */
[----:B------:R1:W-:Y:S04]  /*36830*/  LDGSTS.E [R3+0x3d400], desc[UR70][R28.64], P0 ;  /* 0x3d4000001c037fae */ /* 0x0003e800081a1046 */
[----:B------:R1:W-:Y:S04]  /*36840*/  LDGSTS.E [R3+0x3dc00], desc[UR70][R26.64], P0 ;  /* 0x3dc000001a037fae */ /* 0x0003e800081a1046 */
[----:B------:R-:W-:Y:S04]  /*36850*/  LDGSTS.E [R3+0x3e400], desc[UR70][R14.64], P0 ;  /* 0x3e4000000e037fae */ /* 0x000fe800081a1046 */
[----:B------:R1:W-:Y:S04]  /*36860*/  LDGSTS.E [R3+0x3ec00], desc[UR70][R12.64], P0 ;  /* 0x3ec000000c037fae */ /* 0x0003e800081a1046 */
[----:B------:R1:W-:Y:S04]  /*36870*/  LDGSTS.E [R3+0x3f400], desc[UR70][R10.64], P0 ;  /* 0x3f4000000a037fae */ /* 0x0003e800081a1046 */
[----:B------:R1:W-:Y:S01]  /*36880*/  LDGSTS.E [R3+0x3fc00], desc[UR70][R8.64], P0 ;  /* 0x3fc0000008037fae */ /* 0x0003e200081a1046 */
[----:B--2---:R-:W-:-:S03]  /*36890*/  IMAD.WIDE R44, R242, 0x4, R186 ;  /* 0x00000004f22c7825 */ /* 0x004fc600078e02ba */
[----:B------:R-:W2:Y:S01]  /*368a0*/  LDL.LU.64 R186, [R1+0x878] ;  /* 0x0008780001ba7983 */ /* 0x000ea20000300a00 */
[----:B---3--:R-:W-:-:S03]  /*368b0*/  IMAD.WIDE R60, R242, 0x4, R184 ;  /* 0x00000004f23c7825 */ /* 0x008fc600078e02b8 */
[----:B------:R-:W3:Y:S01]  /*368c0*/  LDL.LU.64 R184, [R1+0x840] ;  /* 0x0008400001b87983 */ /* 0x000ee20000300a00 */
[----:B----4-:R-:W-:-:S03]  /*368d0*/  IMAD.WIDE R78, R242, 0x4, R194 ;  /* 0x00000004f24e7825 */ /* 0x010fc600078e02c2 */
[----:B------:R-:W4:Y:S01]  /*368e0*/  LDL.LU.64 R194, [R1+0x808] ;  /* 0x0008080001c27983 */ /* 0x000f220000300a00 */
[----:B------:R-:W-:-:S03]  /*368f0*/  IMAD.WIDE R88, R242, 0x4, R182 ;  /* 0x00000004f2587825 */ /* 0x000fc600078e02b6 */
[----:B------:R-:W4:Y:S01]  /*36900*/  LDL.LU.64 R182, [R1+0x7d0] ;  /* 0x0007d00001b67983 */ /* 0x000f220000300a00 */
[----:B------:R-:W-:-:S03]  /*36910*/  IMAD.WIDE R110, R242, 0x4, R180 ;  /* 0x00000004f26e7825 */ /* 0x000fc600078e02b4 */
[----:B------:R-:W4:Y:S01]  /*36920*/  LDL.LU.64 R180, [R1+0x798] ;  /* 0x0007980001b47983 */ /* 0x000f220000300a00 */
[----:B------:R-:W-:-:S03]  /*36930*/  IMAD.WIDE R232, R242, 0x4, R192 ;  /* 0x00000004f2e87825 */ /* 0x000fc600078e02c0 */
[----:B------:R-:W4:Y:S01]  /*36940*/  LDL.LU.64 R192, [R1+0x760] ;  /* 0x0007600001c07983 */ /* 0x000f220000300a00 */
[----:B------:R-:W-:-:S03]  /*36950*/  IMAD.WIDE R230, R242, 0x4, R178 ;  /* 0x00000004f2e67825 */ /* 0x000fc600078e02b2 */
[----:B------:R-:W4:Y:S01]  /*36960*/  LDL.LU.64 R178, [R1+0x728] ;  /* 0x0007280001b27983 */ /* 0x000f220000300a00 */
[----:B------:R-:W-:-:S04]  /*36970*/  IMAD.WIDE R228, R242, 0x4, R190 ;  /* 0x00000004f2e47825 */ /* 0x000fc800078e02be */
[C---:B------:R-:W-:Y:S02]  /*36980*/  IMAD.WIDE R226, R242.reuse, 0x4, R176 ;  /* 0x00000004f2e27825 */ /* 0x040fe400078e02b0 */
[----:B------:R-:W4:Y:S02]  /*36990*/  LDL.LU.64 R176, [R1+0x6f0] ;  /* 0x0006f00001b07983 */ /* 0x000f240000300a00 */
[C---:B------:R-:W-:Y:S02]  /*369a0*/  IMAD.WIDE R224, R242.reuse, 0x4, R244 ;  /* 0x00000004f2e07825 */ /* 0x040fe400078e02f4 */
[----:B------:R-:W-:Y:S02]  /*369b0*/  STL.64 [R1+0x5a8], R232 ;  /* 0x0005a8e801007387 */ /* 0x000fe40000100a00 */
[C---:B------:R-:W-:Y:S02]  /*369c0*/  IMAD.WIDE R214, R242.reuse, 0x4, R246 ;  /* 0x00000004f2d67825 */ /* 0x040fe400078e02f6 */
[----:B------:R-:W4:Y:S04]  /*369d0*/  LDL.LU.64 R190, [R1+0x6b8] ;  /* 0x0006b80001be7983 */ /* 0x000f280000300a00 */
[----:B------:R-:W4:Y:S04]  /*369e0*/  LDL.LU.64 R244, [R1+0x680] ;  /* 0x0006800001f47983 */ /* 0x000f280000300a00 */
[----:B------:R-:W-:Y:S04]  /*369f0*/  STL.64 [R1+0x6c0], R230 ;  /* 0x0006c0e601007387 */ /* 0x000fe80000100a00 */
[----:B------:R-:W4:Y:S04]  /*36a00*/  LDL.LU.64 R246, [R1+0x648] ;  /* 0x0006480001f67983 */ /* 0x000f280000300a00 */
[----:B------:R-:W-:Y:S01]  /*36a10*/  STL.64 [R1+0x6f8], R228 ;  /* 0x0006f8e401007387 */ /* 0x000fe20000100a00 */
[----:B------:R-:W-:-:S04]  /*36a20*/  IMAD.WIDE R40, R242, 0x4, R204 ;  /* 0x00000004f2287825 */ /* 0x000fc800078e02cc */
[C---:B------:R-:W-:Y:S01]  /*36a30*/  IMAD.WIDE R56, R242.reuse, 0x4, R202 ;  /* 0x00000004f2387825 */ /* 0x040fe200078e02ca */
[----:B------:R-:W-:Y:S03]  /*36a40*/  LDGSTS.E [R250+0x20500], desc[UR70][R40.64], P0 ;  /* 0x2050000028fa7fae */ /* 0x000fe600081a1046 */
[C---:B------:R-:W-:Y:S01]  /*36a50*/  IMAD.WIDE R72, R242.reuse, 0x4, R200 ;  /* 0x00000004f2487825 */ /* 0x040fe200078e02c8 */
[----:B------:R-:W-:Y:S03]  /*36a60*/  LDGSTS.E [R250+0x20d00], desc[UR70][R44.64], P0 ;  /* 0x20d000002cfa7fae */ /* 0x000fe600081a1046 */
[C---:B------:R-:W-:Y:S01]  /*36a70*/  IMAD.WIDE R104, R242.reuse, 0x4, R198 ;  /* 0x00000004f2687825 */ /* 0x040fe200078e02c6 */
[----:B------:R-:W-:Y:S03]  /*36a80*/  LDGSTS.E [R250+0x21500], desc[UR70][R56.64], P0 ;  /* 0x2150000038fa7fae */ /* 0x000fe600081a1046 */
[C---:B------:R-:W-:Y:S01]  /*36a90*/  IMAD.WIDE R212, R242.reuse, 0x4, R188 ;  /* 0x00000004f2d47825 */ /* 0x040fe200078e02bc */
[----:B------:R-:W-:Y:S04]  /*36aa0*/  LDGSTS.E [R250+0x21d00], desc[UR70][R60.64], P0 ;  /* 0x21d000003cfa7fae */ /* 0x000fe800081a1046 */
[----:B------:R-:W4:Y:S04]  /*36ab0*/  LDL.LU.64 R188, [R1+0x610] ;  /* 0x0006100001bc7983 */ /* 0x000f280000300a00 */
[----:B------:R-:W-:Y:S01]  /*36ac0*/  STL.64 [R1+0x730], R226 ;  /* 0x000730e201007387 */ /* 0x000fe20000100a00 */
[----:B------:R-:W-:-:S03]  /*36ad0*/  IMAD.WIDE R120, R242, 0x4, R196 ;  /* 0x00000004f2787825 */ /* 0x000fc600078e02c4 */
[----:B------:R-:W-:Y:S04]  /*36ae0*/  LDGSTS.E [R250+0x22500], desc[UR70][R72.64], P0 ;  /* 0x2250000048fa7fae */ /* 0x000fe800081a1046 */
[----:B------:R-:W-:Y:S04]  /*36af0*/  LDGSTS.E [R250+0x22d00], desc[UR70][R78.64], P0 ;  /* 0x22d000004efa7fae */ /* 0x000fe800081a1046 */
[----:B------:R-:W-:Y:S04]  /*36b00*/  LDGSTS.E [R250+0x23500], desc[UR70][R88.64], P0 ;  /* 0x2350000058fa7fae */ /* 0x000fe800081a1046 */
[----:B------:R-:W-:Y:S04]  /*36b10*/  LDGSTS.E [R250+0x23d00], desc[UR70][R104.64], P0 ;  /* 0x23d0000068fa7fae */ /* 0x000fe800081a1046 */
[----:B------:R-:W-:Y:S04]  /*36b20*/  LDGSTS.E [R250+0x24500], desc[UR70][R110.64], P0 ;  /* 0x245000006efa7fae */ /* 0x000fe800081a1046 */
[----:B------:R-:W-:Y:S04]  /*36b30*/  LDGSTS.E [R250+0x24d00], desc[UR70][R120.64], P0 ;  /* 0x24d0000078fa7fae */ /* 0x000fe800081a1046 */
[----:B------:R-:W-:Y:S01]  /*36b40*/  LDGSTS.E [R250+0x25500], desc[UR70][R232.64], P0 ;  /* 0x25500000e8fa7fae */ /* 0x000fe200081a1046 */
[----:B-1----:R-:W-:-:S03]  /*36b50*/  IMAD.WIDE R42, R242, 0x4, R150 ;  /* 0x00000004f22a7825 */ /* 0x002fc600078e0296 */
        /* <DEDUP_REMOVED lines=8> */
[----:B------:R-:W-:Y:S01]  /*36be0*/  LDGSTS.E [R250+0x28500], desc[UR70][R212.64], P0 ;  /* 0x28500000d4fa7fae */ /* 0x000fe200081a1046 */
[----:B--2---:R-:W-:-:S03]  /*36bf0*/  IMAD.WIDE R210, R242, 0x4, R186 ;  /* 0x00000004f2d27825 */ /* 0x004fc600078e02ba */
[----:B------:R-:W2:Y:S04]  /*36c00*/  LDL.LU.64 R186, [R1+0x5d8] ;  /* 0x0005d80001ba7983 */ /* 0x000ea80000300a00 */
[----:B------:R-:W-:Y:S01]  /*36c10*/  STL.64 [R1+0x768], R224 ;  /* 0x000768e001007387 */ /* 0x000fe20000100a00 */
[----:B---3--:R-:W-:-:S03]  /*36c20*/  IMAD.WIDE R208, R242, 0x4, R184 ;  /* 0x00000004f2d07825 */ /* 0x008fc600078e02b8 */
[----:B------:R-:W3:Y:S04]  /*36c30*/  LDL.LU.64 R184, [R1+0x5a0] ;  /* 0x0005a00001b87983 */ /* 0x000ee80000300a00 */
[----:B------:R-:W-:Y:S01]  /*36c40*/  STL.64 [R1+0x7a0], R214 ;  /* 0x0007a0d601007387 */ /* 0x000fe20000100a00 */
[----:B----4-:R-:W-:-:S03]  /*36c50*/  IMAD.WIDE R206, R242, 0x4, R194 ;  /* 0x00000004f2ce7825 */ /* 0x010fc600078e02c2 */
[----:B------:R-:W-:Y:S01]  /*36c60*/  STL.64 [R1+0x7d8], R212 ;  /* 0x0007d8d401007387 */ /* 0x000fe20000100a00 */
[----:B------:R-:W-:-:S03]  /*36c70*/  IMAD.WIDE R204, R242, 0x4, R182 ;  /* 0x00000004f2cc7825 */ /* 0x000fc600078e02b6 */
[----:B------:R-:W4:Y:S04]  /*36c80*/  LDL.LU.64 R182, [R1+0x560] ;  /* 0x0005600001b67983 */ /* 0x000f280000300a00 */
[----:B------:R-:W-:Y:S01]  /*36c90*/  STL.64 [R1+0x810], R210 ;  /* 0x000810d201007387 */ /* 0x000fe20000100a00 */
[----:B------:R-:W-:-:S03]  /*36ca0*/  IMAD.WIDE R202, R242, 0x4, R180 ;  /* 0x00000004f2ca7825 */ /* 0x000fc600078e02b4 */
[----:B------:R-:W4:Y:S04]  /*36cb0*/  LDL.LU.64 R180, [R1+0x528] ;  /* 0x0005280001b47983 */ /* 0x000f280000300a00 */
[----:B------:R1:W-:Y:S01]  /*36cc0*/  STL.64 [R1+0x840], R208 ;  /* 0x000840d001007387 */ /* 0x0003e20000100a00 */
        /* <DEDUP_REMOVED lines=9> */
[----:B------:R-:W-:Y:S01]  /*36d60*/  STL.64 [R1+0x8b0], R200 ;  /* 0x0008b0c801007387 */ /* 0x000fe20000100a00 */
[----:B------:R-:W-:-:S03]  /*36d70*/  IMAD.WIDE R192, R242, 0x4, R244 ;  /* 0x00000004f2c07825 */ /* 0x000fc600078e02f4 */
[----:B------:R-:W4:Y:S04]  /*36d80*/  LDL.LU.64 R244, [R1+0x468] ;  /* 0x0004680001f47983 */ /* 0x000f280000300a00 */
[----:B------:R-:W-:Y:S01]  /*36d90*/  STL.64 [R1+0x8e8], R198 ;  /* 0x0008e8c601007387 */ /* 0x000fe20000100a00 */
[----:B------:R-:W-:-:S03]  /*36da0*/  IMAD.WIDE R190, R242, 0x4, R246 ;  /* 0x00000004f2be7825 */ /* 0x000fc600078e02f6 */
[----:B------:R-:W4:Y:S04]  /*36db0*/  LDL.LU.64 R246, [R1+0x428] ;  /* 0x0004280001f67983 */ /* 0x000f280000300a00 */
[----:B------:R-:W-:Y:S04]  /*36dc0*/  STL.64 [R1+0x920], R196 ;  /* 0x000920c401007387 */ /* 0x000fe80000100a00 */
[----:B------:R1:W-:Y:S04]  /*36dd0*/  STL.64 [R1+0x958], R194 ;  /* 0x000958c201007387 */ /* 0x0003e80000100a00 */
[----:B------:R-:W4:Y:S04]  /*36de0*/  LDL.LU.64 R140, [R1+0x3e8] ;  /* 0x0003e800018c7983 */ /* 0x000f280000300a00 */
[----:B------:R-:W4:Y:S04]  /*36df0*/  LDL.LU.64 R160, [R1+0x3a8] ;  /* 0x0003a80001a07983 */ /* 0x000f280000300a00 */
[----:B------:R-:W-:Y:S04]  /*36e00*/  STL.64 [R1+0x990], R192 ;  /* 0x000990c001007387 */ /* 0x000fe80000100a00 */
[----:B------:R-:W4:Y:S01]  /*36e10*/  LDL.LU.64 R158, [R1+0x360] ;  /* 0x00036000019e7983 */ /* 0x000f220000300a00 */
[----:B------:R-:W-:-:S03]  /*36e20*/  IMAD.WIDE R188, R242, 0x4, R188 ;  /* 0x00000004f2bc7825 */ /* 0x000fc600078e02bc */
[----:B------:R-:W4:Y:S04]  /*36e30*/  LDL.LU.64 R156, [R1+0x320] ;  /* 0x00032000019c7983 */ /* 0x000f280000300a00 */
[----:B------:R-:W-:Y:S04]  /*36e40*/  STL.64 [R1+0xa00], R190 ;  /* 0x000a00be01007387 */ /* 0x000fe80000100a00 */
[----:B------:R-:W4:Y:S04]  /*36e50*/  LDL.LU.64 R14, [R1+0x2e0] ;  /* 0x0002e000010e7983 */ /* 0x000f280000300a00 */
[----:B------:R-:W4:Y:S04]  /*36e60*/  LDL.LU.64 R30, [R1+0x2a0] ;  /* 0x0002a000011e7983 */ /* 0x000f280000300a00 */
[----:B------:R-:W-:Y:S04]  /*36e70*/  STL.64 [R1+0xa38], R188 ;  /* 0x000a38bc01007387 */ /* 0x000fe80000100a00 */
[----:B------:R-:W4:Y:S04]  /*36e80*/  LDL.LU.64 R144, [R1+0x260] ;  /* 0x0002600001907983 */ /* 0x000f280000300a00 */
[----:B------:R-:W4:Y:S01]  /*36e90*/  LDL.LU.64 R142, [R1+0x220] ;  /* 0x00022000018e7983 */ /* 0x000f220000300a00 */
        /* <DEDUP_REMOVED lines=16> */
[----:B--2---:R-:W-:-:S05]  /*36fa0*/  IMAD.WIDE R186, R242, 0x4, R186 ;  /* 0x00000004f2ba7825 */ /* 0x004fca00078e02ba */
[----:B------:R-:W-:Y:S01]  /*36fb0*/  STL.64 [R1+0xa70], R186 ;  /* 0x000a70ba01007387 */ /* 0x000fe20000100a00 */
[----:B---3--:R-:W-:-:S03]  /*36fc0*/  IMAD.WIDE R184, R242, 0x4, R184 ;  /* 0x00000004f2b87825 */ /* 0x008fc600078e02b8 */
[----:B------:R-:W2:Y:S04]  /*36fd0*/  LDL.LU.64 R46, [R1+0x1e0] ;  /* 0x0001e000012e7983 */ /* 0x000ea80000300a00 */
[----:B------:R-:W3:Y:S04]  /*36fe0*/  LDL.LU.64 R62, [R1+0x1a0] ;  /* 0x0001a000013e7983 */ /* 0x000ee80000300a00 */
[----:B------:R1:W-:Y:S01]  /*36ff0*/  STL.64 [R1+0xaa8], R184 ;  /* 0x000aa8b801007387 */ /* 0x0003e20000100a00 */
[----:B----4-:R-:W-:-:S03]  /*37000*/  IMAD.WIDE R182, R242, 0x4, R182 ;  /* 0x00000004f2b67825 */ /* 0x010fc600078e02b6 */
[----:B------:R-:W4:Y:S04]  /*37010*/  LDL.LU.64 R94, [R1+0x160] ;  /* 0x00016000015e7983 */ /* 0x000f280000300a00 */
[----:B------:R-:W4:Y:S01]  /*37020*/  LDL.LU.64 R238, [R1+0x120] ;  /* 0x0001200001ee7983 */ /* 0x000f220000300a00 */
[----:B------:R-:W-:-:S03]  /*37030*/  IMAD.WIDE R180, R242, 0x4, R180 ;  /* 0x00000004f2b47825 */ /* 0x000fc600078e02b4 */
[----:B------:R1:W-:Y:S04]  /*37040*/  STL.64 [R1+0xae8], R182 ;  /* 0x000ae8b601007387 */ /* 0x0003e80000100a00 */
[----:B------:R-:W4:Y:S04]  /*37050*/  LDL.LU.64 R236, [R1+0xe0] ;  /* 0x0000e00001ec7983 */ /* 0x000f280000300a00 */
[----:B------:R-:W4:Y:S04]  /*37060*/  LDL.LU.64 R234, [R1+0xa0] ;  /* 0x0000a00001ea7983 */ /* 0x000f280000300a00 */
[----:B------:R1:W-:Y:S01]  /*37070*/  STL.64 [R1+0xb50], R180 ;  /* 0x000b50b401007387 */ /* 0x0003e20000100a00 */
[----:B------:R-:W-:-:S03]  /*37080*/  IMAD.WIDE R178, R242, 0x4, R178 ;  /* 0x00000004f2b27825 */ /* 0x000fc600078e02b2 */
[----:B------:R-:W-:Y:S01]  /*37090*/  LDGSTS.E [R250+0x2ed00], desc[UR70][R186.64], P0 ;  /* 0x2ed00000bafa7fae */ /* 0x000fe200081a1046 */
[----:B------:R-:W-:-:S03]  /*370a0*/  IMAD.WIDE R176, R242, 0x4, R176 ;  /* 0x00000004f2b07825 */ /* 0x000fc600078e02b0 */
[----:B------:R-:W-:Y:S04]  /*370b0*/  LDGSTS.E [R250+0x2f500], desc[UR70][R184.64], P0 ;  /* 0x2f500000b8fa7fae */ /* 0x000fe800081a1046 */
[----:B------:R-:W-:Y:S04]  /*370c0*/  LDGSTS.E [R250+0x2fd00], desc[UR70][R182.64], P0 ;  /* 0x2fd00000b6fa7fae */ /* 0x000fe800081a1046 */
[----:B------:R-:W-:Y:S01]  /*370d0*/  LDGSTS.E [R250+0x30500], desc[UR70][R180.64], P0 ;  /* 0x30500000b4fa7fae */ /* 0x000fe200081a1046 */
[----:B------:R-:W-:-:S03]  /*370e0*/  IMAD.WIDE R172, R242, 0x4, R244 ;  /* 0x00000004f2ac7825 */ /* 0x000fc600078e02f4 */
[----:B------:R-:W-:Y:S04]  /*370f0*/  LDGSTS.E [R250+0x30d00], desc[UR70][R178.64], P0 ;  /* 0x30d00000b2fa7fae */ /* 0x000fe800081a1046 */
[----:B------:R-:W4:Y:S01]  /*37100*/  LDL.LU.64 R244, [R1+0x60] ;  /* 0x0000600001f47983 */ /* 0x000f220000300a00 */
[----:B------:R-:W-:-:S03]  /*37110*/  IMAD.WIDE R170, R242, 0x4, R246 ;  /* 0x00000004f2aa7825 */ /* 0x000fc600078e02f6 */
[----:B------:R-:W-:Y:S04]  /*37120*/  LDGSTS.E [R250+0x31500], desc[UR70][R176.64], P0 ;  /* 0x31500000b0fa7fae */ /* 0x000fe800081a1046 */
[----:B------:R-:W4:Y:S04]  /*37130*/  LDL.LU.64 R246, [R1+0x20] ;  /* 0x0000200001f67983 */ /* 0x000f280000300a00 */
[----:B------:R1:W-:Y:S01]  /*37140*/  STL.64 [R1+0xb60], R178 ;  /* 0x000b60b201007387 */ /* 0x0003e20000100a00 */
[----:B------:R-:W-:-:S03]  /*37150*/  IMAD.WIDE R168, R242, 0x4, R140 ;  /* 0x00000004f2a87825 */ /* 0x000fc600078e028c */
[----:B------:R1:W-:Y:S01]  /*37160*/  STL.64 [R1+0xb88], R176 ;  /* 0x000b88b001007387 */ /* 0x0003e20000100a00 */
[----:B------:R-:W-:-:S03]  /*37170*/  IMAD.WIDE R160, R242, 0x4, R160 ;  /* 0x00000004f2a07825 */ /* 0x000fc600078e02a0 */
[----:B------:R-:W-:Y:S04]  /*37180*/  STL.64 [R1+0xb90], R172 ;  /* 0x000b90ac01007387 */ /* 0x000fe80000100a00 */
[----:B------:R-:W-:Y:S01]  /*37190*/  STL.64 [R1+0xbc0], R170 ;  /* 0x000bc0aa01007387 */ /* 0x000fe20000100a00 */
[----:B------:R-:W-:-:S03]  /*371a0*/  IMAD.WIDE R158, R242, 0x4, R158 ;  /* 0x00000004f29e7825 */ /* 0x000fc600078e029e */
[----:B------:R-:W-:Y:S01]  /*371b0*/  STL.64 [R1+0xbc8], R168 ;  /* 0x000bc8a801007387 */ /* 0x000fe20000100a00 */
[----:B------:R-:W-:-:S03]  /*371c0*/  IMAD.WIDE R156, R242, 0x4, R156 ;  /* 0x00000004f29c7825 */ /* 0x000fc600078e029c */
        /* <DEDUP_REMOVED lines=25> */
[----:B------:R-:W-:Y:S03]  /*37360*/  STL.64 [R1+0x2bc0], R140 ;  /* 0x002bc08c01007387 */ /* 0x000fe60000100a00 */
[C---:B----4-:R-:W-:Y:S01]  /*37370*/  IMAD.WIDE R136, R242.reuse, 0x4, R94 ;  /* 0x00000004f2887825 */ /* 0x050fe200078e025e */
[----:B------:R-:W-:Y:S03]  /*37380*/  STL.64 [R1+0x2bc8], R138 ;  /* 0x002bc88a01007387 */ /* 0x000fe60000100a00 */
[C---:B------:R-:W-:Y:S01]  /*37390*/  IMAD.WIDE R108, R242.reuse, 0x4, R238 ;  /* 0x00000004f26c7825 */ /* 0x040fe200078e02ee */
[----:B------:R-:W-:Y:S03]  /*373a0*/  STL.64 [R1+0x2bd0], R136 ;  /* 0x002bd08801007387 */ /* 0x000fe60000100a00 */
[C---:B------:R-:W-:Y:S01]  /*373b0*/  IMAD.WIDE R46, R242.reuse, 0x4, R166 ;  /* 0x00000004f22e7825 */ /* 0x040fe200078e02a6 */
[----:B------:R-:W-:Y:S03]  /*373c0*/  LDGSTS.E [R250+0x36d00], desc[UR70][R140.64], P0 ;  /* 0x36d000008cfa7fae */ /* 0x000fe600081a1046 */
[C---:B------:R-:W-:Y:S01]  /*373d0*/  IMAD.WIDE R94, R242.reuse, 0x4, R236 ;  /* 0x00000004f25e7825 */ /* 0x040fe200078e02ec */
[----:B------:R-:W-:Y:S03]  /*373e0*/  STL.64 [R1+0x2bd8], R108 ;  /* 0x002bd86c01007387 */ /* 0x000fe60000100a00 */
[C---:B------:R-:W-:Y:S01]  /*373f0*/  IMAD.WIDE R76, R242.reuse, 0x4, R234 ;  /* 0x00000004f24c7825 */ /* 0x040fe200078e02ea */
[----:B------:R-:W-:Y:S04]  /*37400*/  STL.64 [R1+0x2c50], R94 ;  /* 0x002c505e01007387 */ /* 0x000fe80000100a00 */
[----:B------:R-:W-:Y:S04]  /*37410*/  STL.64 [R1+0x2c48], R76 ;  /* 0x002c484c01007387 */ /* 0x000fe80000100a00 */
[----:B------:R-:W-:Y:S04]  /*37420*/  LDGSTS.E [R250+0x37500], desc[UR70][R138.64], P0 ;  /* 0x375000008afa7fae */ /* 0x000fe800081a1046 */
[----:B------:R-:W-:Y:S04]  /*37430*/  LDGSTS.E [R250+0x37d00], desc[UR70][R136.64], P0 ;  /* 0x37d0000088fa7fae */ /* 0x000fe800081a1046 */
[----:B------:R-:W-:Y:S04]  /*37440*/  LDGSTS.E [R250+0x38500], desc[UR70][R108.64], P0 ;  /* 0x385000006cfa7fae */ /* 0x000fe800081a1046 */
[----:B------:R-:W-:Y:S04]  /*37450*/  LDGSTS.E [R250+0x38d00], desc[UR70][R94.64], P0 ;  /* 0x38d000005efa7fae */ /* 0x000fe800081a1046 */
[----:B------:R-:W-:Y:S01]  /*37460*/  LDGSTS.E [R250+0x39500], desc[UR70][R76.64], P0 ;  /* 0x395000004cfa7fae */ /* 0x000fe200081a1046 */
[----:B------:R-:W-:-:S04]  /*37470*/  IMAD.WIDE R62, R242, 0x4, R244 ;  /* 0x00000004f23e7825 */ /* 0x000fc800078e02f4 */
[C---:B------:R-:W-:Y:S01]  /*37480*/  IMAD.WIDE R58, R242.reuse, 0x4, R246 ;  /* 0x00000004f23a7825 */ /* 0x040fe200078e02f6 */
[----:B------:R-:W-:Y:S04]  /*37490*/  STL.64 [R1+0x2c40], R62 ;  /* 0x002c403e01007387 */ /* 0x000fe80000100a00 */
[----:B------:R-:W-:Y:S04]  /*374a0*/  STL.64 [R1+0x2c38], R58 ;  /* 0x002c383a01007387 */ /* 0x000fe80000100a00 */
[----:B------:R-:W-:Y:S04]  /*374b0*/  STL.64 [R1+0x2c30], R46 ;  /* 0x002c302e01007387 */ /* 0x000fe80000100a00 */
[----:B------:R-:W-:Y:S04]  /*374c0*/  STL.64 [R1+0x2c28], R42 ;  /* 0x002c282a01007387 */ /* 0x000fe80000100a00 */
[----:B------:R-:W-:Y:S04]  /*374d0*/  STL.64 [R1+0x2c20], R30 ;  /* 0x002c201e01007387 */ /* 0x000fe80000100a00 */
[----:B------:R-:W-:Y:S04]  /*374e0*/  STL.64 [R1+0x2c18], R28 ;  /* 0x002c181c01007387 */ /* 0x000fe80000100a00 */
[----:B------:R-:W-:Y:S04]  /*374f0*/  STL.64 [R1+0x2c10], R26 ;  /* 0x002c101a01007387 */ /* 0x000fe80000100a00 */
[----:B------:R2:W-:Y:S04]  /*37500*/  STL.64 [R1+0x2c08], R24 ;  /* 0x002c081801007387 */ /* 0x0005e80000100a00 */
[----:B------:R-:W-:Y:S04]  /*37510*/  STL.64 [R1+0x2c00], R14 ;  /* 0x002c000e01007387 */ /* 0x000fe80000100a00 */
[----:B------:R3:W-:Y:S04]  /*37520*/  STL.64 [R1+0x2bf8], R12 ;  /* 0x002bf80c01007387 */ /* 0x0007e80000100a00 */
[----:B------:R4:W-:Y:S04]  /*37530*/  STL.64 [R1+0x2bf0], R10 ;  /* 0x002bf00a01007387 */ /* 0x0009e80000100a00 */
[----:B------:R2:W-:Y:S04]  /*37540*/  STL.64 [R1+0x2be8], R8 ;  /* 0x002be80801007387 */ /* 0x0005e80000100a00 */
[----:B------:R2:W-:Y:S04]  /*37550*/  STL.64 [R1+0x2be0], R6 ;  /* 0x002be00601007387 */ /* 0x0005e80000100a00 */
[----:B-1----:R-:W3:Y:S04]  /*37560*/  LDL.LU.64 R208, [R1+0xc28] ;  /* 0x000c280001d07983 */ /* 0x002ee80000300a00 */
[----:B------:R-:W2:Y:S04]  /*37570*/  LDL.LU.64 R194, [R1+0xbf0] ;  /* 0x000bf00001c27983 */ /* 0x000ea80000300a00 */
        /* <DEDUP_REMOVED lines=23> */
[----:B------:R-:W4:Y:S04]  /*376f0*/  LDL.LU.64 R186, [R1+0x838] ;  /* 0x0008380001ba7983 */ /* 0x000f280000300a00 */
[----:B------:R3:W-:Y:S04]  /*37700*/  LDGSTS.E [R250+0x3d500], desc[UR70][R24.64], P0 ;  /* 0x3d50000018fa7fae */ /* 0x0007e800081a1046 */
[----:B------:R-:W-:Y:S04]  /*37710*/  LDGSTS.E [R250+0x3dd00], desc[UR70][R14.64], P0 ;  /* 0x3dd000000efa7fae */ /* 0x000fe800081a1046 */
[----:B------:R1:W-:Y:S04]  /*37720*/  LDGSTS.E [R250+0x3e500], desc[UR70][R12.64], P0 ;  /* 0x3e5000000cfa7fae */ /* 0x0003e800081a1046 */
        /* <DEDUP_REMOVED lines=26> */
[----:B------:R-:W-:Y:S01]  /*378d0*/  STL.64 [R1+0x5a0], R230 ;  /* 0x0005a0e601007387 */ /* 0x000fe20000100a00 */
[----:B-1----:R-:W-:-:S04]  /*378e0*/  IMAD.WIDE R12, R242, 0x4, R208 ;  /* 0x00000004f20c7825 */ /* 0x002fc800078e02d0 */
[C---:B------:R-:W-:Y:S01]  /*378f0*/  IMAD.WIDE R28, R242.reuse, 0x4, R206 ;  /* 0x00000004f21c7825 */ /* 0x040fe200078e02ce */
[----:B------:R-:W-:Y:S03]  /*37900*/  LDGSTS.E [R2+0x20600], desc[UR70][R12.64], P0 ;  /* 0x206000000c027fae */ /* 0x000fe600081a1046 */
        /* <DEDUP_REMOVED lines=27> */
[----:B--2---:R-:W-:-:S04]  /*37ac0*/  IMAD.WIDE R212, R242, 0x4, R194 ;  /* 0x00000004f2d47825 */ /* 0x004fc800078e02c2 */
[C---:B---3--:R-:W-:Y:S01]  /*37ad0*/  IMAD.WIDE R210, R242.reuse, 0x4, R184 ;  /* 0x00000004f2d27825 */ /* 0x048fe200078e02b8 */
[----:B------:R-:W-:Y:S04]  /*37ae0*/  LDGSTS.E [R2+0x29e00], desc[UR70][R212.64], P0 ;  /* 0x29e00000d4027fae */ /* 0x000fe800081a1046 */
[----:B------:R-:W2:Y:S01]  /*37af0*/  LDL.LU.64 R184, [R1+0x558] ;  /* 0x0005580001b87983 */ /* 0x000ea20000300a00 */
[----:B----4-:R-:W-:-:S03]  /*37b00*/  IMAD.WIDE R208, R242, 0x4, R182 ;  /* 0x00000004f2d07825 */ /* 0x010fc600078e02b6 */
[----:B------:R-:W-:Y:S04]  /*37b10*/  STL.64 [R1+0x728], R224 ;  /* 0x000728e001007387 */ /* 0x000fe80000100a00 */
[----:B------:R-:W3:Y:S01]  /*37b20*/  LDL.LU.64 R182, [R1+0x520] ;  /* 0x0005200001b67983 */ /* 0x000ee20000300a00 */
[----:B------:R-:W-:-:S03]  /*37b30*/  IMAD.WIDE R206, R242, 0x4, R192 ;  /* 0x00000004f2ce7825 */ /* 0x000fc600078e02c0 */
[----:B------:R-:W-:Y:S01]  /*37b40*/  STL.64 [R1+0x760], R214 ;  /* 0x000760d601007387 */ /* 0x000fe20000100a00 */
[----:B------:R-:W-:-:S03]  /*37b50*/  IMAD.WIDE R204, R242, 0x4, R180 ;  /* 0x00000004f2cc7825 */ /* 0x000fc600078e02b4 */
[----:B------:R-:W-:Y:S04]  /*37b60*/  STL.64 [R1+0x798], R212 ;  /* 0x000798d401007387 */ /* 0x000fe80000100a00 */
[----:B------:R-:W4:Y:S01]  /*37b70*/  LDL.LU.64 R180, [R1+0x4e8] ;  /* 0x0004e80001b47983 */ /* 0x000f220000300a00 */
[----:B------:R-:W-:-:S03]  /*37b80*/  IMAD.WIDE R202, R242, 0x4, R178 ;  /* 0x00000004f2ca7825 */ /* 0x000fc600078e02b2 */
[----:B------:R-:W-:Y:S04]  /*37b90*/  STL.64 [R1+0x7c8], R210 ;  /* 0x0007c8d201007387 */ /* 0x000fe80000100a00 */
        /* <DEDUP_REMOVED lines=9> */
[----:B------:R-:W-:Y:S01]  /*37c30*/  STL.64 [R1+0x838], R202 ;  /* 0x000838ca01007387 */ /* 0x000fe20000100a00 */
[----:B------:R-:W-:-:S03]  /*37c40*/  IMAD.WIDE R192, R242, 0x4, R176 ;  /* 0x00000004f2c07825 */ /* 0x000fc600078e02b0 */
        /* <DEDUP_REMOVED lines=11> */
[----:B------:R-:W-:Y:S04]  /*37d00*/  STL.64 [R1+0x918], R194 ;  /* 0x000918c201007387 */ /* 0x000fe80000100a00 */
[----:B------:R-:W4:Y:S04]  /*37d10*/  LDL.LU.64 R158, [R1+0x258] ;  /* 0x00025800019e7983 */ /* 0x000f280000300a00 */
[----:B------:R-:W4:Y:S04]  /*37d20*/  LDL.LU.64 R94, [R1+0x218] ;  /* 0x00021800015e7983 */ /* 0x000f280000300a00 */
[----:B------:R-:W-:Y:S04]  /*37d30*/  STL.64 [R1+0x950], R192 ;  /* 0x000950c001007387 */ /* 0x000fe80000100a00 */
[----:B------:R-:W4:Y:S04]  /*37d40*/  LDL.LU.64 R142, [R1+0x1d8] ;  /* 0x0001d800018e7983 */ /* 0x000f280000300a00 */
[----:B------:R-:W4:Y:S04]  /*37d50*/  LDL.LU.64 R144, [R1+0x198] ;  /* 0x0001980001907983 */ /* 0x000f280000300a00 */
[----:B------:R-:W-:Y:S04]  /*37d60*/  STL.64 [R1+0x988], R190 ;  /* 0x000988be01007387 */ /* 0x000fe80000100a00 */
[----:B------:R-:W4:Y:S04]  /*37d70*/  LDL.LU.64 R238, [R1+0x158] ;  /* 0x0001580001ee7983 */ /* 0x000f280000300a00 */
[----:B------:R-:W4:Y:S04]  /*37d80*/  LDL.LU.64 R236, [R1+0x118] ;  /* 0x0001180001ec7983 */ /* 0x000f280000300a00 */
        /* <DEDUP_REMOVED lines=21> */
[----:B------:R-:W-:Y:S01]  /*37ee0*/  STL.64 [R1+0x9f8], R186 ;  /* 0x0009f8ba01007387 */ /* 0x000fe20000100a00 */
[----:B----4-:R-:W-:-:S03]  /*37ef0*/  IMAD.WIDE R184, R242, 0x4, R180 ;  /* 0x00000004f2b87825 */ /* 0x010fc600078e02b4 */
[----:B------:R-:W-:Y:S04]  /*37f00*/  LDGSTS.E [R2+0x2fe00], desc[UR70][R188.64], P0 ;  /* 0x2fe00000bc027fae */ /* 0x000fe800081a1046 */
[----:B------:R-:W-:Y:S01]  /*37f10*/  LDGSTS.E [R2+0x30600], desc[UR70][R186.64], P0 ;  /* 0x30600000ba027fae */ /* 0x000fe200081a1046 */
[----:B------:R-:W-:-:S03]  /*37f20*/  IMAD.WIDE R182, R242, 0x4, R178 ;  /* 0x00000004f2b67825 */ /* 0x000fc600078e02b2 */
[----:B------:R-:W-:Y:S04]  /*37f30*/  LDGSTS.E [R2+0x30e00], desc[UR70][R184.64], P0 ;  /* 0x30e00000b8027fae */ /* 0x000fe800081a1046 */
[----:B------:R-:W-:Y:S01]  /*37f40*/  LDGSTS.E [R2+0x31600], desc[UR70][R182.64], P0 ;  /* 0x31600000b6027fae */ /* 0x000fe200081a1046 */
[----:B------:R-:W-:-:S03]  /*37f50*/  IMAD.WIDE R180, R242, 0x4, R244 ;  /* 0x00000004f2b47825 */ /* 0x000fc600078e02f4 */
[----:B------:R-:W4:Y:S04]  /*37f60*/  LDL.LU.64 R244, [R1+0x58] ;  /* 0x0000580001f47983 */ /* 0x000f280000300a00 */
[----:B------:R-:W-:Y:S01]  /*37f70*/  LDGSTS.E [R2+0x31e00], desc[UR70][R180.64], P0 ;  /* 0x31e00000b4027fae */ /* 0x000fe200081a1046 */
[----:B------:R-:W-:-:S03]  /*37f80*/  IMAD.WIDE R178, R242, 0x4, R246 ;  /* 0x00000004f2b27825 */ /* 0x000fc600078e02f6 */
[----:B------:R-:W4:Y:S04]  /*37f90*/  LDL.LU.64 R246, [R1+0x18] ;  /* 0x0000180001f67983 */ /* 0x000f280000300a00 */
[----:B------:R-:W-:Y:S04]  /*37fa0*/  STL.64 [R1+0xa30], R184 ;  /* 0x000a30b801007387 */ /* 0x000fe80000100a00 */
[----:B------:R-:W-:Y:S01]  /*37fb0*/  STL.64 [R1+0xa50], R182 ;  /* 0x000a50b601007387 */ /* 0x000fe20000100a00 */
[----:B------:R-:W-:-:S03]  /*37fc0*/  IMAD.WIDE R176, R242, 0x4, R176 ;  /* 0x00000004f2b07825 */ /* 0x000fc600078e02b0 */
[----:B------:R1:W-:Y:S01]  /*37fd0*/  STL.64 [R1+0xa68], R180 ;  /* 0x000a68b401007387 */ /* 0x0003e20000100a00 */
[----:B------:R-:W-:-:S03]  /*37fe0*/  IMAD.WIDE R172, R242, 0x4, R14 ;  /* 0x00000004f2ac7825 */ /* 0x000fc600078e020e */
        /* <DEDUP_REMOVED lines=43> */
[----:B------:R-:W-:Y:S04]  /*382a0*/  STL.64 [R1+0x2b38], R142 ;  /* 0x002b388e01007387 */ /* 0x000fe80000100a00 */
[----:B------:R-:W-:Y:S04]  /*382b0*/  STL.64 [R1+0x2b40], R140 ;  /* 0x002b408c01007387 */ /* 0x000fe80000100a00 */
[----:B------:R-:W-:Y:S04]  /*382c0*/  LDGSTS.E [R2+0x38e00], desc[UR70][R142.64], P0 ;  /* 0x38e000008e027fae */ /* 0x000fe800081a1046 */
[----:B------:R-:W-:Y:S01]  /*382d0*/  LDGSTS.E [R2+0x39600], desc[UR70][R140.64], P0 ;  /* 0x396000008c027fae */ /* 0x000fe200081a1046 */
[----:B----4-:R-:W-:-:S04]  /*382e0*/  IMAD.WIDE R138, R242, 0x4, R244 ;  /* 0x00000004f28a7825 */ /* 0x010fc800078e02f4 */
        /* <DEDUP_REMOVED lines=14> */
[----:B-1----:R-:W2:Y:S04]  /*383d0*/  LDL.LU.64 R180, [R1+0xc20] ;  /* 0x000c200001b47983 */ /* 0x002ea80000300a00 */
[----:B------:R-:W3:Y:S04]  /*383e0*/  LDL.LU.64 R212, [R1+0xbe8] ;  /* 0x000be80001d47983 */ /* 0x000ee80000300a00 */
[----:B------:R-:W4:Y:S04]  /*383f0*/  LDL.LU.64 R192, [R1+0xbb0] ;  /* 0x000bb00001c07983 */ /* 0x000f280000300a00 */
        /* <DEDUP_REMOVED lines=13> */
[----:B------:R-:W4:Y:S04]  /*384d0*/  LDL.LU.64 R204, [R1+0x9b8] ;  /* 0x0009b80001cc7983 */ /* 0x000f280000300a00 */
        /* <DEDUP_REMOVED lines=14> */
[----:B------:R2:W-:Y:S04]  /*385c0*/  LDGSTS.E [R2+0x3fe00], desc[UR70][R4.64], P0 ;  /* 0x3fe0000004027fae */ /* 0x0005e800081a1046 */
[----:B------:R-:W4:Y:S04]  /*385d0*/  LDL.LU.64 R182, [R1+0x7f8] ;  /* 0x0007f80001b67983 */ /* 0x000f280000300a00 */
[----:B------:R-:W4:Y:S01]  /*385e0*/  LDL.LU.64 R194, [R1+0x7c0] ;  /* 0x0007c00001c27983 */ /* 0x000f220000300a00 */
[----:B--2---:R-:W-:-:S03]  /*385f0*/  IMAD.WIDE R4, R242, 0x4, R180 ;  /* 0x00000004f2047825 */ /* 0x004fc600078e02b4 */
[----:B------:R-:W2:Y:S01]  /*38600*/  LDL.LU.64 R180, [R1+0x788] ;  /* 0x0007880001b47983 */ /* 0x000ea20000300a00 */
[----:B---3--:R-:W-:-:S03]  /*38610*/  IMAD.WIDE R8, R242, 0x4, R178 ;  /* 0x00000004f2087825 */ /* 0x008fc600078e02b2 */
[----:B------:R-:W-:Y:S01]  /*38620*/  LDGSTS.E [R251+0x20700], desc[UR70][R4.64], P0 ;  /* 0x2070000004fb7fae */ /* 0x000fe200081a1046 */
[----:B----4-:R-:W-:-:S03]  /*38630*/  IMAD.WIDE R2, R242, 0x4, R192 ;  /* 0x00000004f2027825 */ /* 0x010fc600078e02c0 */
[----:B------:R-:W3:Y:S01]  /*38640*/  LDL.LU.64 R192, [R1+0x750] ;  /* 0x0007500001c07983 */ /* 0x000ee20000300a00 */
[----:B------:R-:W-:-:S03]  /*38650*/  IMAD.WIDE R14, R242, 0x4, R176 ;  /* 0x00000004f20e7825 */ /* 0x000fc600078e02b0 */
[----:B------:R-:W4:Y:S04]  /*38660*/  LDL.LU.64 R178, [R1+0x718] ;  /* 0x0007180001b27983 */ /* 0x000f280000300a00 */
        /* <DEDUP_REMOVED lines=22> */
[----:B------:R-:W4:Y:S01]  /*387d0*/  LDL.LU.64 R188, [R1+0x600] ;  /* 0x0006000001bc7983 */ /* 0x000f220000300a00 */
[----:B------:R-:W-:-:S03]  /*387e0*/  IMAD.WIDE R68, R242, 0x4, R186 ;  /* 0x00000004f2447825 */ /* 0x000fc600078e02ba */
[----:B------:R-:W-:Y:S04]  /*387f0*/  LDGSTS.E [R251+0x24700], desc[UR70][R30.64], P0 ;  /* 0x247000001efb7fae */ /* 0x000fe800081a1046 */
[----:B------:R-:W4:Y:S01]  /*38800*/  LDL.LU.64 R186, [R1+0x5c8] ;  /* 0x0005c80001ba7983 */ /* 0x000f220000300a00 */
[----:B------:R-:W-:-:S03]  /*38810*/  IMAD.WIDE R84, R242, 0x4, R202 ;  /* 0x00000004f2547825 */ /* 0x000fc600078e02ca */
[----:B------:R-:W-:Y:S01]  /*38820*/  LDGSTS.E [R251+0x24f00], desc[UR70][R36.64], P0 ;  /* 0x24f0000024fb7fae */ /* 0x000fe200081a1046 */
[----:B------:R-:W-:-:S03]  /*38830*/  IMAD.WIDE R132, R242, 0x4, R114 ;  /* 0x00000004f2847825 */ /* 0x000fc600078e0272 */
[----:B------:R-:W-:Y:S01]  /*38840*/  LDGSTS.E [R251+0x25700], desc[UR70][R46.64], P0 ;  /* 0x257000002efb7fae */ /* 0x000fe200081a1046 */
[----:B------:R-:W-:-:S03]  /*38850*/  IMAD.WIDE R94, R242, 0x4, R200 ;  /* 0x00000004f25e7825 */ /* 0x000fc600078e02c8 */
[----:B------:R-:W-:Y:S04]  /*38860*/  LDGSTS.E [R251+0x25f00], desc[UR70][R52.64], P0 ;  /* 0x25f0000034fb7fae */ /* 0x000fe800081a1046 */
[----:B------:R-:W-:Y:S01]  /*38870*/  LDGSTS.E [R251+0x26700], desc[UR70][R62.64], P0 ;  /* 0x267000003efb7fae */ /* 0x000fe200081a1046 */
[----:B------:R-:W-:-:S03]  /*38880*/  IMAD.WIDE R100, R242, 0x4, R184 ;  /* 0x00000004f2647825 */ /* 0x000fc600078e02b8 */
[----:B------:R-:W-:Y:S04]  /*38890*/  LDGSTS.E [R251+0x26f00], desc[UR70][R68.64], P0 ;  /* 0x26f0000044fb7fae */ /* 0x000fe800081a1046 */
        /* <DEDUP_REMOVED lines=10> */
[----:B------:R-:W4:Y:S04]  /*38940*/  LDL.LU.64 R182, [R1+0x550] ;  /* 0x0005500001b67983 */ /* 0x000f280000300a00 */
[----:B------:R-:W-:Y:S04]  /*38950*/  LDGSTS.E [R251+0x29f00], desc[UR70][R210.64], P0 ;  /* 0x29f00000d2fb7fae */ /* 0x000fe800081a1046 */
[----:B------:R-:W-:Y:S01]  /*38960*/  LDGSTS.E [R251+0x2a700], desc[UR70][R208.64], P0 ;  /* 0x2a700000d0fb7fae */ /* 0x000fe200081a1046 */
[----:B--2---:R-:W-:-:S03]  /*38970*/  IMAD.WIDE R206, R242, 0x4, R180 ;  /* 0x00000004f2ce7825 */ /* 0x004fc600078e02b4 */
[----:B------:R-:W2:Y:S04]  /*38980*/  LDL.LU.64 R180, [R1+0x518] ;  /* 0x0005180001b47983 */ /* 0x000ea80000300a00 */
[----:B------:R-:W-:Y:S04]  /*38990*/  STL.64 [R1+0x498], R212 ;  /* 0x000498d401007387 */ /* 0x000fe80000100a00 */
[----:B------:R-:W-:Y:S04]  /*389a0*/  STL.64 [R1+0x6b0], R210 ;  /* 0x0006b0d201007387 */ /* 0x000fe80000100a00 */
[----:B------:R-:W-:Y:S01]  /*389b0*/  LDGSTS.E [R251+0x2af00], desc[UR70][R206.64], P0 ;  /* 0x2af00000cefb7fae */ /* 0x000fe200081a1046 */
[----:B---3--:R-:W-:-:S04]  /*389c0*/  IMAD.WIDE R204, R242, 0x4, R192 ;  /* 0x00000004f2cc7825 */ /* 0x008fc800078e02c0 */
[C---:B----4-:R-:W-:Y:S01]  /*389d0*/  IMAD.WIDE R202, R242.reuse, 0x4, R178 ;  /* 0x00000004f2ca7825 */ /* 0x050fe200078e02b2 */
[----:B------:R-:W-:Y:S03]  /*389e0*/  LDGSTS.E [R251+0x2b700], desc[UR70][R204.64], P0 ;  /* 0x2b700000ccfb7fae */ /* 0x000fe600081a1046 */
[C---:B------:R-:W-:Y:S01]  /*389f0*/  IMAD.WIDE R200, R242.reuse, 0x4, R176 ;  /* 0x00000004f2c87825 */ /* 0x040fe200078e02b0 */
[----:B------:R-:W3:Y:S04]  /*38a00*/  LDL.LU.64 R178, [R1+0x4e0] ;  /* 0x0004e00001b27983 */ /* 0x000ee80000300a00 */
[----:B------:R1:W-:Y:S04]  /*38a10*/  STL.64 [R1+0x6e8], R208 ;  /* 0x0006e8d001007387 */ /* 0x0003e80000100a00 */
[----:B------:R-:W4:Y:S01]  /*38a20*/  LDL.LU.64 R176, [R1+0x4a0] ;  /* 0x0004a00001b07983 */ /* 0x000f220000300a00 */
[----:B------:R-:W-:-:S03]  /*38a30*/  IMAD.WIDE R196, R242, 0x4, R244 ;  /* 0x00000004f2c47825 */ /* 0x000fc600078e02f4 */
[----:B------:R-:W-:Y:S04]  /*38a40*/  STL.64 [R1+0x720], R206 ;  /* 0x000720ce01007387 */ /* 0x000fe80000100a00 */
[----:B------:R1:W-:Y:S01]  /*38a50*/  STL.64 [R1+0x750], R204 ;  /* 0x000750cc01007387 */ /* 0x0003e20000100a00 */
[----:B------:R-:W-:-:S03]  /*38a60*/  IMAD.WIDE R194, R242, 0x4, R246 ;  /* 0x00000004f2c27825 */ /* 0x000fc600078e02f6 */
[----:B------:R-:W4:Y:S04]  /*38a70*/  LDL.LU.64 R244, [R1+0x458] ;  /* 0x0004580001f47983 */ /* 0x000f280000300a00 */
[----:B------:R-:W-:Y:S04]  /*38a80*/  STL.64 [R1+0x718], R202 ;  /* 0x000718ca01007387 */ /* 0x000fe80000100a00 */
[----:B------:R-:W4:Y:S01]  /*38a90*/  LDL.LU.64 R246, [R1+0x418] ;  /* 0x0004180001f67983 */ /* 0x000f220000300a00 */
[----:B------:R-:W-:-:S03]  /*38aa0*/  IMAD.WIDE R198, R242, 0x4, R190 ;  /* 0x00000004f2c67825 */ /* 0x000fc600078e02be */
[----:B------:R1:W-:Y:S04]  /*38ab0*/  STL.64 [R1+0x6e0], R200 ;  /* 0x0006e0c801007387 */ /* 0x0003e80000100a00 */
[----:B------:R-:W-:Y:S04]  /*38ac0*/  STL.64 [R1+0x758], R198 ;  /* 0x000758c601007387 */ /* 0x000fe80000100a00 */
[----:B------:R-:W4:Y:S04]  /*38ad0*/  LDL.LU.64 R172, [R1+0x3d8] ;  /* 0x0003d80001ac7983 */ /* 0x000f280000300a00 */
[----:B------:R-:W4:Y:S04]  /*38ae0*/  LDL.LU.64 R142, [R1+0x390] ;  /* 0x00039000018e7983 */ /* 0x000f280000300a00 */
[----:B------:R1:W-:Y:S01]  /*38af0*/  STL.64 [R1+0x788], R196 ;  /* 0x000788c401007387 */ /* 0x0003e20000100a00 */
[----:B------:R-:W-:-:S03]  /*38b00*/  IMAD.WIDE R192, R242, 0x4, R188 ;  /* 0x00000004f2c07825 */ /* 0x000fc600078e02bc */
[----:B------:R-:W4:Y:S04]  /*38b10*/  LDL.LU.64 R158, [R1+0x350] ;  /* 0x00035000019e7983 */ /* 0x000f280000300a00 */
[----:B------:R-:W4:Y:S01]  /*38b20*/  LDL.LU.64 R144, [R1+0x310] ;  /* 0x0003100001907983 */ /* 0x000f220000300a00 */
[----:B------:R-:W-:-:S03]  /*38b30*/  IMAD.WIDE R190, R242, 0x4, R186 ;  /* 0x00000004f2be7825 */ /* 0x000fc600078e02ba */
[----:B------:R-:W-:Y:S04]  /*38b40*/  STL.64 [R1+0x7c0], R194 ;  /* 0x0007c0c201007387 */ /* 0x000fe80000100a00 */
[----:B------:R-:W4:Y:S04]  /*38b50*/  LDL.LU.64 R160, [R1+0x2d0] ;  /* 0x0002d00001a07983 */ /* 0x000f280000300a00 */
[----:B------:R-:W4:Y:S04]  /*38b60*/  LDL.LU.64 R238, [R1+0x290] ;  /* 0x0002900001ee7983 */ /* 0x000f280000300a00 */
[----:B------:R1:W-:Y:S04]  /*38b70*/  STL.64 [R1+0x7f8], R192 ;  /* 0x0007f8c001007387 */ /* 0x0003e80000100a00 */
        /* <DEDUP_REMOVED lines=10> */
[----:B------:R-:W-:Y:S04]  /*38c20*/  LDGSTS.E [R251+0x2bf00], desc[UR70][R202.64], P0 ;  /* 0x2bf00000cafb7fae */ /* 0x000fe800081a1046 */
[----:B------:R-:W-:Y:S04]  /*38c30*/  STL.64 [R1+0x8a0], R186 ;  /* 0x0008a0ba01007387 */ /* 0x000fe80000100a00 */
        /* <DEDUP_REMOVED lines=11> */
[----:B------:R2:W-:Y:S04]  /*38cf0*/  STL.64 [R1+0x8d8], R184 ;  /* 0x0008d8b801007387 */ /* 0x0005e80000100a00 */
[----:B------:R-:W-:Y:S01]  /*38d00*/  LDGSTS.E [R251+0x30700], desc[UR70][R184.64], P0 ;  /* 0x30700000b8fb7fae */ /* 0x000fe200081a1046 */
[----:B---3--:R-:W-:-:S05]  /*38d10*/  IMAD.WIDE R182, R242, 0x4, R178 ;  /* 0x00000004f2b67825 */ /* 0x008fca00078e02b2 */
[----:B------:R-:W-:Y:S01]  /*38d20*/  LDGSTS.E [R251+0x30f00], desc[UR70][R182.64], P0 ;  /* 0x30f00000b6fb7fae */ /* 0x000fe200081a1046 */
[----:B----4-:R-:W-:-:S05]  /*38d30*/  IMAD.WIDE R180, R242, 0x4, R176 ;  /* 0x00000004f2b47825 */ /* 0x010fca00078e02b0 */
[----:B------:R-:W-:Y:S01]  /*38d40*/  LDGSTS.E [R251+0x31700], desc[UR70][R180.64], P0 ;  /* 0x31700000b4fb7fae */ /* 0x000fe200081a1046 */
[----:B------:R-:W-:-:S03]  /*38d50*/  IMAD.WIDE R178, R242, 0x4, R244 ;  /* 0x00000004f2b27825 */ /* 0x000fc600078e02f4 */
[----:B------:R-:W3:Y:S04]  /*38d60*/  LDL.LU.64 R244, [R1+0x50] ;  /* 0x0000500001f47983 */ /* 0x000ee80000300a00 */
[----:B------:R-:W-:Y:S01]  /*38d70*/  LDGSTS.E [R251+0x31f00], desc[UR70][R178.64], P0 ;  /* 0x31f00000b2fb7fae */ /* 0x000fe200081a1046 */
[----:B------:R-:W-:-:S03]  /*38d80*/  IMAD.WIDE R176, R242, 0x4, R246 ;  /* 0x00000004f2b07825 */ /* 0x000fc600078e02f6 */
[----:B------:R-:W4:Y:S04]  /*38d90*/  LDL.LU.64 R246, [R1+0x10] ;  /* 0x0000100001f67983 */ /* 0x000f280000300a00 */
[----:B------:R-:W-:Y:S04]  /*38da0*/  STL.64 [R1+0x910], R182 ;  /* 0x000910b601007387 */ /* 0x000fe80000100a00 */
[----:B------:R1:W-:Y:S01]  /*38db0*/  STL.64 [R1+0x928], R180 ;  /* 0x000928b401007387 */ /* 0x0003e20000100a00 */
[----:B------:R-:W-:-:S03]  /*38dc0*/  IMAD.WIDE R172, R242, 0x4, R172 ;  /* 0x00000004f2ac7825 */ /* 0x000fc600078e02ac */
[----:B------:R-:W-:Y:S01]  /*38dd0*/  STL.64 [R1+0x948], R178 ;  /* 0x000948b201007387 */ /* 0x000fe20000100a00 */
[----:B------:R-:W-:-:S03]  /*38de0*/  IMAD.WIDE R170, R242, 0x4, R142 ;  /* 0x00000004f2aa7825 */ /* 0x000fc600078e028e */
[----:B------:R1:W-:Y:S01]  /*38df0*/  STL.64 [R1+0x960], R176 ;  /* 0x000960b001007387 */ /* 0x0003e20000100a00 */
[----:B------:R-:W-:-:S03]  /*38e00*/  IMAD.WIDE R168, R242, 0x4, R158 ;  /* 0x00000004f2a87825 */ /* 0x000fc600078e029e */
[----:B------:R1:W-:Y:S01]  /*38e10*/  STL.64 [R1+0x980], R172 ;  /* 0x000980ac01007387 */ /* 0x0003e20000100a00 */
[----:B------:R-:W-:-:S03]  /*38e20*/  IMAD.WIDE R166, R242, 0x4, R144 ;  /* 0x00000004f2a67825 */ /* 0x000fc600078e0290 */
[----:B------:R-:W-:Y:S04]  /*38e30*/  STL.64 [R1+0x998], R170 ;  /* 0x000998aa01007387 */ /* 0x000fe80000100a00 */
[----:B------:R1:W-:Y:S01]  /*38e40*/  STL.64 [R1+0x9b8], R168 ;  /* 0x0009b8a801007387 */ /* 0x0003e20000100a00 */
[----:B------:R-:W-:-:S03]  /*38e50*/  IMAD.WIDE R164, R242, 0x4, R160 ;  /* 0x00000004f2a47825 */ /* 0x000fc600078e02a0 */
[----:B------:R-:W-:Y:S01]  /*38e60*/  STL.64 [R1+0x9c8], R166 ;  /* 0x0009c8a601007387 */ /* 0x000fe20000100a00 */
[----:B------:R-:W-:-:S03]  /*38e70*/  IMAD.WIDE R160, R242, 0x4, R238 ;  /* 0x00000004f2a07825 */ /* 0x000fc600078e02ee */
[----:B------:R1:W-:Y:S04]  /*38e80*/  STL.64 [R1+0x9f0], R164 ;  /* 0x0009f0a401007387 */ /* 0x0003e80000100a00 */
[----:B------:R-:W-:Y:S01]  /*38e90*/  LDGSTS.E [R251+0x32700], desc[UR70][R176.64], P0 ;  /* 0x32700000b0fb7fae */ /* 0x000fe200081a1046 */
[----:B------:R-:W-:-:S03]  /*38ea0*/  IMAD.WIDE R158, R242, 0x4, R236 ;  /* 0x00000004f29e7825 */ /* 0x000fc600078e02ec */
[----:B------:R1:W-:Y:S01]  /*38eb0*/  STL.64 [R1+0xa28], R160 ;  /* 0x000a28a001007387 */ /* 0x0003e20000100a00 */
[----:B------:R-:W-:-:S03]  /*38ec0*/  IMAD.WIDE R156, R242, 0x4, R234 ;  /* 0x00000004f29c7825 */ /* 0x000fc600078e02ea */
[----:B------:R-:W-:Y:S01]  /*38ed0*/  STL.64 [R1+0xa60], R158 ;  /* 0x000a609e01007387 */ /* 0x000fe20000100a00 */
[----:B------:R-:W-:-:S03]  /*38ee0*/  IMAD.WIDE R154, R242, 0x4, R232 ;  /* 0x00000004f29a7825 */ /* 0x000fc600078e02e8 */
[----:B------:R1:W-:Y:S01]  /*38ef0*/  STL.64 [R1+0xa98], R156 ;  /* 0x000a989c01007387 */ /* 0x0003e20000100a00 */
[----:B------:R-:W-:-:S03]  /*38f00*/  IMAD.WIDE R152, R242, 0x4, R230 ;  /* 0x00000004f2987825 */ /* 0x000fc600078e02e6 */
[----:B------:R-:W-:Y:S01]  /*38f10*/  STL.64 [R1+0xad0], R154 ;  /* 0x000ad09a01007387 */ /* 0x000fe20000100a00 */
[----:B------:R-:W-:-:S03]  /*38f20*/  IMAD.WIDE R150, R242, 0x4, R228 ;  /* 0x00000004f2967825 */ /* 0x000fc600078e02e4 */
[----:B------:R1:W-:Y:S01]  /*38f30*/  STL.64 [R1+0xb08], R152 ;  /* 0x000b089801007387 */ /* 0x0003e20000100a00 */
[----:B------:R-:W-:-:S03]  /*38f40*/  IMAD.WIDE R148, R242, 0x4, R226 ;  /* 0x00000004f2947825 */ /* 0x000fc600078e02e2 */
[----:B------:R-:W-:Y:S04]  /*38f50*/  STL.64 [R1+0xb40], R150 ;  /* 0x000b409601007387 */ /* 0x000fe80000100a00 */
[----:B------:R1:W-:Y:S04]  /*38f60*/  STL.64 [R1+0xb48], R148 ;  /* 0x000b489401007387 */ /* 0x0003e80000100a00 */
[----:B------:R-:W-:Y:S01]  /*38f70*/  LDGSTS.E [R251+0x32f00], desc[UR70][R172.64], P0 ;  /* 0x32f00000acfb7fae */ /* 0x000fe200081a1046 */
[----:B------:R-:W-:-:S03]  /*38f80*/  IMAD.WIDE R144, R242, 0x4, R224 ;  /* 0x00000004f2907825 */ /* 0x000fc600078e02e0 */
[----:B------:R-:W-:Y:S01]  /*38f90*/  LDGSTS.E [R251+0x33700], desc[UR70][R170.64], P0 ;  /* 0x33700000aafb7fae */ /* 0x000fe200081a1046 */
[----:B------:R-:W-:-:S03]  /*38fa0*/  IMAD.WIDE R142, R242, 0x4, R214 ;  /* 0x00000004f28e7825 */ /* 0x000fc600078e02d6 */
        /* <DEDUP_REMOVED lines=15> */
[----:B---3--:R-:W-:-:S03]  /*390a0*/  IMAD.WIDE R140, R242, 0x4, R244 ;  /* 0x00000004f28c7825 */ /* 0x008fc600078e02f4 */
[----:B------:R-:W-:Y:S01]  /*390b0*/  LDGSTS.E [R251+0x39700], desc[UR70][R142.64], P0 ;  /* 0x397000008efb7fae */ /* 0x000fe200081a1046 */
[----:B----4-:R-:W-:-:S03]  /*390c0*/  IMAD.WIDE R138, R242, 0x4, R246 ;  /* 0x00000004f28a7825 */ /* 0x010fc600078e02f6 */
[----:B------:R3:W-:Y:S01]  /*390d0*/  STL.64 [R1+0xbb0], R140 ;  /* 0x000bb08c01007387 */ /* 0x0007e20000100a00 */
[----:B------:R-:W4:Y:S03]  /*390e0*/  LDC R247, c[0x0][0x3a0] ;  /* 0x0000e800fff77b82 */ /* 0x000f260000000800 */
[----:B------:R-:W-:Y:S04]  /*390f0*/  STL.64 [R1+0xbb8], R138 ;  /* 0x000bb88a01007387 */ /* 0x000fe80000100a00 */
[----:B------:R1:W-:Y:S04]  /*39100*/  STL.64 [R1+0xbe8], R136 ;  /* 0x000be88801007387 */ /* 0x0003e80000100a00 */
[----:B------:R-:W-:Y:S04]  /*39110*/  STL.64 [R1+0xbf0], R134 ;  /* 0x000bf08601007387 */ /* 0x000fe80000100a00 */
[----:B------:R1:W-:Y:S04]  /*39120*/  STL.64 [R1+0xc20], R132 ;  /* 0x000c208401007387 */ /* 0x0003e80000100a00 */
[----:B------:R1:W-:Y:S04]  /*39130*/  STL [R1+0x3a8], RZ ;  /* 0x0003a8ff01007387 */ /* 0x0003e80000100800 */
        /* <DEDUP_REMOVED lines=865> */
[----:B------:R1:W-:Y:S01]  /*3c750*/  STL [R1+0x160], RZ ;  /* 0x000160ff01007387 */ /* 0x0003e20000100800 */
[----:B------:R-:W-:-:S03]  /*3c760*/  IMAD.WIDE R98, R242, 0x4, R82 ;  /* 0x00000004f2627825 */ /* 0x000fc600078e0252 */
[----:B------:R1:W-:Y:S01]  /*3c770*/  STL [R1+0x164], RZ ;  /* 0x000164ff01007387 */ /* 0x0003e20000100800 */
[----:B------:R-:W-:-:S03]  /*3c780*/  IMAD.WIDE R82, R242, 0x4, R66 ;  /* 0x00000004f2527825 */ /* 0x000fc600078e0242 */
[----:B------:R-:W-:Y:S04]  /*3c790*/  LDGSTS.E [R251+0x39f00], desc[UR70][R140.64], P0 ;  /* 0x39f000008cfb7fae */ /* 0x000fe800081a1046 */
        /* <DEDUP_REMOVED lines=12> */
[----:B------:R1:W-:Y:S04]  /*3c860*/  STL [R1+0xef8], RZ ;  /* 0x000ef8ff01007387 */ /* 0x0003e80000100800 */
        /* <DEDUP_REMOVED lines=14> */
[----:B------:R1:W-:Y:S04]  /*3c950*/  LDGSTS.E [R251+0x3ff00], desc[UR70][R18.64], P0 ;  /* 0x3ff0000012fb7fae */ /* 0x0003e800081a1046 */
[----:B------:R1:W-:Y:S04]  /*3c960*/  STL [R1+0x128], RZ ;  /* 0x000128ff01007387 */ /* 0x0003e80000100800 */
[----:B------:R1:W-:Y:S04]  /*3c970*/  STL [R1+0x12c], RZ ;  /* 0x00012cff01007387 */ /* 0x0003e80000100800 */
[----:B------:R-:W0:Y:S01]  /*3c980*/  LDGDEPBAR ;  /* 0x00000000000079af */ /* 0x000e220000000000 */
[----:B----4-:R-:W-:-:S05]  /*3c990*/  VIADD R247, R247, 0x3f ;  /* 0x0000003ff7f77836 */ /* 0x010fca0000000000 */
[----:B------:R-:W-:Y:S01]  /*3c9a0*/  ISETP.GE.AND P0, PT, R247, 0x40, PT ;  /* 0x00000040f700780c */ /* 0x000fe20003f06270 */
[----:B------:R4:W-:Y:S01]  /*3c9b0*/  STL [R1+0x110], RZ ;  /* 0x000110ff01007387 */ /* 0x0009e20000100800 */
[----:B------:R-:W-:Y:S02]  /*3c9c0*/  CS2R R248, SRZ ;  /* 0x0000000000f87805 */ /* 0x000fe4000001ff00 */
[----:B-1----:R-:W-:Y:S02]  /*3c9d0*/  CS2R R250, SRZ ;  /* 0x0000000000fa7805 */ /* 0x002fe4000001ff00 */
[----:B------:R-:W-:Y:S01]  /*3c9e0*/  CS2R R244, SRZ ;  /* 0x0000000000f47805 */ /* 0x000fe2000001ff00 */
[----:B------:R4:W-:Y:S01]  /*3c9f0*/  STL [R1+0x114], RZ ;  /* 0x000114ff01007387 */ /* 0x0009e20000100800 */
[----:B------:R-:W-:Y:S02]  /*3ca00*/  CS2R R246, SRZ ;  /* 0x0000000000f67805 */ /* 0x000fe4000001ff00 */
[----:B------:R-:W-:-:S02]  /*3ca10*/  CS2R R236, SRZ ;  /* 0x0000000000ec7805 */ /* 0x000fc4000001ff00 */
[----:B------:R-:W-:Y:S01]  /*3ca20*/  CS2R R238, SRZ ;  /* 0x0000000000ee7805 */ /* 0x000fe2000001ff00 */
[----:B------:R4:W-:Y:S01]  /*3ca30*/  STL [R1+0x118], RZ ;  /* 0x000118ff01007387 */ /* 0x0009e20000100800 */
[----:B------:R-:W-:Y:S02]  /*3ca40*/  CS2R R232, SRZ ;  /* 0x0000000000e87805 */ /* 0x000fe4000001ff00 */
[----:B------:R-:W-:Y:S02]  /*3ca50*/  CS2R R234, SRZ ;  /* 0x0000000000ea7805 */ /* 0x000fe4000001ff00 */
        /* <DEDUP_REMOVED lines=22> */
[----:B--2---:R-:W-:Y:S02]  /*3cbc0*/  CS2R R184, SRZ ;  /* 0x0000000000b87805 */ /* 0x004fe4000001ff00 */
        /* <DEDUP_REMOVED lines=28> */
[----:B---3--:R-:W-:-:S02]  /*3cd90*/  CS2R R140, SRZ ;  /* 0x00000000008c7805 */ /* 0x008fc4000001ff00 */
        /* <DEDUP_REMOVED lines=19> */
[----:B------:R4:W-:Y:S04]  /*3ced0*/  STL [R1], RZ ;  /* 0x000000ff01007387 */ /* 0x0009e80000100800 */
[----:B------:R4:W-:Y:S04]  /*3cee0*/  STL [R1+0x4], RZ ;  /* 0x000004ff01007387 */ /* 0x0009e80000100800 */
[----:B------:R4:W-:Y:S04]  /*3cef0*/  STL [R1+0x8], RZ ;  /* 0x000008ff01007387 */ /* 0x0009e80000100800 */
[----:B------:R4:W-:Y:S01]  /*3cf00*/  STL [R1+0xc], RZ ;  /* 0x00000cff01007387 */ /* 0x0009e20000100800 */
[----:B------:R-:W-:Y:S05]  /*3cf10*/  @!P0 BRA `(.L_x_0) ;  /* 0x000005fc00008947 */ /* 0x000fea0003800000 */
[----:B------:R-:W2:Y:S04]  /*3cf20*/  LDL.LU.64 R132, [R1+0x17e0] ;  /* 0x0017e00001847983 */ /* 0x000ea80000300a00 */
[----:B------:R-:W3:Y:S04]  /*3cf30*/  LDL.LU.64 R134, [R1+0x17e8] ;  /* 0x0017e80001867983 */ /* 0x000ee80000300a00 */
[----:B----4-:R-:W4:Y:S04]  /*3cf40*/  LDL.LU.64 R142, [R1+0xcc8] ;  /* 0x000cc800018e7983 */ /* 0x010f280000300a00 */
        /* <DEDUP_REMOVED lines=8> */
[----:B--2---:R1:W-:Y:S01]  /*3cfd0*/  STL [R1+0x1f04], R132 ;  /* 0x001f048401007387 */ /* 0x0043e20000100800 */
[----:B------:R-:W-:-:S03]  /*3cfe0*/  IMAD.MOV.U32 R148, RZ, RZ, R133 ;  /* 0x000000ffff947224 */ /* 0x000fc600078e0085 */
[----:B-1----:R-:W2:Y:S04]  /*3cff0*/  LDL.LU.64 R132, [R1+0xd10] ;  /* 0x000d100001847983 */ /* 0x002ea80000300a00 */
[----:B------:R1:W-:Y:S04]  /*3d000*/  STL [R1+0x1f00], R148 ;  /* 0x001f009401007387 */ /* 0x0003e80000100800 */
[----:B---3--:R3:W-:Y:S01]  /*3d010*/  STL [R1+0x1f0c], R134 ;  /* 0x001f0c8601007387 */ /* 0x0087e20000100800 */
[----:B-1----:R-:W-:-:S03]  /*3d020*/  IMAD.MOV.U32 R148, RZ, RZ, R135 ;  /* 0x000000ffff947224 */ /* 0x002fc600078e0087 */
[----:B---3--:R-:W3:Y:S04]  /*3d030*/  LDL.LU.64 R134, [R1+0xca0] ;  /* 0x000ca00001867983 */ /* 0x008ee80000300a00 */
[----:B------:R1:W-:Y:S04]  /*3d040*/  STL [R1+0x1f08], R148 ;  /* 0x001f089401007387 */ /* 0x0003e80000100800 */
[----:B----4-:R4:W-:Y:S01]  /*3d050*/  STL [R1+0x1f14], R142 ;  /* 0x001f148e01007387 */ /* 0x0109e20000100800 */
[----:B-1----:R-:W-:-:S03]  /*3d060*/  MOV R148, R143 ;  /* 0x0000008f00947202 */ /* 0x002fc60000000f00 */
[----:B----4-:R-:W4:Y:S04]  /*3d070*/  LDL.LU.64 R142, [R1+0xcb0] ;  /* 0x000cb000018e7983 */ /* 0x010f280000300a00 */
[----:B------:R1:W-:Y:S04]  /*3d080*/  STL [R1+0x1f10], R148 ;  /* 0x001f109401007387 */ /* 0x0003e80000100800 */
[----:B------:R1:W-:Y:S02]  /*3d090*/  STL [R1+0x1f1c], R150 ;  /* 0x001f1c9601007387 */ /* 0x0003e40000100800 */
[----:B-1----:R-:W-:-:S02]  /*3d0a0*/  IMAD.MOV.U32 R148, RZ, RZ, R151 ;  /* 0x000000ffff947224 */ /* 0x002fc400078e0097 */
[----:B------:R-:W4:Y:S04]  /*3d0b0*/  LDL.LU.64 R150, [R1+0xc68] ;  /* 0x000c680001967983 */ /* 0x000f280000300a00 */
        /* <DEDUP_REMOVED lines=22> */
[----:B-1----:R-:W-:-:S02]  /*3d220*/  MOV R148, R147 ;  /* 0x0000009300947202 */ /* 0x002fc40000000f00 */
[----:B------:R-:W4:Y:S04]  /*3d230*/  LDL.LU.64 R146, [R1+0xcc0] ;  /* 0x000cc00001927983 */ /* 0x000f280000300a00 */
[----:B------:R1:W-:Y:S04]  /*3d240*/  STL [R1+0x1f48], R148 ;  /* 0x001f489401007387 */ /* 0x0003e80000100800 */
[----:B------:R1:W-:Y:S02]  /*3d250*/  STL [R1+0x1f54], R140 ;  /* 0x001f548c01007387 */ /* 0x0003e40000100800 */
[----:B-1----:R-:W-:-:S02]  /*3d260*/  IMAD.MOV.U32 R148, RZ, RZ, R141 ;  /* 0x000000ffff947224 */ /* 0x002fc400078e008d */
[----:B------:R-:W4:Y:S04]  /*3d270*/  LDL.LU.64 R140, [R1+0xcd8] ;  /* 0x000cd800018c7983 */ /* 0x000f280000300a00 */
[----:B------:R1:W-:Y:S04]  /*3d280*/  STL [R1+0x1f50], R148 ;  /* 0x001f509401007387 */ /* 0x0003e80000100800 */
[----:B--2---:R2:W-:Y:S01]  /*3d290*/  STL [R1+0x1f5c], R132 ;  /* 0x001f5c8401007387 */ /* 0x0045e20000100800 */
[----:B-1----:R-:W-:-:S03]  /*3d2a0*/  IMAD.MOV.U32 R148, RZ, RZ, R133 ;  /* 0x000000ffff947224 */ /* 0x002fc600078e0085 */
[----:B--2---:R-:W2:Y:S04]  /*3d2b0*/  LDL.LU.64 R132, [R1+0xc78] ;  /* 0x000c780001847983 */ /* 0x004ea80000300a00 */
[----:B------:R1:W-:Y:S04]  /*3d2c0*/  STL [R1+0x1f58], R148 ;  /* 0x001f589401007387 */ /* 0x0003e80000100800 */
[----:B---3--:R3:W-:Y:S01]  /*3d2d0*/  STL [R1+0x1f64], R134 ;  /* 0x001f648601007387 */ /* 0x0087e20000100800 */
[----:B-1----:R-:W-:-:S03]  /*3d2e0*/  IMAD.MOV.U32 R148, RZ, RZ, R135 ;  /* 0x000000ffff947224 */ /* 0x002fc600078e0087 */
[----:B---3--:R-:W3:Y:S04]  /*3d2f0*/  LDL.LU.64 R134, [R1+0xc88] ;  /* 0x000c880001867983 */ /* 0x008ee80000300a00 */
[----:B------:R1:W-:Y:S04]  /*3d300*/  STL [R1+0x1f60], R148 ;  /* 0x001f609401007387 */ /* 0x0003e80000100800 */
[----:B----4-:R4:W-:Y:S01]  /*3d310*/  STL [R1+0x1f6c], R142 ;  /* 0x001f6c8e01007387 */ /* 0x0109e20000100800 */
[----:B-1----:R-:W-:-:S03]  /*3d320*/  IMAD.MOV.U32 R148, RZ, RZ, R143 ;  /* 0x000000ffff947224 */ /* 0x002fc600078e008f */
        /* <DEDUP_REMOVED lines=39> */
[----:B-1----:R-:W-:-:S03]  /*3d5a0*/  MOV R148, R135 ;  /* 0x0000008700947202 */ /* 0x002fc60000000f00 */
        /* <DEDUP_REMOVED lines=74> */
[----:B------:R1:W-:Y:S04]  /*3da50*/  STL [R1+0x2054], R146 ;  /* 0x0020549201007387 */ /* 0x0003e80000100800 */
[----:B-1----:R-:W4:Y:S01]  /*3da60*/  LDL.LU.64 R148, [R1+0xd90] ;  /* 0x000d900001947983 */ /* 0x002f220000300a00 */
[----:B------:R-:W-:-:S05]  /*3da70*/  IMAD.MOV.U32 R146, RZ, RZ, R147 ;  /* 0x000000ffff927224 */ /* 0x000fca00078e0093 */
[----:B------:R1:W-:Y:S04]  /*3da80*/  STL [R1+0x2050], R146 ;  /* 0x0020509201007387 */ /* 0x0003e80000100800 */
[----:B------:R1:W-:Y:S04]  /*3da90*/  STL [R1+0x205c], R140 ;  /* 0x00205c8c01007387 */ /* 0x0003e80000100800 */
[----:B-1----:R-:W4:Y:S01]  /*3daa0*/  LDL.LU.64 R146, [R1+0xd18] ;  /* 0x000d180001927983 */ /* 0x002f220000300a00 */
[----:B------:R-:W-:-:S05]  /*3dab0*/  IMAD.MOV.U32 R140, RZ, RZ, R141 ;  /* 0x000000ffff8c7224 */ /* 0x000fca00078e008d */
[----:B------:R1:W-:Y:S04]  /*3dac0*/  STL [R1+0x2058], R140 ;  /* 0x0020588c01007387 */ /* 0x0003e80000100800 */
[----:B--2---:R2:W-:Y:S04]  /*3dad0*/  STL [R1+0x2064], R132 ;  /* 0x0020648401007387 */ /* 0x0045e80000100800 */
[----:B-1----:R-:W4:Y:S01]  /*3dae0*/  LDL.LU.64 R140, [R1+0xd30] ;  /* 0x000d3000018c7983 */ /* 0x002f220000300a00 */
[----:B--2---:R-:W-:-:S05]  /*3daf0*/  MOV R132, R133 ;  /* 0x0000008500847202 */ /* 0x004fca0000000f00 */
[----:B------:R1:W-:Y:S04]  /*3db00*/  STL [R1+0x2060], R132 ;  /* 0x0020608401007387 */ /* 0x0003e80000100800 */
[----:B---3--:R2:W-:Y:S04]  /*3db10*/  STL [R1+0x206c], R134 ;  /* 0x00206c8601007387 */ /* 0x0085e80000100800 */
[----:B-1----:R-:W3:Y:S01]  /*3db20*/  LDL.LU.64 R132, [R1+0x16e8] ;  /* 0x0016e80001847983 */ /* 0x002ee20000300a00 */
[----:B--2---:R-:W-:-:S03]  /*3db30*/  IMAD.MOV.U32 R134, RZ, RZ, R135 ;  /* 0x000000ffff867224 */ /* 0x004fc600078e0087 */
[----:B----4-:R1:W-:Y:S04]  /*3db40*/  STL [R1+0x2074], R142 ;  /* 0x0020748e01007387 */ /* 0x0103e80000100800 */
[----:B------:R2:W-:Y:S01]  /*3db50*/  STL [R1+0x2068], R134 ;  /* 0x0020688601007387 */ /* 0x0005e20000100800 */
[----:B-1----:R-:W-:-:S03]  /*3db60*/  IMAD.MOV.U32 R142, RZ, RZ, R143 ;  /* 0x000000ffff8e7224 */ /* 0x002fc600078e008f */
[----:B--2---:R-:W2:Y:S04]  /*3db70*/  LDL.LU.64 R134, [R1+0x16f8] ;  /* 0x0016f80001867983 */ /* 0x004ea80000300a00 */
[----:B------:R-:W-:Y:S04]  /*3db80*/  STL [R1+0x207c], R150 ;  /* 0x00207c9601007387 */ /* 0x000fe80000100800 */
[----:B------:R1:W-:Y:S04]  /*3db90*/  STL [R1+0x2070], R142 ;  /* 0x0020708e01007387 */ /* 0x0003e80000100800 */
[----:B-1----:R-:W4:Y:S01]  /*3dba0*/  LDL.LU.64 R142, [R1+0x16a0] ;  /* 0x0016a000018e7983 */ /* 0x002f220000300a00 */
[----:B------:R-:W-:-:S03]  /*3dbb0*/  IMAD.MOV.U32 R150, RZ, RZ, R151 ;  /* 0x000000ffff967224 */ /* 0x000fc600078e0097 */
[----:B------:R-:W-:Y:S04]  /*3dbc0*/  STL [R1+0x2084], R136 ;  /* 0x0020848801007387 */ /* 0x000fe80000100800 */
[----:B------:R1:W-:Y:S02]  /*3dbd0*/  STL [R1+0x2078], R150 ;  /* 0x0020789601007387 */ /* 0x0003e40000100800 */
[----:B-1----:R-:W-:Y:S02]  /*3dbe0*/  IMAD.MOV.U32 R150, RZ, RZ, R137 ;  /* 0x000000ffff967224 */ /* 0x002fe400078e0089 */
        /* <DEDUP_REMOVED lines=12> */
[----:B------:R-:W-:-:S03]  /*3dcb0*/  MOV R144, R145 ;  /* 0x0000009100907202 */ /* 0x000fc60000000f00 */
[----:B------:R-:W-:Y:S01]  /*3dcc0*/  STL [R1+0x20a4], R212 ;  /* 0x0020a4d401007387 */ /* 0x000fe20000100800 */
[----:B------:R-:W-:-:S03]  /*3dcd0*/  IMAD.MOV.U32 R152, RZ, RZ, R213 ;  /* 0x000000ffff987224 */ /* 0x000fc600078e00d5 */
[----:B------:R1:W-:Y:S04]  /*3dce0*/  STL [R1+0x2098], R144 ;  /* 0x0020989001007387 */ /* 0x0003e80000100800 */
[----:B-1----:R-:W4:Y:S04]  /*3dcf0*/  LDL.LU.64 R144, [R1+0xd60] ;  /* 0x000d600001907983 */ /* 0x002f280000300a00 */
[----:B------:R1:W-:Y:S04]  /*3dd00*/  STL [R1+0x20ac], R148 ;  /* 0x0020ac9401007387 */ /* 0x0003e80000100800 */
[----:B------:R-:W-:Y:S04]  /*3dd10*/  STL [R1+0x20a0], R152 ;  /* 0x0020a09801007387 */ /* 0x000fe80000100800 */
[----:B------:R-:W4:Y:S01]  /*3dd20*/  LDL.LU.64 R212, [R1+0x1708] ;  /* 0x0017080001d47983 */ /* 0x000f220000300a00 */
[----:B-1----:R-:W-:-:S03]  /*3dd30*/  IMAD.MOV.U32 R148, RZ, RZ, R149 ;  /* 0x000000ffff947224 */ /* 0x002fc600078e0095 */
[----:B------:R-:W-:Y:S04]  /*3dd40*/  STL [R1+0x20b4], R146 ;  /* 0x0020b49201007387 */ /* 0x000fe80000100800 */
[----:B------:R1:W-:Y:S02]  /*3dd50*/  STL [R1+0x20a8], R148 ;  /* 0x0020a89401007387 */ /* 0x0003e40000100800 */
[----:B-1----:R-:W-:Y:S02]  /*3dd60*/  IMAD.MOV.U32 R148, RZ, RZ, R147 ;  /* 0x000000ffff947224 */ /* 0x002fe400078e0093 */
[----:B------:R-:W4:Y:S04]  /*3dd70*/  LDL.LU.64 R146, [R1+0x1718] ;  /* 0x0017180001927983 */ /* 0x000f280000300a00 */
[----:B------:R-:W-:Y:S04]  /*3dd80*/  STL [R1+0x20b0], R148 ;  /* 0x0020b09401007387 */ /* 0x000fe80000100800 */
[----:B------:R1:W-:Y:S02]  /*3dd90*/  STL [R1+0x20bc], R140 ;  /* 0x0020bc8c01007387 */ /* 0x0003e40000100800 */
[----:B-1----:R-:W-:-:S02]  /*3dda0*/  IMAD.MOV.U32 R140, RZ, RZ, R141 ;  /* 0x000000ffff8c7224 */ /* 0x002fc400078e008d */
[----:B---3--:R1:W-:Y:S04]  /*3ddb0*/  STL [R1+0x20c4], R132 ;  /* 0x0020c48401007387 */ /* 0x0083e80000100800 */
[----:B------:R3:W-:Y:S01]  /*3ddc0*/  STL [R1+0x20b8], R140 ;  /* 0x0020b88c01007387 */ /* 0x0007e20000100800 */
[----:B-1----:R-:W-:-:S03]  /*3ddd0*/  IMAD.MOV.U32 R132, RZ, RZ, R133 ;  /* 0x000000ffff847224 */ /* 0x002fc600078e0085 */
[----:B---3--:R-:W3:Y:S04]  /*3dde0*/  LDL.LU.64 R140, [R1+0x16c0] ;  /* 0x0016c000018c7983 */ /* 0x008ee80000300a00 */
[----:B--2---:R1:W-:Y:S04]  /*3ddf0*/  STL [R1+0x20cc], R134 ;  /* 0x0020cc8601007387 */ /* 0x0043e80000100800 */
[----:B------:R2:W-:Y:S01]  /*3de00*/  STL [R1+0x20c0], R132 ;  /* 0x0020c08401007387 */ /* 0x0005e20000100800 */
[----:B-1----:R-:W-:-:S03]  /*3de10*/  IMAD.MOV.U32 R134, RZ, RZ, R135 ;  /* 0x000000ffff867224 */ /* 0x002fc600078e0087 */
[----:B--2---:R-:W2:Y:S04]  /*3de20*/  LDL.LU.64 R132, [R1+0x16d0] ;  /* 0x0016d00001847983 */ /* 0x004ea80000300a00 */
[----:B----4-:R-:W-:Y:S04]  /*3de30*/  STL [R1+0x20d4], R142 ;  /* 0x0020d48e01007387 */ /* 0x010fe80000100800 */
[----:B------:R1:W-:Y:S01]  /*3de40*/  STL [R1+0x20c8], R134 ;  /* 0x0020c88601007387 */ /* 0x0003e20000100800 */
[----:B------:R-:W-:-:S03]  /*3de50*/  MOV R148, R143 ;  /* 0x0000008f00947202 */ /* 0x000fc60000000f00 */
[----:B-1----:R-:W4:Y:S04]  /*3de60*/  LDL.LU.64 R134, [R1+0xdb8] ;  /* 0x000db80001867983 */ /* 0x002f280000300a00 */
        /* <DEDUP_REMOVED lines=9> */
[----:B------:R-:W-:Y:S04]  /*3df00*/  STL [R1+0x20e0], R148 ;  /* 0x0020e09401007387 */ /* 0x000fe80000100800 */
[----:B------:R1:W-:Y:S02]  /*3df10*/  STL [R1+0x20ec], R138 ;  /* 0x0020ec8a01007387 */ /* 0x0003e40000100800 */
[----:B-1----:R-:W-:-:S02]  /*3df20*/  IMAD.MOV.U32 R138, RZ, RZ, R139 ;  /* 0x000000ffff8a7224 */ /* 0x002fc400078e008b */
[----:B------:R-:W-:Y:S04]  /*3df30*/  STL [R1+0x20f4], R150 ;  /* 0x0020f49601007387 */ /* 0x000fe80000100800 */
[----:B------:R1:W-:Y:S04]  /*3df40*/  STL [R1+0x20e8], R138 ;  /* 0x0020e88a01007387 */ /* 0x0003e80000100800 */
[----:B-1----:R-:W4:Y:S01]  /*3df50*/  LDL.LU.64 R138, [R1+0x1728] ;  /* 0x00172800018a7983 */ /* 0x002f220000300a00 */
[----:B------:R-:W-:-:S03]  /*3df60*/  IMAD.MOV.U32 R148, RZ, RZ, R151 ;  /* 0x000000ffff947224 */ /* 0x000fc600078e0097 */
[----:B------:R1:W-:Y:S04]  /*3df70*/  STL [R1+0x20fc], R144 ;  /* 0x0020fc9001007387 */ /* 0x0003e80000100800 */
[----:B------:R1:W-:Y:S04]  /*3df80*/  STL [R1+0x20f0], R148 ;  /* 0x0020f09401007387 */ /* 0x0003e80000100800 */
[----:B------:R-:W4:Y:S01]  /*3df90*/  LDL.LU.64 R154, [R1+0x1738] ;  /* 0x00173800019a7983 */ /* 0x000f220000300a00 */
[----:B-1----:R-:W-:Y:S02]  /*3dfa0*/  IMAD.MOV.U32 R144, RZ, RZ, R145 ;  /* 0x000000ffff907224 */ /* 0x002fe400078e0091 */
[----:B------:R-:W-:-:S03]  /*3dfb0*/  IMAD.MOV.U32 R150, RZ, RZ, R213 ;  /* 0x000000ffff967224 */ /* 0x000fc600078e00d5 */
[----:B------:R1:W-:Y:S04]  /*3dfc0*/  STL [R1+0x20f8], R144 ;  /* 0x0020f89001007387 */ /* 0x0003e80000100800 */
[----:B------:R1:W-:Y:S04]  /*3dfd0*/  STL [R1+0x2104], R212 ;  /* 0x002104d401007387 */ /* 0x0003e80000100800 */
[----:B------:R-:W4:Y:S04]  /*3dfe0*/  LDL.LU.64 R148, [R1+0x16e0] ;  /* 0x0016e00001947983 */ /* 0x000f280000300a00 */
[----:B-1----:R-:W4:Y:S04]  /*3dff0*/  LDL.LU.64 R144, [R1+0x16f0] ;  /* 0x0016f00001907983 */ /* 0x002f280000300a00 */
[----:B------:R1:W-:Y:S04]  /*3e000*/  STL [R1+0x2100], R150 ;  /* 0x0021009601007387 */ /* 0x0003e80000100800 */
[----:B------:R1:W-:Y:S04]  /*3e010*/  STL [R1+0x210c], R146 ;  /* 0x00210c9201007387 */ /* 0x0003e80000100800 */
[----:B------:R-:W4:Y:S01]  /*3e020*/  LDL.LU.64 R212, [R1+0xdc8] ;  /* 0x000dc80001d47983 */ /* 0x000f220000300a00 */
[----:B-1----:R-:W-:-:S03]  /*3e030*/  MOV R150, R147 ;  /* 0x0000009300967202 */ /* 0x002fc60000000f00 */
[----:B------:R-:W4:Y:S04]  /*3e040*/  LDL.LU.64 R146, [R1+0xdd0] ;  /* 0x000dd00001927983 */ /* 0x000f280000300a00 */
[----:B------:R1:W-:Y:S04]  /*3e050*/  STL [R1+0x2108], R150 ;  /* 0x0021089601007387 */ /* 0x0003e80000100800 */
[----:B---3--:R3:W-:Y:S01]  /*3e060*/  STL [R1+0x2114], R140 ;  /* 0x0021148c01007387 */ /* 0x0087e20000100800 */
[----:B-1----:R-:W-:-:S03]  /*3e070*/  IMAD.MOV.U32 R150, RZ, RZ, R141 ;  /* 0x000000ffff967224 */ /* 0x002fc600078e008d */
[----:B---3--:R-:W3:Y:S04]  /*3e080*/  LDL.LU.64 R140, [R1+0xd98] ;  /* 0x000d9800018c7983 */ /* 0x008ee80000300a00 */
[----:B------:R1:W-:Y:S04]  /*3e090*/  STL [R1+0x2110], R150 ;  /* 0x0021109601007387 */ /* 0x0003e80000100800 */
[----:B--2---:R2:W-:Y:S01]  /*3e0a0*/  STL [R1+0x211c], R132 ;  /* 0x00211c8401007387 */ /* 0x0045e20000100800 */
[----:B-1----:R-:W-:-:S03]  /*3e0b0*/  IMAD.MOV.U32 R150, RZ, RZ, R133 ;  /* 0x000000ffff967224 */ /* 0x002fc600078e0085 */
[----:B--2---:R-:W2:Y:S04]  /*3e0c0*/  LDL.LU.64 R132, [R1+0xda8] ;  /* 0x000da80001847983 */ /* 0x004ea80000300a00 */
[----:B------:R-:W-:Y:S04]  /*3e0d0*/  STL [R1+0x2118], R150 ;  /* 0x0021189601007387 */ /* 0x000fe80000100800 */
[----:B----4-:R1:W-:Y:S04]  /*3e0e0*/  STL [R1+0x2124], R134 ;  /* 0x0021248601007387 */ /* 0x0103e80000100800 */
[----:B------:R4:W-:Y:S01]  /*3e0f0*/  STL [R1+0x212c], R142 ;  /* 0x00212c8e01007387 */ /* 0x0009e20000100800 */
[----:B-1----:R-:W-:-:S05]  /*3e100*/  IMAD.MOV.U32 R134, RZ, RZ, R135 ;  /* 0x000000ffff867224 */ /* 0x002fca00078e0087 */
[----:B------:R1:W-:Y:S01]  /*3e110*/  STL [R1+0x2120], R134 ;  /* 0x0021208601007387 */ /* 0x0003e20000100800 */
[----:B----4-:R-:W-:-:S03]  /*3e120*/  IMAD.MOV.U32 R142, RZ, RZ, R143 ;  /* 0x000000ffff8e7224 */ /* 0x010fc600078e008f */
[----:B-1----:R-:W4:Y:S04]  /*3e130*/  LDL.LU.64 R134, [R1+0x1748] ;  /* 0x0017480001867983 */ /* 0x002f280000300a00 */
[----:B------:R1:W-:Y:S04]  /*3e140*/  STL [R1+0x2134], R136 ;  /* 0x0021348801007387 */ /* 0x0003e80000100800 */
[----:B------:R1:W-:Y:S04]  /*3e150*/  STL [R1+0x2128], R142 ;  /* 0x0021288e01007387 */ /* 0x0003e80000100800 */
[----:B------:R-:W4:Y:S01]  /*3e160*/  LDL.LU.64 R150, [R1+0x1758] ;  /* 0x0017580001967983 */ /* 0x000f220000300a00 */
[----:B-1----:R-:W-:-:S02]  /*3e170*/  IMAD.MOV.U32 R136, RZ, RZ, R137 ;  /* 0x000000ffff887224 */ /* 0x002fc400078e0089 */
        /* <DEDUP_REMOVED lines=11> */
[----:B------:R-:W-:Y:S01]  /*3e230*/  STL [R1+0x214c], R154 ;  /* 0x00214c9a01007387 */ /* 0x000fe20000100800 */
[----:B-1----:R-:W-:-:S03]  /*3e240*/  IMAD.MOV.U32 R152, RZ, RZ, R155 ;  /* 0x000000ffff987224 */ /* 0x002fc600078e009b */
[----:B------:R1:W-:Y:S04]  /*3e250*/  STL [R1+0x2154], R148 ;  /* 0x0021549401007387 */ /* 0x0003e80000100800 */
[----:B------:R-:W-:Y:S04]  /*3e260*/  STL [R1+0x2148], R152 ;  /* 0x0021489801007387 */ /* 0x000fe80000100800 */
[----:B------:R1:W-:Y:S02]  /*3e270*/  STL [R1+0x215c], R144 ;  /* 0x00215c9001007387 */ /* 0x0003e40000100800 */
[----:B-1----:R-:W-:-:S05]  /*3e280*/  IMAD.MOV.U32 R148, RZ, RZ, R149 ;  /* 0x000000ffff947224 */ /* 0x002fca00078e0095 */
[----:B------:R-:W-:Y:S01]  /*3e290*/  STL [R1+0x2150], R148 ;  /* 0x0021509401007387 */ /* 0x000fe20000100800 */
[----:B------:R-:W-:-:S03]  /*3e2a0*/  IMAD.MOV.U32 R144, RZ, RZ, R145 ;  /* 0x000000ffff907224 */ /* 0x000fc600078e0091 */
[----:B------:R-:W-:Y:S04]  /*3e2b0*/  STL [R1+0x2164], R212 ;  /* 0x002164d401007387 */ /* 0x000fe80000100800 */
[----:B------:R1:W-:Y:S04]  /*3e2c0*/  STL [R1+0x2158], R144 ;  /* 0x0021589001007387 */ /* 0x0003e80000100800 */
[----:B------:R-:W-:Y:S01]  /*3e2d0*/  STL [R1+0x216c], R146 ;  /* 0x00216c9201007387 */ /* 0x000fe20000100800 */
[----:B-1----:R-:W-:-:S05]  /*3e2e0*/  IMAD.MOV.U32 R144, RZ, RZ, R213 ;  /* 0x000000ffff907224 */ /* 0x002fca00078e00d5 */
[----:B------:R1:W-:Y:S04]  /*3e2f0*/  STL [R1+0x2160], R144 ;  /* 0x0021609001007387 */ /* 0x0003e80000100800 */
[----:B------:R-:W4:Y:S01]  /*3e300*/  LDL.LU.64 R212, [R1+0x1768] ;  /* 0x0017680001d47983 */ /* 0x000f220000300a00 */
[----:B-1----:R-:W-:-:S03]  /*3e310*/  IMAD.MOV.U32 R144, RZ, RZ, R147 ;  /* 0x000000ffff907224 */ /* 0x002fc600078e0093 */
[----:B---3--:R1:W-:Y:S04]  /*3e320*/  STL [R1+0x2174], R140 ;  /* 0x0021748c01007387 */ /* 0x0083e80000100800 */
[----:B------:R3:W-:Y:S01]  /*3e330*/  STL [R1+0x2168], R144 ;  /* 0x0021689001007387 */ /* 0x0007e20000100800 */
[----:B-1----:R-:W-:-:S03]  /*3e340*/  IMAD.MOV.U32 R140, RZ, RZ, R141 ;  /* 0x000000ffff8c7224 */ /* 0x002fc600078e008d */
[----:B---3--:R-:W3:Y:S04]  /*3e350*/  LDL.LU.64 R144, [R1+0x1778] ;  /* 0x0017780001907983 */ /* 0x008ee80000300a00 */
[----:B------:R1:W-:Y:S04]  /*3e360*/  STL [R1+0x2170], R140 ;  /* 0x0021708c01007387 */ /* 0x0003e80000100800 */
[----:B--2---:R2:W-:Y:S04]  /*3e370*/  STL [R1+0x217c], R132 ;  /* 0x00217c8401007387 */ /* 0x0045e80000100800 */
[----:B------:R-:W3:Y:S04]  /*3e380*/  LDL.LU.64 R146, [R1+0x1720] ;  /* 0x0017200001927983 */ /* 0x000ee80000300a00 */
[----:B-1----:R-:W3:Y:S01]  /*3e390*/  LDL.LU.64 R140, [R1+0x1730] ;  /* 0x00173000018c7983 */ /* 0x002ee20000300a00 */
[----:B--2---:R-:W-:-:S05]  /*3e3a0*/  MOV R132, R133 ;  /* 0x0000008500847202 */ /* 0x004fca0000000f00 */
[----:B------:R1:W-:Y:S04]  /*3e3b0*/  STL [R1+0x2178], R132 ;  /* 0x0021788401007387 */ /* 0x0003e80000100800 */
[----:B----4-:R2:W-:Y:S04]  /*3e3c0*/  STL [R1+0x2184], R134 ;  /* 0x0021848601007387 */ /* 0x0105e80000100800 */
[----:B-1----:R-:W4:Y:S01]  /*3e3d0*/  LDL.LU.64 R132, [R1+0xde8] ;  /* 0x000de80001847983 */ /* 0x002f220000300a00 */
[----:B------:R-:W-:-:S03]  /*3e3e0*/  IMAD.MOV.U32 R148, RZ, RZ, R135 ;  /* 0x000000ffff947224 */ /* 0x000fc600078e0087 */
[----:B--2---:R-:W2:Y:S04]  /*3e3f0*/  LDL.LU.64 R134, [R1+0xdf0] ;  /* 0x000df00001867983 */ /* 0x004ea80000300a00 */
        /* <DEDUP_REMOVED lines=14> */
[----:B------:R-:W2:Y:S01]  /*3e4e0*/  LDL.LU.64 R214, [R1+0x1788] ;  /* 0x0017880001d67983 */ /* 0x000ea20000300a00 */
[----:B-1----:R-:W-:-:S03]  /*3e4f0*/  IMAD.MOV.U32 R136, RZ, RZ, R139 ;  /* 0x000000ffff887224 */ /* 0x002fc600078e008b */
[----:B------:R-:W-:Y:S04]  /*3e500*/  STL [R1+0x21b4], R32 ;  /* 0x0021b42001007387 */ /* 0x000fe80000100800 */
[----:B------:R1:W-:Y:S04]  /*3e510*/  STL [R1+0x21a8], R136 ;  /* 0x0021a88801007387 */ /* 0x0003e80000100800 */
[----:B------:R-:W2:Y:S04]  /*3e520*/  LDL.LU.64 R150, [R1+0x1798] ;  /* 0x0017980001967983 */ /* 0x000ea80000300a00 */
[----:B------:R-:W-:Y:S04]  /*3e530*/  STL [R1+0x21b0], R33 ;  /* 0x0021b02101007387 */ /* 0x000fe80000100800 */
[----:B------:R1:W-:Y:S04]  /*3e540*/  STL [R1+0x21bc], R16 ;  /* 0x0021bc1001007387 */ /* 0x0003e80000100800 */
[----:B------:R-:W2:Y:S04]  /*3e550*/  LDL.LU.64 R142, [R1+0x1740] ;  /* 0x00174000018e7983 */ /* 0x000ea80000300a00 */
[----:B------:R-:W-:Y:S04]  /*3e560*/  STL [R1+0x21b8], R17 ;  /* 0x0021b81101007387 */ /* 0x000fe80000100800 */
[----:B-1----:R-:W2:Y:S04]  /*3e570*/  LDL.LU.64 R136, [R1+0x1750] ;  /* 0x0017500001887983 */ /* 0x002ea80000300a00 */
[----:B------:R1:W-:Y:S01]  /*3e580*/  STL [R1+0x21c4], R212 ;  /* 0x0021c4d401007387 */ /* 0x0003e20000100800 */
[----:B------:R-:W-:-:S03]  /*3e590*/  MOV R16, R213 ;  /* 0x000000d500107202 */ /* 0x000fc60000000f00 */
[----:B------:R-:W2:Y:S04]  /*3e5a0*/  LDL.LU.64 R138, [R1+0xdf8] ;  /* 0x000df800018a7983 */ /* 0x000ea80000300a00 */
[----:B-1----:R-:W2:Y:S04]  /*3e5b0*/  LDL.LU.64 R212, [R1+0xe00] ;  /* 0x000e000001d47983 */ /* 0x002ea80000300a00 */
[----:B------:R3:W-:Y:S02]  /*3e5c0*/  STL [R1+0x21c0], R16 ;  /* 0x0021c01001007387 */ /* 0x0007e40000100800 */
[----:B---3--:R-:W-:-:S02]  /*3e5d0*/  IMAD.MOV.U32 R16, RZ, RZ, R145 ;  /* 0x000000ffff107224 */ /* 0x008fc400078e0091 */
[----:B------:R-:W-:Y:S04]  /*3e5e0*/  STL [R1+0x21cc], R144 ;  /* 0x0021cc9001007387 */ /* 0x000fe80000100800 */
[----:B------:R-:W-:Y:S04]  /*3e5f0*/  STL [R1+0x21d4], R146 ;  /* 0x0021d49201007387 */ /* 0x000fe80000100800 */
[----:B------:R1:W-:Y:S04]  /*3e600*/  STL [R1+0x21c8], R16 ;  /* 0x0021c81001007387 */ /* 0x0003e80000100800 */
[----:B------:R-:W-:Y:S01]  /*3e610*/  STL [R1+0x21dc], R140 ;  /* 0x0021dc8c01007387 */ /* 0x000fe20000100800 */
[----:B-1----:R-:W-:-:S05]  /*3e620*/  IMAD.MOV.U32 R16, RZ, RZ, R147 ;  /* 0x000000ffff107224 */ /* 0x002fca00078e0093 */
[----:B------:R1:W-:Y:S02]  /*3e630*/  STL [R1+0x21d0], R16 ;  /* 0x0021d01001007387 */ /* 0x0003e40000100800 */
[----:B-1----:R-:W-:Y:S02]  /*3e640*/  IMAD.MOV.U32 R16, RZ, RZ, R141 ;  /* 0x000000ffff107224 */ /* 0x002fe400078e008d */
[----:B----4-:R-:W-:Y:S04]  /*3e650*/  STL [R1+0x21e4], R132 ;  /* 0x0021e48401007387 */ /* 0x010fe80000100800 */
[----:B------:R1:W-:Y:S04]  /*3e660*/  STL [R1+0x21d8], R16 ;  /* 0x0021d81001007387 */ /* 0x0003e80000100800 */
[----:B--2---:R-:W-:Y:S01]  /*3e670*/  STL [R1+0x21ec], R134 ;  /* 0x0021ec8601007387 */ /* 0x004fe20000100800 */
[----:B-1----:R-:W-:-:S05]  /*3e680*/  IMAD.MOV.U32 R16, RZ, RZ, R133 ;  /* 0x000000ffff107224 */ /* 0x002fca00078e0085 */
[----:B------:R1:W-:Y:S04]  /*3e690*/  STL [R1+0x21e0], R16 ;  /* 0x0021e01001007387 */ /* 0x0003e80000100800 */
[----:B------:R-:W2:Y:S04]  /*3e6a0*/  LDL.LU.64 R144, [R1+0x17a8] ;  /* 0x0017a80001907983 */ /* 0x000ea80000300a00 */
[----:B------:R-:W3:Y:S01]  /*3e6b0*/  LDL.LU.64 R146, [R1+0x17b8] ;  /* 0x0017b80001927983 */ /* 0x000ee20000300a00 */
[----:B-1----:R-:W-:-:S05]  /*3e6c0*/  IMAD.MOV.U32 R16, RZ, RZ, R135 ;  /* 0x000000ffff107224 */ /* 0x002fca00078e0087 */
[----:B------:R1:W-:Y:S04]  /*3e6d0*/  STL [R1+0x21e8], R16 ;  /* 0x0021e81001007387 */ /* 0x0003e80000100800 */
[----:B------:R-:W-:Y:S04]  /*3e6e0*/  STL [R1+0x21f4], R64 ;  /* 0x0021f44001007387 */ /* 0x000fe80000100800 */
[----:B------:R-:W-:Y:S04]  /*3e6f0*/  STL [R1+0x21f0], R65 ;  /* 0x0021f04101007387 */ /* 0x000fe80000100800 */
[----:B------:R-:W4:Y:S04]  /*3e700*/  LDL.LU.64 R140, [R1+0x1760] ;  /* 0x00176000018c7983 */ /* 0x000f280000300a00 */
[----:B------:R-:W-:Y:S04]  /*3e710*/  STL [R1+0x21fc], R48 ;  /* 0x0021fc3001007387 */ /* 0x000fe80000100800 */
[----:B------:R-:W-:Y:S04]  /*3e720*/  STL [R1+0x21f8], R49 ;  /* 0x0021f83101007387 */ /* 0x000fe80000100800 */
[----:B------:R-:W4:Y:S04]  /*3e730*/  LDL.LU.64 R132, [R1+0x1770] ;  /* 0x0017700001847983 */ /* 0x000f280000300a00 */
[----:B------:R1:W-:Y:S02]  /*3e740*/  STL [R1+0x2204], R214 ;  /* 0x002204d601007387 */ /* 0x0003e40000100800 */
[----:B-1----:R-:W-:-:S02]  /*3e750*/  IMAD.MOV.U32 R16, RZ, RZ, R215 ;  /* 0x000000ffff107224 */ /* 0x002fc400078e00d7 */
[----:B------:R-:W4:Y:S04]  /*3e760*/  LDL.LU.64 R134, [R1+0xe08] ;  /* 0x000e080001867983 */ /* 0x000f280000300a00 */
[----:B------:R-:W-:Y:S04]  /*3e770*/  STL [R1+0x220c], R150 ;  /* 0x00220c9601007387 */ /* 0x000fe80000100800 */
[----:B------:R1:W-:Y:S04]  /*3e780*/  STL [R1+0x2200], R16 ;  /* 0x0022001001007387 */ /* 0x0003e80000100800 */
[----:B------:R-:W4:Y:S01]  /*3e790*/  LDL.LU.64 R214, [R1+0xe10] ;  /* 0x000e100001d67983 */ /* 0x000f220000300a00 */
[----:B-1----:R-:W-:-:S03]  /*3e7a0*/  MOV R16, R151 ;  /* 0x0000009700107202 */ /* 0x002fc60000000f00 */
[----:B------:R-:W-:Y:S04]  /*3e7b0*/  STL [R1+0x2214], R142 ;  /* 0x0022148e01007387 */ /* 0x000fe80000100800 */
[----:B------:R1:W-:Y:S04]  /*3e7c0*/  STL [R1+0x2208], R16 ;  /* 0x0022081001007387 */ /* 0x0003e80000100800 */
[----:B------:R-:W-:Y:S01]  /*3e7d0*/  STL [R1+0x221c], R136 ;  /* 0x00221c8801007387 */ /* 0x000fe20000100800 */
[----:B-1----:R-:W-:-:S05]  /*3e7e0*/  IMAD.MOV.U32 R16, RZ, RZ, R143 ;  /* 0x000000ffff107224 */ /* 0x002fca00078e008f */
[----:B------:R1:W-:Y:S04]  /*3e7f0*/  STL [R1+0x2210], R16 ;  /* 0x0022101001007387 */ /* 0x0003e80000100800 */
[----:B------:R-:W-:Y:S01]  /*3e800*/  STL [R1+0x2224], R138 ;  /* 0x0022248a01007387 */ /* 0x000fe20000100800 */
[----:B-1----:R-:W-:-:S05]  /*3e810*/  IMAD.MOV.U32 R16, RZ, RZ, R137 ;  /* 0x000000ffff107224 */ /* 0x002fca00078e0089 */
[----:B------:R1:W-:Y:S04]  /*3e820*/  STL [R1+0x2218], R16 ;  /* 0x0022181001007387 */ /* 0x0003e80000100800 */
[----:B------:R-:W-:Y:S01]  /*3e830*/  STL [R1+0x222c], R212 ;  /* 0x00222cd401007387 */ /* 0x000fe20000100800 */
[----:B-1----:R-:W-:-:S05]  /*3e840*/  IMAD.MOV.U32 R16, RZ, RZ, R139 ;  /* 0x000000ffff107224 */ /* 0x002fca00078e008b */
[----:B------:R1:W-:Y:S04]  /*3e850*/  STL [R1+0x2220], R16 ;  /* 0x0022201001007387 */ /* 0x0003e80000100800 */
[----:B------:R-:W4:Y:S01]  /*3e860*/  LDL.LU.64 R142, [R1+0x17c0] ;  /* 0x0017c000018e7983 */ /* 0x000f220000300a00 */
[----:B-1----:R-:W-:-:S05]  /*3e870*/  IMAD.MOV.U32 R16, RZ, RZ, R213 ;  /* 0x000000ffff107224 */ /* 0x002fca00078e00d5 */
[----:B------:R2:W-:Y:S04]  /*3e880*/  STL [R1+0x2228], R16 ;  /* 0x0022281001007387 */ /* 0x0005e80000100800 */
[----:B------:R-:W-:Y:S04]  /*3e890*/  STL [R1+0x2234], R96 ;  /* 0x0022346001007387 */ /* 0x000fe80000100800 */
[----:B------:R-:W-:Y:S04]  /*3e8a0*/  STL [R1+0x2230], R97 ;  /* 0x0022306101007387 */ /* 0x000fe80000100800 */
[----:B------:R-:W4:Y:S04]  /*3e8b0*/  LDL.LU.64 R136, [R1+0x17c8] ;  /* 0x0017c80001887983 */ /* 0x000f280000300a00 */
[----:B------:R-:W-:Y:S04]  /*3e8c0*/  STL [R1+0x223c], R80 ;  /* 0x00223c5001007387 */ /* 0x000fe80000100800 */
[----:B------:R-:W4:Y:S04]  /*3e8d0*/  LDL.LU.64 R138, [R1+0x1780] ;  /* 0x00178000018a7983 */ /* 0x000f280000300a00 */
[----:B------:R-:W-:Y:S04]  /*3e8e0*/  STL [R1+0x2238], R81 ;  /* 0x0022385101007387 */ /* 0x000fe80000100800 */
[----:B------:R-:W4:Y:S01]  /*3e8f0*/  LDL.LU.64 R212, [R1+0x1790] ;  /* 0x0017900001d47983 */ /* 0x000f220000300a00 */
[----:B--2---:R-:W-:-:S03]  /*3e900*/  IMAD.MOV.U32 R16, RZ, RZ, R145 ;  /* 0x000000ffff107224 */ /* 0x004fc600078e0091 */
[----:B------:R-:W-:Y:S04]  /*3e910*/  STL [R1+0x2244], R144 ;  /* 0x0022449001007387 */ /* 0x000fe80000100800 */
[----:B---3--:R-:W-:Y:S04]  /*3e920*/  STL [R1+0x224c], R146 ;  /* 0x00224c9201007387 */ /* 0x008fe80000100800 */
[----:B------:R1:W-:Y:S04]  /*3e930*/  STL [R1+0x2240], R16 ;  /* 0x0022401001007387 */ /* 0x0003e80000100800 */
[----:B------:R-:W2:Y:S01]  /*3e940*/  LDL.LU.64 R150, [R1+0xe18] ;  /* 0x000e180001967983 */ /* 0x000ea20000300a00 */
[----:B-1----:R-:W-:-:S03]  /*3e950*/  IMAD.MOV.U32 R16, RZ, RZ, R147 ;  /* 0x000000ffff107224 */ /* 0x002fc600078e0093 */
[----:B----4-:R-:W-:Y:S04]  /*3e960*/  STL [R1+0x2254], R140 ;  /* 0x0022548c01007387 */ /* 0x010fe80000100800 */
[----:B------:R1:W-:Y:S04]  /*3e970*/  STL [R1+0x2248], R16 ;  /* 0x0022481001007387 */ /* 0x0003e80000100800 */
[----:B------:R-:W3:Y:S01]  /*3e980*/  LDL.LU.64 R144, [R1+0xe20] ;  /* 0x000e200001907983 */ /* 0x000ee20000300a00 */
[----:B-1----:R-:W-:-:S03]  /*3e990*/  MOV R16, R141 ;  /* 0x0000008d00107202 */ /* 0x002fc60000000f00 */
[----:B------:R-:W-:Y:S04]  /*3e9a0*/  STL [R1+0x225c], R132 ;  /* 0x00225c8401007387 */ /* 0x000fe80000100800 */
[----:B------:R1:W-:Y:S02]  /*3e9b0*/  STL [R1+0x2250], R16 ;  /* 0x0022501001007387 */ /* 0x0003e40000100800 */
[----:B-1----:R-:W-:Y:S02]  /*3e9c0*/  IMAD.MOV.U32 R16, RZ, RZ, R133 ;  /* 0x000000ffff107224 */ /* 0x002fe400078e0085 */
[----:B------:R-:W-:Y:S04]  /*3e9d0*/  STL [R1+0x2264], R134 ;  /* 0x0022648601007387 */ /* 0x000fe80000100800 */
[----:B------:R1:W-:Y:S04]  /*3e9e0*/  STL [R1+0x2258], R16 ;  /* 0x0022581001007387 */ /* 0x0003e80000100800 */
[----:B------:R-:W4:Y:S01]  /*3e9f0*/  LDL.LU.64 R146, [R1+0x17d0] ;  /* 0x0017d00001927983 */ /* 0x000f220000300a00 */
[----:B-1----:R-:W-:-:S05]  /*3ea00*/  IMAD.MOV.U32 R16, RZ, RZ, R135 ;  /* 0x000000ffff107224 */ /* 0x002fca00078e0087 */
[----:B------:R1:W-:Y:S04]  /*3ea10*/  STL [R1+0x2260], R16 ;  /* 0x0022601001007387 */ /* 0x0003e80000100800 */
[----:B------:R1:W-:Y:S04]  /*3ea20*/  STL [R1+0x226c], R214 ;  /* 0x00226cd601007387 */ /* 0x0003e80000100800 */
[----:B------:R-:W4:Y:S01]  /*3ea30*/  LDL.LU.64 R140, [R1+0x17d8] ;  /* 0x0017d800018c7983 */ /* 0x000f220000300a00 */
[----:B-1----:R-:W-:-:S03]  /*3ea40*/  IMAD.MOV.U32 R16, RZ, RZ, R215 ;  /* 0x000000ffff107224 */ /* 0x002fc600078e00d7 */
[----:B------:R-:W4:Y:S04]  /*3ea50*/  LDL.LU.64 R132, [R1+0x17a0] ;  /* 0x0017a00001847983 */ /* 0x000f280000300a00 */
[----:B------:R1:W-:Y:S04]  /*3ea60*/  STL [R1+0x2268], R16 ;  /* 0x0022681001007387 */ /* 0x0003e80000100800 */
[----:B------:R-:W-:Y:S04]  /*3ea70*/  STL [R1+0x2274], R128 ;  /* 0x0022748001007387 */ /* 0x000fe80000100800 */
[----:B------:R-:W4:Y:S04]  /*3ea80*/  LDL.LU.64 R134, [R1+0x17b0] ;  /* 0x0017b00001867983 */ /* 0x000f280000300a00 */
[----:B------:R-:W-:Y:S04]  /*3ea90*/  STL [R1+0x2270], R129 ;  /* 0x0022708101007387 */ /* 0x000fe80000100800 */
[----:B------:R-:W-:Y:S04]  /*3eaa0*/  STL [R1+0x227c], R112 ;  /* 0x00227c7001007387 */ /* 0x000fe80000100800 */
[----:B------:R-:W4:Y:S04]  /*3eab0*/  LDL.LU.64 R214, [R1+0xe28] ;  /* 0x000e280001d67983 */ /* 0x000f280000300a00 */
[----:B------:R-:W-:Y:S01]  /*3eac0*/  STL [R1+0x2278], R113 ;  /* 0x0022787101007387 */ /* 0x000fe20000100800 */
[----:B-1----:R-:W-:-:S03]  /*3ead0*/  IMAD.MOV.U32 R16, RZ, RZ, R143 ;  /* 0x000000ffff107224 */ /* 0x002fc600078e008f */
[----:B------:R1:W-:Y:S04]  /*3eae0*/  STL [R1+0x2284], R142 ;  /* 0x0022848e01007387 */ /* 0x0003e80000100800 */
[----:B-1----:R-:W4:Y:S04]  /*3eaf0*/  LDL.LU.64 R142, [R1+0xe30] ;  /* 0x000e3000018e7983 */ /* 0x002f280000300a00 */
[----:B------:R1:W-:Y:S04]  /*3eb00*/  STL [R1+0x2280], R16 ;  /* 0x0022801001007387 */ /* 0x0003e80000100800 */
[----:B------:R-:W-:Y:S01]  /*3eb10*/  STL [R1+0x228c], R136 ;  /* 0x00228c8801007387 */ /* 0x000fe20000100800 */
[----:B-1----:R-:W-:-:S03]  /*3eb20*/  IMAD.MOV.U32 R16, RZ, RZ, R137 ;  /* 0x000000ffff107224 */ /* 0x002fc600078e0089 */
[----:B------:R-:W-:Y:S04]  /*3eb30*/  STL [R1+0x2294], R138 ;  /* 0x0022948a01007387 */ /* 0x000fe80000100800 */
[----:B------:R1:W-:Y:S04]  /*3eb40*/  STL [R1+0x2288], R16 ;  /* 0x0022881001007387 */ /* 0x0003e80000100800 */
[----:B------:R-:W-:Y:S01]  /*3eb50*/  STL [R1+0x229c], R212 ;  /* 0x00229cd401007387 */ /* 0x000fe20000100800 */
[----:B-1----:R-:W-:-:S05]  /*3eb60*/  IMAD.MOV.U32 R16, RZ, RZ, R139 ;  /* 0x000000ffff107224 */ /* 0x002fca00078e008b */
[----:B------:R1:W-:Y:S04]  /*3eb70*/  STL [R1+0x2290], R16 ;  /* 0x0022901001007387 */ /* 0x0003e80000100800 */
[----:B------:R-:W4:Y:S04]  /*3eb80*/  LDL.LU.64 R136, [R1+0xe38] ;  /* 0x000e380001887983 */ /* 0x000f280000300a00 */
[----:B------:R-:W4:Y:S01]  /*3eb90*/  LDL.LU.64 R138, [R1+0xc50] ;  /* 0x000c5000018a7983 */ /* 0x000f220000300a00 */
[----:B-1----:R-:W-:-:S05]  /*3eba0*/  MOV R16, R213 ;  /* 0x000000d500107202 */ /* 0x002fca0000000f00 */
[----:B------:R1:W-:Y:S04]  /*3ebb0*/  STL [R1+0x2298], R16 ;  /* 0x0022981001007387 */ /* 0x0003e80000100800 */
[----:B--2---:R-:W-:Y:S04]  /*3ebc0*/  STL [R1+0x22a4], R150 ;  /* 0x0022a49601007387 */ /* 0x004fe80000100800 */
[----:B------:R-:W2:Y:S01]  /*3ebd0*/  LDL.LU.64 R212, [R1+0x748] ;  /* 0x0007480001d47983 */ /* 0x000ea20000300a00 */
[----:B-1----:R-:W-:-:S03]  /*3ebe0*/  IMAD.MOV.U32 R16, RZ, RZ, R151 ;  /* 0x000000ffff107224 */ /* 0x002fc600078e0097 */
[----:B---3--:R-:W-:Y:S04]  /*3ebf0*/  STL [R1+0x22ac], R144 ;  /* 0x0022ac9001007387 */ /* 0x008fe80000100800 */
[----:B------:R1:W-:Y:S04]  /*3ec00*/  STL [R1+0x22a0], R16 ;  /* 0x0022a01001007387 */ /* 0x0003e80000100800 */
[----:B------:R-:W-:Y:S01]  /*3ec10*/  STL [R1+0x22b4], R218 ;  /* 0x0022b4da01007387 */ /* 0x000fe20000100800 */
[----:B-1----:R-:W-:-:S05]  /*3ec20*/  IMAD.MOV.U32 R16, RZ, RZ, R145 ;  /* 0x000000ffff107224 */ /* 0x002fca00078e0091 */
[----:B------:R4:W-:Y:S04]  /*3ec30*/  STL [R1+0x22a8], R16 ;  /* 0x0022a81001007387 */ /* 0x0009e80000100800 */
[----:B------:R-:W-:Y:S04]  /*3ec40*/  STL [R1+0x22b0], R219 ;  /* 0x0022b0db01007387 */ /* 0x000fe80000100800 */
[----:B------:R-:W-:Y:S04]  /*3ec50*/  STL [R1+0x22bc], R216 ;  /* 0x0022bcd801007387 */ /* 0x000fe80000100800 */
[----:B------:R-:W-:Y:S01]  /*3ec60*/  STL [R1+0x22b8], R217 ;  /* 0x0022b8d901007387 */ /* 0x000fe20000100800 */
[----:B----4-:R-:W-:-:S03]  /*3ec70*/  IMAD.MOV.U32 R16, RZ, RZ, R147 ;  /* 0x000000ffff107224 */ /* 0x010fc600078e0093 */
[----:B------:R-:W-:Y:S04]  /*3ec80*/  STL [R1+0x22c4], R146 ;  /* 0x0022c49201007387 */ /* 0x000fe80000100800 */
        /* <DEDUP_REMOVED lines=8> */
[----:B------:R-:W3:Y:S01]  /*3ed10*/  LDL.LU.64 R132, [R1+0xe40] ;  /* 0x000e400001847983 */ /* 0x000ee20000300a00 */
[----:B-1----:R-:W-:-:S05]  /*3ed20*/  IMAD.MOV.U32 R16, RZ, RZ, R135 ;  /* 0x000000ffff107224 */ /* 0x002fca00078e0087 */
[----:B------:R1:W-:Y:S04]  /*3ed30*/  STL [R1+0x22d8], R16 ;  /* 0x0022d81001007387 */ /* 0x0003e80000100800 */
[----:B------:R4:W-:Y:S04]  /*3ed40*/  STL [R1+0x22e4], R214 ;  /* 0x0022e4d601007387 */ /* 0x0009e80000100800 */
[----:B------:R-:W3:Y:S01]  /*3ed50*/  LDL.LU.64 R134, [R1+0xc18] ;  /* 0x000c180001867983 */ /* 0x000ee20000300a00 */
[----:B-1----:R-:W-:-:S03]  /*3ed60*/  MOV R16, R215 ;  /* 0x000000d700107202 */ /* 0x002fc60000000f00 */
[----:B----4-:R-:W4:Y:S04]  /*3ed70*/  LDL.LU.64 R214, [R1+0x780] ;  /* 0x0007800001d67983 */ /* 0x010f280000300a00 */
[----:B------:R1:W-:Y:S04]  /*3ed80*/  STL [R1+0x22e0], R16 ;  /* 0x0022e01001007387 */ /* 0x0003e80000100800 */
[----:B------:R-:W-:Y:S01]  /*3ed90*/  STL [R1+0x22ec], R142 ;  /* 0x0022ec8e01007387 */ /* 0x000fe20000100800 */
[----:B-1----:R-:W-:-:S03]  /*3eda0*/  IMAD.MOV.U32 R16, RZ, RZ, R143 ;  /* 0x000000ffff107224 */ /* 0x002fc600078e008f */
[----:B------:R-:W-:Y:S04]  /*3edb0*/  STL [R1+0x22f4], R222 ;  /* 0x0022f4de01007387 */ /* 0x000fe80000100800 */
[----:B------:R1:W-:Y:S04]  /*3edc0*/  STL [R1+0x22e8], R16 ;  /* 0x0022e81001007387 */ /* 0x0003e80000100800 */
[----:B------:R-:W-:Y:S04]  /*3edd0*/  STL [R1+0x22f0], R223 ;  /* 0x0022f0df01007387 */ /* 0x000fe80000100800 */
[----:B------:R-:W-:Y:S04]  /*3ede0*/  STL [R1+0x22fc], R220 ;  /* 0x0022fcdc01007387 */ /* 0x000fe80000100800 */
[----:B------:R-:W-:Y:S01]  /*3edf0*/  STL [R1+0x22f8], R221 ;  /* 0x0022f8dd01007387 */ /* 0x000fe20000100800 */
[----:B-1----:R-:W-:-:S03]  /*3ee00*/  IMAD.MOV.U32 R16, RZ, RZ, R137 ;  /* 0x000000ffff107224 */ /* 0x002fc600078e0089 */
[----:B------:R-:W-:Y:S04]  /*3ee10*/  STL [R1+0x2304], R136 ;  /* 0x0023048801007387 */ /* 0x000fe80000100800 */
[----:B------:R-:W-:Y:S04]  /*3ee20*/  STL [R1+0x230c], R138 ;  /* 0x00230c8a01007387 */ /* 0x000fe80000100800 */
[----:B------:R1:W-:Y:S02]  /*3ee30*/  STL [R1+0x2300], R16 ;  /* 0x0023001001007387 */ /* 0x0003e40000100800 */
[----:B-1----:R-:W-:-:S02]  /*3ee40*/  IMAD.MOV.U32 R16, RZ, RZ, R139 ;  /* 0x000000ffff107224 */ /* 0x002fc400078e008b */
[----:B--2---:R-:W-:Y:S04]  /*3ee50*/  STL [R1+0x2314], R212 ;  /* 0x002314d401007387 */ /* 0x004fe80000100800 */
[----:B------:R1:W-:Y:S04]  /*3ee60*/  STL [R1+0x2308], R16 ;  /* 0x0023081001007387 */ /* 0x0003e80000100800 */
[----:B------:R-:W-:Y:S01]  /*3ee70*/  STL [R1+0x231c], R124 ;  /* 0x00231c7c01007387 */ /* 0x000fe20000100800 */
[----:B-1----:R-:W-:-:S05]  /*3ee80*/  IMAD.MOV.U32 R16, RZ, RZ, R213 ;  /* 0x000000ffff107224 */ /* 0x002fca00078e00d5 */
[----:B------:R-:W-:Y:S04]  /*3ee90*/  STL [R1+0x2310], R16 ;  /* 0x0023101001007387 */ /* 0x000fe80000100800 */
[----:B------:R-:W-:Y:S04]  /*3eea0*/  STL [R1+0x2318], R125 ;  /* 0x0023187d01007387 */ /* 0x000fe80000100800 */
[----:B------:R-:W-:Y:S04]  /*3eeb0*/  STL [R1+0x2324], R74 ;  /* 0x0023244a01007387 */ /* 0x000fe80000100800 */
[----:B------:R-:W2:Y:S04]  /*3eec0*/  LDL.LU.64 R140, [R1+0xe48] ;  /* 0x000e4800018c7983 */ /* 0x000ea80000300a00 */
[----:B------:R-:W-:Y:S04]  /*3eed0*/  STL [R1+0x2320], R75 ;  /* 0x0023204b01007387 */ /* 0x000fe80000100800 */
[----:B------:R-:W2:Y:S04]  /*3eee0*/  LDL.LU.64 R142, [R1+0xbe0] ;  /* 0x000be000018e7983 */ /* 0x000ea80000300a00 */
[----:B------:R-:W-:Y:S04]  /*3eef0*/  STL [R1+0x232c], R40 ;  /* 0x00232c2801007387 */ /* 0x000fe80000100800 */
[----:B------:R-:W2:Y:S04]  /*3ef00*/  LDL.LU.64 R136, [R1+0x7b8] ;  /* 0x0007b80001887983 */ /* 0x000ea80000300a00 */
[----:B------:R-:W-:Y:S04]  /*3ef10*/  STL [R1+0x2328], R41 ;  /* 0x0023282901007387 */ /* 0x000fe80000100800 */
[----:B------:R-:W2:Y:S04]  /*3ef20*/  LDL.LU.64 R212, [R1+0x6d0] ;  /* 0x0006d00001d47983 */ /* 0x000ea80000300a00 */
[----:B------:R-:W-:Y:S04]  /*3ef30*/  STL [R1+0x2334], R12 ;  /* 0x0023340c01007387 */ /* 0x000fe80000100800 */
[----:B------:R-:W-:Y:S04]  /*3ef40*/  STL [R1+0x2330], R13 ;  /* 0x0023300d01007387 */ /* 0x000fe80000100800 */
[----:B------:R3:W-:Y:S04]  /*3ef50*/  STL [R1+0x233c], R4 ;  /* 0x00233c0401007387 */ /* 0x0007e80000100800 */
[----:B------:R-:W-:Y:S01]  /*3ef60*/  STL [R1+0x2338], R5 ;  /* 0x0023380501007387 */ /* 0x000fe20000100800 */
[----:B---3--:R-:W-:-:S03]  /*3ef70*/  IMAD.MOV.U32 R4, RZ, RZ, R133 ;  /* 0x000000ffff047224 */ /* 0x008fc600078e0085 */
[----:B------:R-:W-:Y:S04]  /*3ef80*/  STL [R1+0x2344], R132 ;  /* 0x0023448401007387 */ /* 0x000fe80000100800 */
[----:B------:R-:W-:Y:S04]  /*3ef90*/  STL [R1+0x234c], R134 ;  /* 0x00234c8601007387 */ /* 0x000fe80000100800 */
[----:B------:R1:W-:Y:S04]  /*3efa0*/  STL [R1+0x2340], R4 ;  /* 0x0023400401007387 */ /* 0x0003e80000100800 */
[----:B----4-:R-:W-:Y:S01]  /*3efb0*/  STL [R1+0x2354], R214 ;  /* 0x002354d601007387 */ /* 0x010fe20000100800 */
[----:B-1----:R-:W-:-:S05]  /*3efc0*/  IMAD.MOV.U32 R4, RZ, RZ, R135 ;  /* 0x000000ffff047224 */ /* 0x002fca00078e0087 */
[----:B------:R1:W-:Y:S04]  /*3efd0*/  STL [R1+0x2348], R4 ;  /* 0x0023480401007387 */ /* 0x0003e80000100800 */
[----:B------:R-:W-:Y:S01]  /*3efe0*/  STL [R1+0x235c], R240 ;  /* 0x00235cf001007387 */ /* 0x000fe20000100800 */
[----:B-1----:R-:W-:-:S05]  /*3eff0*/  MOV R4, R215 ;  /* 0x000000d700047202 */ /* 0x002fca0000000f00 */
[----:B------:R2:W-:Y:S04]  /*3f000*/  STL [R1+0x2350], R4 ;  /* 0x0023500401007387 */ /* 0x0005e80000100800 */
[----:B------:R-:W-:Y:S04]  /*3f010*/  STL [R1+0x2358], R241 ;  /* 0x002358f101007387 */ /* 0x000fe80000100800 */
[----:B------:R-:W-:Y:S04]  /*3f020*/  STL [R1+0x2364], R90 ;  /* 0x0023645a01007387 */ /* 0x000fe80000100800 */
[----:B------:R-:W3:Y:S04]  /*3f030*/  LDL.LU.64 R138, [R1+0xe50] ;  /* 0x000e5000018a7983 */ /* 0x000ee80000300a00 */
[----:B------:R-:W-:Y:S04]  /*3f040*/  STL [R1+0x2360], R91 ;  /* 0x0023605b01007387 */ /* 0x000fe80000100800 */
[----:B------:R-:W4:Y:S04]  /*3f050*/  LDL.LU.64 R132, [R1+0xba8] ;  /* 0x000ba80001847983 */ /* 0x000f280000300a00 */
[----:B------:R-:W-:Y:S04]  /*3f060*/  STL [R1+0x236c], R44 ;  /* 0x00236c2c01007387 */ /* 0x000fe80000100800 */
[----:B------:R-:W4:Y:S04]  /*3f070*/  LDL.LU.64 R134, [R1+0x7f0] ;  /* 0x0007f00001867983 */ /* 0x000f280000300a00 */
[----:B------:R-:W-:Y:S04]  /*3f080*/  STL [R1+0x2368], R45 ;  /* 0x0023682d01007387 */ /* 0x000fe80000100800 */
[----:B------:R-:W4:Y:S04]  /*3f090*/  LDL.LU.64 R214, [R1+0x708] ;  /* 0x0007080001d67983 */ /* 0x000f280000300a00 */
[----:B------:R-:W-:Y:S04]  /*3f0a0*/  STL [R1+0x2374], R22 ;  /* 0x0023741601007387 */ /* 0x000fe80000100800 */
[----:B------:R-:W-:Y:S04]  /*3f0b0*/  STL [R1+0x2370], R23 ;  /* 0x0023701701007387 */ /* 0x000fe80000100800 */
[----:B------:R-:W-:Y:S04]  /*3f0c0*/  STL [R1+0x237c], R6 ;  /* 0x00237c0601007387 */ /* 0x000fe80000100800 */
[----:B------:R-:W-:Y:S01]  /*3f0d0*/  STL [R1+0x2378], R7 ;  /* 0x0023780701007387 */ /* 0x000fe20000100800 */
[----:B--2---:R-:W-:-:S03]  /*3f0e0*/  IMAD.MOV.U32 R4, RZ, RZ, R141 ;  /* 0x000000ffff047224 */ /* 0x004fc600078e008d */
        /* <DEDUP_REMOVED lines=25> */
[----:B----4-:R-:W-:Y:S04]  /*3f280*/  STL [R1+0x23cc], R132 ;  /* 0x0023cc8401007387 */ /* 0x010fe80000100800 */
[----:B------:R1:W-:Y:S04]  /*3f290*/  STL [R1+0x23c0], R2 ;  /* 0x0023c00201007387 */ /* 0x0003e80000100800 */
[----:B------:R-:W-:Y:S01]  /*3f2a0*/  STL [R1+0x23d4], R134 ;  /* 0x0023d48601007387 */ /* 0x000fe20000100800 */
[----:B-1----:R-:W-:-:S05]  /*3f2b0*/  IMAD.MOV.U32 R2, RZ, RZ, R133 ;  /* 0x000000ffff027224 */ /* 0x002fca00078e0085 */
[----:B------:R1:W-:Y:S04]  /*3f2c0*/  STL [R1+0x23c8], R2 ;  /* 0x0023c80201007387 */ /* 0x0003e80000100800 */
[----:B------:R-:W-:Y:S01]  /*3f2d0*/  STL [R1+0x23dc], R214 ;  /* 0x0023dcd601007387 */ /* 0x000fe20000100800 */
[----:B-1----:R-:W-:-:S05]  /*3f2e0*/  MOV R2, R135 ;  /* 0x0000008700027202 */ /* 0x002fca0000000f00 */
[----:B------:R1:W-:Y:S04]  /*3f2f0*/  STL [R1+0x23d0], R2 ;  /* 0x0023d00201007387 */ /* 0x0003e80000100800 */
[----:B------:R-:W-:Y:S01]  /*3f300*/  STL [R1+0x23e4], R106 ;  /* 0x0023e46a01007387 */ /* 0x000fe20000100800 */
[----:B-1----:R-:W-:-:S05]  /*3f310*/  IMAD.MOV.U32 R2, RZ, RZ, R215 ;  /* 0x000000ffff027224 */ /* 0x002fca00078e00d7 */
[----:B------:R2:W-:Y:S04]  /*3f320*/  STL [R1+0x23d8], R2 ;  /* 0x0023d80201007387 */ /* 0x0005e80000100800 */
        /* <DEDUP_REMOVED lines=35> */
[----:B------:R-:W-:Y:S01]  /*3f560*/  STL [R1+0x2438], R11 ;  /* 0x0024380b01007387 */ /* 0x000fe20000100800 */
[----:B---3--:R-:W-:-:S03]  /*3f570*/  IMAD.MOV.U32 R2, RZ, RZ, R139 ;  /* 0x000000ffff027224 */ /* 0x008fc600078e008b */
[----:B------:R-:W-:Y:S04]  /*3f580*/  STL [R1+0x2444], R138 ;  /* 0x0024448a01007387 */ /* 0x000fe80000100800 */
[----:B----4-:R-:W-:Y:S04]  /*3f590*/  STL [R1+0x244c], R132 ;  /* 0x00244c8401007387 */ /* 0x010fe80000100800 */
[----:B------:R1:W-:Y:S04]  /*3f5a0*/  STL [R1+0x2440], R2 ;  /* 0x0024400201007387 */ /* 0x0003e80000100800 */
[----:B------:R-:W-:Y:S01]  /*3f5b0*/  STL [R1+0x2454], R134 ;  /* 0x0024548601007387 */ /* 0x000fe20000100800 */
[----:B-1----:R-:W-:-:S05]  /*3f5c0*/  MOV R2, R133 ;  /* 0x0000008500027202 */ /* 0x002fca0000000f00 */
        /* <DEDUP_REMOVED lines=17> */
[----:B------:R-:W4:Y:S04]  /*3f6e0*/  LDL.LU.64 R214, [R1+0x6d8] ;  /* 0x0006d80001d67983 */ /* 0x000f280000300a00 */
        /* <DEDUP_REMOVED lines=15> */
[----:B-1----:R-:W-:-:S05]  /*3f7e0*/  MOV R2, R213 ;  /* 0x000000d500027202 */ /* 0x002fca0000000f00 */
[----:B------:R3:W-:Y:S04]  /*3f7f0*/  STL [R1+0x24a0], R2 ;  /* 0x0024a00201007387 */ /* 0x0007e80000100800 */
        /* <DEDUP_REMOVED lines=22> */
[----:B------:R1:W-:Y:S02]  /*3f960*/  STL [R1+0x24d8], R2 ;  /* 0x0024d80201007387 */ /* 0x0003e40000100800 */
[----:B-1----:R-:W-:Y:S02]  /*3f970*/  IMAD.MOV.U32 R2, RZ, RZ, R215 ;  /* 0x000000ffff027224 */ /* 0x002fe400078e00d7 */
[----:B------:R-:W3:Y:S04]  /*3f980*/  LDL.LU.64 R214, [R1+0x1820] ;  /* 0x0018200001d67983 */ /* 0x000ee80000300a00 */
[----:B------:R2:W-:Y:S04]  /*3f990*/  STL [R1+0x24e0], R2 ;  /* 0x0024e00201007387 */ /* 0x0005e80000100800 */
[----:B------:R-:W-:Y:S04]  /*3f9a0*/  STL [R1+0x24ec], R104 ;  /* 0x0024ec6801007387 */ /* 0x000fe80000100800 */
[----:B------:R-:W-:Y:S04]  /*3f9b0*/  STL [R1+0x24e8], R105 ;  /* 0x0024e86901007387 */ /* 0x000fe80000100800 */
[----:B------:R-:W4:Y:S04]  /*3f9c0*/  LDL.LU.64 R140, [R1+0xa58] ;  /* 0x000a5800018c7983 */ /* 0x000f280000300a00 */
        /* <DEDUP_REMOVED lines=9> */
[----:B------:R-:W-:Y:S04]  /*3fa60*/  STL [R1+0x250c], R146 ;  /* 0x00250c9201007387 */ /* 0x000fe80000100800 */
        /* <DEDUP_REMOVED lines=13> */
[----:B------:R-:W2:Y:S04]  /*3fb40*/  LDL.LU.64 R212, [R1+0x1830] ;  /* 0x0018300001d47983 */ /* 0x000ea80000300a00 */
[----:B------:R-:W-:Y:S04]  /*3fb50*/  STL [R1+0x2528], R111 ;  /* 0x0025286f01007387 */ /* 0x000fe80000100800 */
[----:B------:R-:W-:Y:S04]  /*3fb60*/  STL [R1+0x2534], R70 ;  /* 0x0025344601007387 */ /* 0x000fe80000100800 */
[----:B------:R-:W2:Y:S04]  /*3fb70*/  LDL.LU.64 R150, [R1+0xa20] ;  /* 0x000a200001967983 */ /* 0x000ea80000300a00 */
[----:B------:R-:W-:Y:S04]  /*3fb80*/  STL [R1+0x2530], R71 ;  /* 0x0025304701007387 */ /* 0x000fe80000100800 */
[----:B------:R-:W-:Y:S04]  /*3fb90*/  STL [R1+0x253c], R30 ;  /* 0x00253c1e01007387 */ /* 0x000fe80000100800 */
[----:B------:R-:W2:Y:S04]  /*3fba0*/  LDL.LU.64 R144, [R1+0x978] ;  /* 0x0009780001907983 */ /* 0x000ea80000300a00 */
[----:B------:R-:W-:Y:S04]  /*3fbb0*/  STL [R1+0x2538], R31 ;  /* 0x0025381f01007387 */ /* 0x000fe80000100800 */
[----:B------:R-:W2:Y:S04]  /*3fbc0*/  LDL.LU.64 R142, [R1+0x858] ;  /* 0x00085800018e7983 */ /* 0x000ea80000300a00 */
[----:B---3--:R3:W-:Y:S01]  /*3fbd0*/  STL [R1+0x2544], R214 ;  /* 0x002544d601007387 */ /* 0x0087e20000100800 */
[----:B-1----:R-:W-:-:S03]  /*3fbe0*/  IMAD.MOV.U32 R2, RZ, RZ, R215 ;  /* 0x000000ffff027224 */ /* 0x002fc600078e00d7 */
[----:B------:R-:W2:Y:S04]  /*3fbf0*/  LDL.LU.64 R136, [R1+0x770] ;  /* 0x0007700001887983 */ /* 0x000ea80000300a00 */
[----:B----4-:R-:W-:Y:S04]  /*3fc00*/  STL [R1+0x254c], R140 ;  /* 0x00254c8c01007387 */ /* 0x010fe80000100800 */
[----:B------:R1:W-:Y:S04]  /*3fc10*/  STL [R1+0x2540], R2 ;  /* 0x0025400201007387 */ /* 0x0003e80000100800 */
[----:B---3--:R-:W3:Y:S01]  /*3fc20*/  LDL.LU.64 R214, [R1+0x5a8] ;  /* 0x0005a80001d67983 */ /* 0x008ee20000300a00 */
[----:B-1----:R-:W-:-:S03]  /*3fc30*/  IMAD.MOV.U32 R2, RZ, RZ, R141 ;  /* 0x000000ffff027224 */ /* 0x002fc600078e008d */
[----:B------:R-:W-:Y:S04]  /*3fc40*/  STL [R1+0x2554], R138 ;  /* 0x0025548a01007387 */ /* 0x000fe80000100800 */
        /* <DEDUP_REMOVED lines=10> */
[----:B------:R-:W4:Y:S04]  /*3fcf0*/  LDL.LU.64 R138, [R1+0x1840] ;  /* 0x00184000018a7983 */ /* 0x000f280000300a00 */
[----:B------:R-:W-:Y:S04]  /*3fd00*/  STL [R1+0x2568], R121 ;  /* 0x0025687901007387 */ /* 0x000fe80000100800 */
        /* <DEDUP_REMOVED lines=8> */
[----:B------:R1:W-:Y:S04]  /*3fd90*/  STL [R1+0x2584], R212 ;  /* 0x002584d401007387 */ /* 0x0003e80000100800 */
[----:B------:R-:W2:Y:S04]  /*3fda0*/  LDL.LU.64 R134, [R1+0x7a8] ;  /* 0x0007a80001867983 */ /* 0x000ea80000300a00 */
[----:B------:R-:W-:Y:S04]  /*3fdb0*/  STL [R1+0x258c], R150 ;  /* 0x00258c9601007387 */ /* 0x000fe80000100800 */
[----:B------:R1:W-:Y:S04]  /*3fdc0*/  STL [R1+0x2580], R2 ;  /* 0x0025800201007387 */ /* 0x0003e80000100800 */
[----:B-1----:R-:W2:Y:S01]  /*3fdd0*/  LDL.LU.64 R212, [R1+0x6c0] ;  /* 0x0006c00001d47983 */ /* 0x002ea20000300a00 */
[----:B------:R-:W-:-:S03]  /*3fde0*/  IMAD.MOV.U32 R2, RZ, RZ, R151 ;  /* 0x000000ffff027224 */ /* 0x000fc600078e0097 */
[----:B------:R-:W-:Y:S04]  /*3fdf0*/  STL [R1+0x2594], R144 ;  /* 0x0025949001007387 */ /* 0x000fe80000100800 */
[----:B------:R1:W-:Y:S04]  /*3fe00*/  STL [R1+0x2588], R2 ;  /* 0x0025880201007387 */ /* 0x0003e80000100800 */
[----:B------:R-:W-:Y:S01]  /*3fe10*/  STL [R1+0x259c], R142 ;  /* 0x00259c8e01007387 */ /* 0x000fe20000100800 */
[----:B-1----:R-:W-:-:S05]  /*3fe20*/  IMAD.MOV.U32 R2, RZ, RZ, R145 ;  /* 0x000000ffff027224 */ /* 0x002fca00078e0091 */
[----:B------:R1:W-:Y:S02]  /*3fe30*/  STL [R1+0x2590], R2 ;  /* 0x0025900201007387 */ /* 0x0003e40000100800 */
[----:B-1----:R-:W-:Y:S02]  /*3fe40*/  IMAD.MOV.U32 R2, RZ, RZ, R143 ;  /* 0x000000ffff027224 */ /* 0x002fe400078e008f */
[----:B------:R-:W-:Y:S04]  /*3fe50*/  STL [R1+0x25a4], R136 ;  /* 0x0025a48801007387 */ /* 0x000fe80000100800 */
[----:B------:R1:W-:Y:S04]  /*3fe60*/  STL [R1+0x2598], R2 ;  /* 0x0025980201007387 */ /* 0x0003e80000100800 */
[----:B------:R-:W2:Y:S01]  /*3fe70*/  LDL.LU.64 R142, [R1+0x1850] ;  /* 0x00185000018e7983 */ /* 0x000ea20000300a00 */
[----:B-1----:R-:W-:-:S05]  /*3fe80*/  IMAD.MOV.U32 R2, RZ, RZ, R137 ;  /* 0x000000ffff027224 */ /* 0x002fca00078e0089 */
[----:B------:R1:W-:Y:S04]  /*3fe90*/  STL [R1+0x25a0], R2 ;  /* 0x0025a00201007387 */ /* 0x0003e80000100800 */
[----:B---3--:R-:W-:Y:S01]  /*3fea0*/  STL [R1+0x25ac], R214 ;  /* 0x0025acd601007387 */ /* 0x008fe20000100800 */
[----:B-1----:R-:W-:-:S03]  /*3feb0*/  MOV R2, R215 ;  /* 0x000000d700027202 */ /* 0x002fc60000000f00 */
[----:B------:R-:W-:Y:S04]  /*3fec0*/  STL [R1+0x25b4], R86 ;  /* 0x0025b45601007387 */ /* 0x000fe80000100800 */
[----:B------:R1:W-:Y:S04]  /*3fed0*/  STL [R1+0x25a8], R2 ;  /* 0x0025a80201007387 */ /* 0x0003e80000100800 */
[----:B------:R-:W3:Y:S04]  /*3fee0*/  LDL.LU.64 R150, [R1+0x17f8] ;  /* 0x0017f80001967983 */ /* 0x000ee80000300a00 */
[----:B------:R-:W-:Y:S04]  /*3fef0*/  STL [R1+0x25b0], R87 ;  /* 0x0025b05701007387 */ /* 0x000fe80000100800 */
[----:B------:R-:W-:Y:S04]  /*3ff00*/  STL [R1+0x25bc], R46 ;  /* 0x0025bc2e01007387 */ /* 0x000fe80000100800 */
[----:B------:R-:W3:Y:S04]  /*3ff10*/  LDL.LU.64 R144, [R1+0x9a8] ;  /* 0x0009a80001907983 */ /* 0x000ee80000300a00 */
[----:B------:R-:W-:Y:S04]  /*3ff20*/  STL [R1+0x25b8], R47 ;  /* 0x0025b82f01007387 */ /* 0x000fe80000100800 */
[----:B------:R-:W3:Y:S04]  /*3ff30*/  LDL.LU.64 R136, [R1+0x8c8] ;  /* 0x0008c80001887983 */ /* 0x000ee80000300a00 */
[----:B----4-:R4:W-:Y:S01]  /*3ff40*/  STL [R1+0x25c4], R138 ;  /* 0x0025c48a01007387 */ /* 0x0109e20000100800 */
[----:B-1----:R-:W-:-:S03]  /*3ff50*/  IMAD.MOV.U32 R2, RZ, RZ, R139 ;  /* 0x000000ffff027224 */ /* 0x002fc600078e008b */
[----:B------:R-:W3:Y:S04]  /*3ff60*/  LDL.LU.64 R214, [R1+0x7e0] ;  /* 0x0007e00001d67983 */ /* 0x000ee80000300a00 */
[----:B----4-:R-:W4:Y:S04]  /*3ff70*/  LDL.LU.64 R138, [R1+0x6f8] ;  /* 0x0006f800018a7983 */ /* 0x010f280000300a00 */
[----:B------:R1:W-:Y:S04]  /*3ff80*/  STL [R1+0x25c0], R2 ;  /* 0x0025c00201007387 */ /* 0x0003e80000100800 */
[----:B------:R-:W-:Y:S01]  /*3ff90*/  STL [R1+0x25cc], R146 ;  /* 0x0025cc9201007387 */ /* 0x000fe20000100800 */
[----:B-1----:R-:W-:-:S03]  /*3ffa0*/  IMAD.MOV.U32 R2, RZ, RZ, R147 ;  /* 0x000000ffff027224 */ /* 0x002fc600078e0093 */
[----:B------:R-:W-:Y:S04]  /*3ffb0*/  STL [R1+0x25d4], R140 ;  /* 0x0025d48c01007387 */ /* 0x000fe80000100800 */
[----:B------:R1:W-:Y:S04]  /*3ffc0*/  STL [R1+0x25c8], R2 ;  /* 0x0025c80201007387 */ /* 0x0003e80000100800 */
[----:B------:R-:W-:Y:S01]  /*3ffd0*/  STL [R1+0x25dc], R132 ;  /* 0x0025dc8401007387 */ /* 0x000fe20000100800 */
[----:B-1----:R-:W-:-:S05]  /*3ffe0*/  IMAD.MOV.U32 R2, RZ, RZ, R141 ;  /* 0x000000ffff027224 */ /* 0x002fca00078e008d */
[----:B------:R1:W-:Y:S02]  /*3fff0*/  STL [R1+0x25d0], R2 ;  /* 0x0025d00201007387 */ /* 0x0003e40000100800 */
[----:B-1----:R-:W-:Y:S02]  /*40000*/  IMAD.MOV.U32 R2, RZ, RZ, R133 ;  /* 0x000000ffff027224 */ /* 0x002fe400078e0085 */
[----:B--2---:R-:W-:Y:S04]  /*40010*/  STL [R1+0x25e4], R134 ;  /* 0x0025e48601007387 */ /* 0x004fe80000100800 */
[----:B------:R1:W-:Y:S04]  /*40020*/  STL [R1+0x25d8], R2 ;  /* 0x0025d80201007387 */ /* 0x0003e80000100800 */
[----:B------:R-:W2:Y:S01]  /*40030*/  LDL.LU.64 R132, [R1+0x1860] ;  /* 0x0018600001847983 */ /* 0x000ea20000300a00 */
[----:B-1----:R-:W-:-:S05]  /*40040*/  IMAD.MOV.U32 R2, RZ, RZ, R135 ;  /* 0x000000ffff027224 */ /* 0x002fca00078e0087 */
[----:B------:R1:W-:Y:S04]  /*40050*/  STL [R1+0x25e0], R2 ;  /* 0x0025e00201007387 */ /* 0x0003e80000100800 */
[----:B------:R1:W-:Y:S04]  /*40060*/  STL [R1+0x25ec], R212 ;  /* 0x0025ecd401007387 */ /* 0x0003e80000100800 */
[----:B------:R-:W2:Y:S01]  /*40070*/  LDL.LU.64 R134, [R1+0x1808] ;  /* 0x0018080001867983 */ /* 0x000ea20000300a00 */
[----:B-1----:R-:W-:-:S05]  /*40080*/  IMAD.MOV.U32 R2, RZ, RZ, R213 ;  /* 0x000000ffff027224 */ /* 0x002fca00078e00d5 */
[----:B------:R1:W-:Y:S04]  /*40090*/  STL [R1+0x25e8], R2 ;  /* 0x0025e80201007387 */ /* 0x0003e80000100800 */
[----:B------:R-:W-:Y:S04]  /*400a0*/  STL [R1+0x25f4], R102 ;  /* 0x0025f46601007387 */ /* 0x000fe80000100800 */
[----:B------:R-:W-:Y:S04]  /*400b0*/  STL [R1+0x25f0], R103 ;  /* 0x0025f06701007387 */ /* 0x000fe80000100800 */
[----:B------:R-:W-:Y:S04]  /*400c0*/  STL [R1+0x25fc], R52 ;  /* 0x0025fc3401007387 */ /* 0x000fe80000100800 */
[----:B------:R-:W2:Y:S04]  /*400d0*/  LDL.LU.64 R212, [R1+0x9e0] ;  /* 0x0009e00001d47983 */ /* 0x000ea80000300a00 */
[----:B------:R-:W-:Y:S04]  /*400e0*/  STL [R1+0x25f8], R53 ;  /* 0x0025f83501007387 */ /* 0x000fe80000100800 */
[----:B------:R3:W-:Y:S01]  /*400f0*/  STL [R1+0x2604], R142 ;  /* 0x0026048e01007387 */ /* 0x0007e20000100800 */
[----:B-1----:R-:W-:-:S03]  /*40100*/  MOV R2, R143 ;  /* 0x0000008f00027202 */ /* 0x002fc60000000f00 */
[----:B------:R-:W2:Y:S04]  /*40110*/  LDL.LU.64 R146, [R1+0x900] ;  /* 0x0009000001927983 */ /* 0x000ea80000300a00 */
[----:B------:R-:W2:Y:S04]  /*40120*/  LDL.LU.64 R140, [R1+0x818] ;  /* 0x00081800018c7983 */ /* 0x000ea80000300a00 */
[----:B------:R1:W-:Y:S04]  /*40130*/  STL [R1+0x2600], R2 ;  /* 0x0026000201007387 */ /* 0x0003e80000100800 */
[----:B---3--:R-:W-:Y:S04]  /*40140*/  STL [R1+0x260c], R150 ;  /* 0x00260c9601007387 */ /* 0x008fe80000100800 */
[----:B------:R-:W3:Y:S01]  /*40150*/  LDL.LU.64 R142, [R1+0x730] ;  /* 0x00073000018e7983 */ /* 0x000ee20000300a00 */
[----:B-1----:R-:W-:-:S03]  /*40160*/  IMAD.MOV.U32 R2, RZ, RZ, R151 ;  /* 0x000000ffff027224 */ /* 0x002fc600078e0097 */
        /* <DEDUP_REMOVED lines=8> */
[----:B----4-:R-:W-:Y:S01]  /*401f0*/  STL [R1+0x262c], R138 ;  /* 0x00262c8a01007387 */ /* 0x010fe20000100800 */
[----:B-1----:R-:W-:-:S05]  /*40200*/  IMAD.MOV.U32 R2, RZ, RZ, R215 ;  /* 0x000000ffff027224 */ /* 0x002fca00078e00d7 */
[----:B------:R1:W-:Y:S04]  /*40210*/  STL [R1+0x2620], R2 ;  /* 0x0026200201007387 */ /* 0x0003e80000100800 */
[----:B------:R-:W4:Y:S01]  /*40220*/  LDL.LU.64 R214, [R1+0x1878] ;  /* 0x0018780001d67983 */ /* 0x000f220000300a00 */
[----:B-1----:R-:W-:-:S03]  /*40230*/  IMAD.MOV.U32 R2, RZ, RZ, R139 ;  /* 0x000000ffff027224 */ /* 0x002fc600078e008b */
[----:B------:R-:W-:Y:S04]  /*40240*/  STL [R1+0x2634], R108 ;  /* 0x0026346c01007387 */ /* 0x000fe80000100800 */
[----:B------:R2:W-:Y:S04]  /*40250*/  STL [R1+0x2628], R2 ;  /* 0x0026280201007387 */ /* 0x0005e80000100800 */
[----:B------:R-:W4:Y:S04]  /*40260*/  LDL.LU.64 R136, [R1+0x1818] ;  /* 0x0018180001887983 */ /* 0x000f280000300a00 */
[----:B------:R-:W-:Y:S04]  /*40270*/  STL [R1+0x2630], R109 ;  /* 0x0026306d01007387 */ /* 0x000fe80000100800 */
[----:B------:R-:W-:Y:S04]  /*40280*/  STL [R1+0x263c], R62 ;  /* 0x00263c3e01007387 */ /* 0x000fe80000100800 */
[----:B------:R-:W-:Y:S04]  /*40290*/  STL [R1+0x2638], R63 ;  /* 0x0026383f01007387 */ /* 0x000fe80000100800 */
[----:B------:R-:W4:Y:S01]  /*402a0*/  LDL.LU.64 R138, [R1+0x9e8] ;  /* 0x0009e800018a7983 */ /* 0x000f220000300a00 */
[----:B--2---:R-:W-:-:S03]  /*402b0*/  IMAD.MOV.U32 R2, RZ, RZ, R133 ;  /* 0x000000ffff027224 */ /* 0x004fc600078e0085 */
[----:B------:R-:W-:Y:S04]  /*402c0*/  STL [R1+0x2644], R132 ;  /* 0x0026448401007387 */ /* 0x000fe80000100800 */
[----:B------:R-:W2:Y:S04]  /*402d0*/  LDL.LU.64 R150, [R1+0x930] ;  /* 0x0009300001967983 */ /* 0x000ea80000300a00 */
[----:B------:R1:W-:Y:S04]  /*402e0*/  STL [R1+0x2640], R2 ;  /* 0x0026400201007387 */ /* 0x0003e80000100800 */
[----:B------:R1:W-:Y:S02]  /*402f0*/  STL [R1+0x264c], R134 ;  /* 0x00264c8601007387 */ /* 0x0003e40000100800 */
[----:B-1----:R-:W-:-:S02]  /*40300*/  MOV R2, R135 ;  /* 0x0000008700027202 */ /* 0x002fc40000000f00 */
[----:B------:R-:W2:Y:S04]  /*40310*/  LDL.LU.64 R132, [R1+0x850] ;  /* 0x0008500001847983 */ /* 0x000ea80000300a00 */
[----:B------:R-:W2:Y:S04]  /*40320*/  LDL.LU.64 R134, [R1+0x768] ;  /* 0x0007680001867983 */ /* 0x000ea80000300a00 */
[----:B------:R1:W-:Y:S04]  /*40330*/  STL [R1+0x2648], R2 ;  /* 0x0026480201007387 */ /* 0x0003e80000100800 */
[----:B------:R1:W-:Y:S02]  /*40340*/  STL [R1+0x2654], R212 ;  /* 0x002654d401007387 */ /* 0x0003e40000100800 */
[----:B-1----:R-:W-:-:S02]  /*40350*/  IMAD.MOV.U32 R2, RZ, RZ, R213 ;  /* 0x000000ffff027224 */ /* 0x002fc400078e00d5 */
[----:B------:R-:W2:Y:S04]  /*40360*/  LDL.LU.64 R212, [R1+0x5a0] ;  /* 0x0005a00001d47983 */ /* 0x000ea80000300a00 */
[----:B------:R1:W-:Y:S04]  /*40370*/  STL [R1+0x2650], R2 ;  /* 0x0026500201007387 */ /* 0x0003e80000100800 */
[----:B------:R-:W-:Y:S01]  /*40380*/  STL [R1+0x265c], R146 ;  /* 0x00265c9201007387 */ /* 0x000fe20000100800 */
[----:B-1----:R-:W-:-:S03]  /*40390*/  IMAD.MOV.U32 R2, RZ, RZ, R147 ;  /* 0x000000ffff027224 */ /* 0x002fc600078e0093 */
[----:B------:R-:W-:Y:S04]  /*403a0*/  STL [R1+0x2664], R140 ;  /* 0x0026648c01007387 */ /* 0x000fe80000100800 */
[----:B------:R1:W-:Y:S02]  /*403b0*/  STL [R1+0x2658], R2 ;  /* 0x0026580201007387 */ /* 0x0003e40000100800 */
[----:B-1----:R-:W-:Y:S02]  /*403c0*/  IMAD.MOV.U32 R2, RZ, RZ, R141 ;  /* 0x000000ffff027224 */ /* 0x002fe400078e008d */
[----:B---3--:R-:W-:Y:S04]  /*403d0*/  STL [R1+0x266c], R142 ;  /* 0x00266c8e01007387 */ /* 0x008fe80000100800 */
[----:B------:R1:W-:Y:S04]  /*403e0*/  STL [R1+0x2660], R2 ;  /* 0x0026600201007387 */ /* 0x0003e80000100800 */
[----:B------:R-:W3:Y:S01]  /*403f0*/  LDL.LU.64 R144, [R1+0x18b0] ;  /* 0x0018b00001907983 */ /* 0x000ee20000300a00 */
[----:B-1----:R-:W-:-:S03]  /*40400*/  IMAD.MOV.U32 R2, RZ, RZ, R143 ;  /* 0x000000ffff027224 */ /* 0x002fc600078e008f */
[----:B------:R-:W-:Y:S04]  /*40410*/  STL [R1+0x2674], R118 ;  /* 0x0026747601007387 */ /* 0x000fe80000100800 */
[----:B------:R4:W-:Y:S04]  /*40420*/  STL [R1+0x2668], R2 ;  /* 0x0026680201007387 */ /* 0x0009e80000100800 */
[----:B------:R-:W3:Y:S04]  /*40430*/  LDL.LU.64 R146, [R1+0x1828] ;  /* 0x0018280001927983 */ /* 0x000ee80000300a00 */
[----:B------:R-:W-:Y:S04]  /*40440*/  STL [R1+0x2670], R119 ;  /* 0x0026707701007387 */ /* 0x000fe80000100800 */
[----:B------:R-:W-:Y:S04]  /*40450*/  STL [R1+0x267c], R68 ;  /* 0x00267c4401007387 */ /* 0x000fe80000100800 */
[----:B------:R-:W-:Y:S04]  /*40460*/  STL [R1+0x2678], R69 ;  /* 0x0026784501007387 */ /* 0x000fe80000100800 */
[----:B------:R-:W3:Y:S01]  /*40470*/  LDL.LU.64 R140, [R1+0xa18] ;  /* 0x000a1800018c7983 */ /* 0x000ee20000300a00 */
[----:B----4-:R-:W-:-:S03]  /*40480*/  IMAD.MOV.U32 R2, RZ, RZ, R215 ;  /* 0x000000ffff027224 */ /* 0x010fc600078e00d7 */
[----:B------:R1:W-:Y:S04]  /*40490*/  STL [R1+0x2684], R214 ;  /* 0x002684d601007387 */ /* 0x0003e80000100800 */
[----:B------:R-:W4:Y:S04]  /*404a0*/  LDL.LU.64 R142, [R1+0x8f8] ;  /* 0x0008f800018e7983 */ /* 0x000f280000300a00 */
[----:B------:R1:W-:Y:S04]  /*404b0*/  STL [R1+0x2680], R2 ;  /* 0x0026800201007387 */ /* 0x0003e80000100800 */
[----:B------:R1:W-:Y:S04]  /*404c0*/  STL [R1+0x268c], R136 ;  /* 0x00268c8801007387 */ /* 0x0003e80000100800 */
[----:B-1----:R-:W4:Y:S01]  /*404d0*/  LDL.LU.64 R214, [R1+0x888] ;  /* 0x0008880001d67983 */ /* 0x002f220000300a00 */
[----:B------:R-:W-:-:S03]  /*404e0*/  IMAD.MOV.U32 R2, RZ, RZ, R137 ;  /* 0x000000ffff027224 */ /* 0x000fc600078e0089 */
[----:B------:R-:W4:Y:S04]  /*404f0*/  LDL.LU.64 R136, [R1+0x7a0] ;  /* 0x0007a00001887983 */ /* 0x000f280000300a00 */
[----:B------:R1:W-:Y:S04]  /*40500*/  STL [R1+0x2688], R2 ;  /* 0x0026880201007387 */ /* 0x0003e80000100800 */
[----:B------:R1:W-:Y:S02]  /*40510*/  STL [R1+0x2694], R138 ;  /* 0x0026948a01007387 */ /* 0x0003e40000100800 */
[----:B-1----:R-:W-:-:S02]  /*40520*/  MOV R2, R139 ;  /* 0x0000008b00027202 */ /* 0x002fc40000000f00 */
[----:B------:R-:W4:Y:S04]  /*40530*/  LDL.LU.64 R138, [R1+0x6b8] ;  /* 0x0006b800018a7983 */ /* 0x000f280000300a00 */
[----:B------:R2:W-:Y:S02]  /*40540*/  STL [R1+0x2690], R2 ;  /* 0x0026900201007387 */ /* 0x0005e40000100800 */
[----:B--2---:R-:W-:Y:S02]  /*40550*/  IMAD.MOV.U32 R2, RZ, RZ, R151 ;  /* 0x000000ffff027224 */ /* 0x004fe400078e0097 */
[----:B------:R-:W-:Y:S04]  /*40560*/  STL [R1+0x269c], R150 ;  /* 0x00269c9601007387 */ /* 0x000fe80000100800 */
        /* <DEDUP_REMOVED lines=9> */
[----:B------:R-:W2:Y:S01]  /*40600*/  LDL.LU.64 R134, [R1+0x1838] ;  /* 0x0018380001867983 */ /* 0x000ea20000300a00 */
[----:B-1----:R-:W-:-:S03]  /*40610*/  IMAD.MOV.U32 R2, RZ, RZ, R213 ;  /* 0x000000ffff027224 */ /* 0x002fc600078e00d5 */
[----:B------:R-:W-:Y:S04]  /*40620*/  STL [R1+0x26bc], R84 ;  /* 0x0026bc5401007387 */ /* 0x000fe80000100800 */
[----:B------:R1:W-:Y:S04]  /*40630*/  STL [R1+0x26b0], R2 ;  /* 0x0026b00201007387 */ /* 0x0003e80000100800 */
[----:B------:R-:W2:Y:S04]  /*40640*/  LDL.LU.64 R212, [R1+0xa88] ;  /* 0x000a880001d47983 */ /* 0x000ea80000300a00 */
[----:B------:R-:W-:Y:S04]  /*40650*/  STL [R1+0x26b8], R85 ;  /* 0x0026b85501007387 */ /* 0x000fe80000100800 */
[----:B---3--:R3:W-:Y:S01]  /*40660*/  STL [R1+0x26c4], R144 ;  /* 0x0026c49001007387 */ /* 0x0087e20000100800 */
[----:B-1----:R-:W-:-:S03]  /*40670*/  IMAD.MOV.U32 R2, RZ, RZ, R145 ;  /* 0x000000ffff027224 */ /* 0x002fc600078e0091 */
[----:B------:R-:W2:Y:S04]  /*40680*/  LDL.LU.64 R150, [R1+0x968] ;  /* 0x0009680001967983 */ /* 0x000ea80000300a00 */
[----:B------:R-:W-:Y:S04]  /*40690*/  STL [R1+0x26cc], R146 ;  /* 0x0026cc9201007387 */ /* 0x000fe80000100800 */
[----:B------:R1:W-:Y:S04]  /*406a0*/  STL [R1+0x26c0], R2 ;  /* 0x0026c00201007387 */ /* 0x0003e80000100800 */
[----:B---3--:R-:W3:Y:S01]  /*406b0*/  LDL.LU.64 R144, [R1+0x8b8] ;  /* 0x0008b80001907983 */ /* 0x008ee20000300a00 */
[----:B-1----:R-:W-:-:S03]  /*406c0*/  IMAD.MOV.U32 R2, RZ, RZ, R147 ;  /* 0x000000ffff027224 */ /* 0x002fc600078e0093 */
[----:B------:R-:W3:Y:S04]  /*406d0*/  LDL.LU.64 R146, [R1+0x7d8] ;  /* 0x0007d80001927983 */ /* 0x000ee80000300a00 */
[----:B------:R1:W-:Y:S04]  /*406e0*/  STL [R1+0x26c8], R2 ;  /* 0x0026c80201007387 */ /* 0x0003e80000100800 */
[----:B------:R1:W-:Y:S02]  /*406f0*/  STL [R1+0x26d4], R140 ;  /* 0x0026d48c01007387 */ /* 0x0003e40000100800 */
[----:B-1----:R-:W-:-:S02]  /*40700*/  MOV R2, R141 ;  /* 0x0000008d00027202 */ /* 0x002fc40000000f00 */
[----:B------:R-:W3:Y:S04]  /*40710*/  LDL.LU.64 R140, [R1+0x6f0] ;  /* 0x0006f000018c7983 */ /* 0x000ee80000300a00 */
[----:B------:R1:W-:Y:S04]  /*40720*/  STL [R1+0x26d0], R2 ;  /* 0x0026d00201007387 */ /* 0x0003e80000100800 */
[----:B----4-:R-:W-:Y:S01]  /*40730*/  STL [R1+0x26dc], R142 ;  /* 0x0026dc8e01007387 */ /* 0x010fe20000100800 */
[----:B-1----:R-:W-:-:S03]  /*40740*/  IMAD.MOV.U32 R2, RZ, RZ, R143 ;  /* 0x000000ffff027224 */ /* 0x002fc600078e008f */
[----:B------:R-:W-:Y:S04]  /*40750*/  STL [R1+0x26e4], R214 ;  /* 0x0026e4d601007387 */ /* 0x000fe80000100800 */
[----:B------:R1:W-:Y:S04]  /*40760*/  STL [R1+0x26d8], R2 ;  /* 0x0026d80201007387 */ /* 0x0003e80000100800 */
[----:B------:R-:W-:Y:S01]  /*40770*/  STL [R1+0x26ec], R136 ;  /* 0x0026ec8801007387 */ /* 0x000fe20000100800 */
[----:B-1----:R-:W-:-:S05]  /*40780*/  IMAD.MOV.U32 R2, RZ, RZ, R215 ;  /* 0x000000ffff027224 */ /* 0x002fca00078e00d7 */
[----:B------:R1:W-:Y:S04]  /*40790*/  STL [R1+0x26e0], R2 ;  /* 0x0026e00201007387 */ /* 0x0003e80000100800 */
[----:B------:R-:W4:Y:S01]  /*407a0*/  LDL.LU.64 R214, [R1+0x1910] ;  /* 0x0019100001d67983 */ /* 0x000f220000300a00 */
[----:B-1----:R-:W-:-:S03]  /*407b0*/  IMAD.MOV.U32 R2, RZ, RZ, R137 ;  /* 0x000000ffff027224 */ /* 0x002fc600078e0089 */
[----:B------:R-:W-:Y:S04]  /*407c0*/  STL [R1+0x26f4], R138 ;  /* 0x0026f48a01007387 */ /* 0x000fe80000100800 */
[----:B------:R1:W-:Y:S04]  /*407d0*/  STL [R1+0x26e8], R2 ;  /* 0x0026e80201007387 */ /* 0x0003e80000100800 */
[----:B------:R-:W4:Y:S01]  /*407e0*/  LDL.LU.64 R142, [R1+0x1848] ;  /* 0x00184800018e7983 */ /* 0x000f220000300a00 */
[----:B-1----:R-:W-:-:S03]  /*407f0*/  IMAD.MOV.U32 R2, RZ, RZ, R139 ;  /* 0x000000ffff027224 */ /* 0x002fc600078e008b */
[----:B------:R-:W-:Y:S04]  /*40800*/  STL [R1+0x26fc], R94 ;  /* 0x0026fc5e01007387 */ /* 0x000fe80000100800 */
[----:B------:R1:W-:Y:S04]  /*40810*/  STL [R1+0x26f0], R2 ;  /* 0x0026f00201007387 */ /* 0x0003e80000100800 */
[----:B------:R-:W4:Y:S04]  /*40820*/  LDL.LU.64 R136, [R1+0xac0] ;  /* 0x000ac00001887983 */ /* 0x000f280000300a00 */
[----:B------:R-:W-:Y:S04]  /*40830*/  STL [R1+0x26f8], R95 ;  /* 0x0026f85f01007387 */ /* 0x000fe80000100800 */
[----:B--2---:R2:W-:Y:S01]  /*40840*/  STL [R1+0x2704], R132 ;  /* 0x0027048401007387 */ /* 0x0045e20000100800 */
[----:B-1----:R-:W-:-:S03]  /*40850*/  IMAD.MOV.U32 R2, RZ, RZ, R133 ;  /* 0x000000ffff027224 */ /* 0x002fc600078e0085 */
[----:B------:R-:W4:Y:S04]  /*40860*/  LDL.LU.64 R138, [R1+0x9a0] ;  /* 0x0009a000018a7983 */ /* 0x000f280000300a00 */
[----:B------:R-:W-:Y:S04]  /*40870*/  STL [R1+0x270c], R134 ;  /* 0x00270c8601007387 */ /* 0x000fe80000100800 */
[----:B------:R1:W-:Y:S04]  /*40880*/  STL [R1+0x2700], R2 ;  /* 0x0027000201007387 */ /* 0x0003e80000100800 */
[----:B--2---:R-:W2:Y:S01]  /*40890*/  LDL.LU.64 R132, [R1+0x880] ;  /* 0x0008800001847983 */ /* 0x004ea20000300a00 */
[----:B-1----:R-:W-:-:S03]  /*408a0*/  IMAD.MOV.U32 R2, RZ, RZ, R135 ;  /* 0x000000ffff027224 */ /* 0x002fc600078e0087 */
[----:B------:R-:W-:Y:S04]  /*408b0*/  STL [R1+0x2714], R212 ;  /* 0x002714d401007387 */ /* 0x000fe80000100800 */
[----:B------:R1:W-:Y:S04]  /*408c0*/  STL [R1+0x2708], R2 ;  /* 0x0027080201007387 */ /* 0x0003e80000100800 */
[----:B------:R-:W2:Y:S01]  /*408d0*/  LDL.LU.64 R134, [R1+0x810] ;  /* 0x0008100001867983 */ /* 0x000ea20000300a00 */
[----:B-1----:R-:W-:-:S03]  /*408e0*/  MOV R2, R213 ;  /* 0x000000d500027202 */ /* 0x002fc60000000f00 */
[----:B------:R-:W-:Y:S04]  /*408f0*/  STL [R1+0x271c], R150 ;  /* 0x00271c9601007387 */ /* 0x000fe80000100800 */
[----:B------:R1:W-:Y:S04]  /*40900*/  STL [R1+0x2710], R2 ;  /* 0x0027100201007387 */ /* 0x0003e80000100800 */
[----:B------:R-:W2:Y:S01]  /*40910*/  LDL.LU.64 R212, [R1+0x728] ;  /* 0x0007280001d47983 */ /* 0x000ea20000300a00 */
[----:B-1----:R-:W-:-:S03]  /*40920*/  IMAD.MOV.U32 R2, RZ, RZ, R151 ;  /* 0x000000ffff027224 */ /* 0x002fc600078e0097 */
[----:B---3--:R-:W-:Y:S04]  /*40930*/  STL [R1+0x2724], R144 ;  /* 0x0027249001007387 */ /* 0x008fe80000100800 */
[----:B------:R1:W-:Y:S04]  /*40940*/  STL [R1+0x2718], R2 ;  /* 0x0027180201007387 */ /* 0x0003e80000100800 */
[----:B------:R-:W-:Y:S01]  /*40950*/  STL [R1+0x272c], R146 ;  /* 0x00272c9201007387 */ /* 0x000fe20000100800 */
[----:B-1----:R-:W-:-:S05]  /*40960*/  IMAD.MOV.U32 R2, RZ, RZ, R145 ;  /* 0x000000ffff027224 */ /* 0x002fca00078e0091 */
[----:B------:R1:W-:Y:S02]  /*40970*/  STL [R1+0x2720], R2 ;  /* 0x0027200201007387 */ /* 0x0003e40000100800 */
[----:B-1----:R-:W-:Y:S02]  /*40980*/  IMAD.MOV.U32 R2, RZ, RZ, R147 ;  /* 0x000000ffff027224 */ /* 0x002fe400078e0093 */
[----:B------:R-:W3:Y:S04]  /*40990*/  LDL.LU.64 R146, [R1+0x1948] ;  /* 0x0019480001927983 */ /* 0x000ee80000300a00 */
[----:B------:R1:W-:Y:S04]  /*409a0*/  STL [R1+0x2728], R2 ;  /* 0x0027280201007387 */ /* 0x0003e80000100800 */
[----:B------:R1:W-:Y:S04]  /*409b0*/  STL [R1+0x2734], R140 ;  /* 0x0027348c01007387 */ /* 0x0003e80000100800 */
[----:B------:R-:W3:Y:S01]  /*409c0*/  LDL.LU.64 R150, [R1+0x1858] ;  /* 0x0018580001967983 */ /* 0x000ee20000300a00 */
[----:B-1----:R-:W-:-:S05]  /*409d0*/  IMAD.MOV.U32 R2, RZ, RZ, R141 ;  /* 0x000000ffff027224 */ /* 0x002fca00078e008d */
[----:B------:R1:W-:Y:S04]  /*409e0*/  STL [R1+0x2730], R2 ;  /* 0x0027300201007387 */ /* 0x0003e80000100800 */
[----:B------:R-:W-:Y:S04]  /*409f0*/  STL [R1+0x273c], R100 ;  /* 0x00273c6401007387 */ /* 0x000fe80000100800 */
[----:B------:R-:W-:Y:S04]  /*40a00*/  STL [R1+0x2738], R101 ;  /* 0x0027386501007387 */ /* 0x000fe80000100800 */
[----:B------:R-:W3:Y:S04]  /*40a10*/  LDL.LU.64 R140, [R1+0xaf8] ;  /* 0x000af800018c7983 */ /* 0x000ee80000300a00 */
        /* <DEDUP_REMOVED lines=16> */
[----:B--2---:R2:W-:Y:S04]  /*40b20*/  STL [R1+0x2764], R132 ;  /* 0x0027648401007387 */ /* 0x0045e80000100800 */
[----:B------:R-:W4:Y:S01]  /*40b30*/  LDL.LU.64 R144, [R1+0x498] ;  /* 0x0004980001907983 */ /* 0x000f220000300a00 */
[----:B-1----:R-:W-:-:S05]  /*40b40*/  IMAD.MOV.U32 R2, RZ, RZ, R133 ;  /* 0x000000ffff027224 */ /* 0x002fca00078e0085 */
[----:B------:R1:W-:Y:S04]  /*40b50*/  STL [R1+0x2760], R2 ;  /* 0x0027600201007387 */ /* 0x0003e80000100800 */
[----:B------:R-:W-:Y:S04]  /*40b60*/  STL [R1+0x276c], R134 ;  /* 0x00276c8601007387 */ /* 0x000fe80000100800 */
[----:B--2---:R-:W2:Y:S01]  /*40b70*/  LDL.LU.64 R132, [R1+0x1978] ;  /* 0x0019780001847983 */ /* 0x004ea20000300a00 */
[----:B-1----:R-:W-:-:S05]  /*40b80*/  IMAD.MOV.U32 R2, RZ, RZ, R135 ;  /* 0x000000ffff027224 */ /* 0x002fca00078e0087 */
[----:B------:R1:W-:Y:S02]  /*40b90*/  STL [R1+0x2768], R2 ;  /* 0x0027680201007387 */ /* 0x0003e40000100800 */
[----:B-1----:R-:W-:Y:S02]  /*40ba0*/  IMAD.MOV.U32 R2, RZ, RZ, R213 ;  /* 0x000000ffff027224 */ /* 0x002fe400078e00d5 */
[----:B------:R1:W-:Y:S04]  /*40bb0*/  STL [R1+0x2774], R212 ;  /* 0x002774d401007387 */ /* 0x0003e80000100800 */
[----:B------:R-:W2:Y:S04]  /*40bc0*/  LDL.LU.64 R134, [R1+0x1870] ;  /* 0x0018700001867983 */ /* 0x000ea80000300a00 */
[----:B------:R1:W-:Y:S04]  /*40bd0*/  STL [R1+0x2770], R2 ;  /* 0x0027700201007387 */ /* 0x0003e80000100800 */
[----:B------:R-:W-:Y:S04]  /*40be0*/  STL [R1+0x277c], R116 ;  /* 0x00277c7401007387 */ /* 0x000fe80000100800 */
[----:B------:R-:W-:Y:S04]  /*40bf0*/  STL [R1+0x2778], R117 ;  /* 0x0027787501007387 */ /* 0x000fe80000100800 */
[----:B-1----:R-:W2:Y:S04]  /*40c00*/  LDL.LU.64 R212, [R1+0xb30] ;  /* 0x000b300001d47983 */ /* 0x002ea80000300a00 */
[----:B---3--:R1:W-:Y:S01]  /*40c10*/  STL [R1+0x2784], R146 ;  /* 0x0027849201007387 */ /* 0x0083e20000100800 */
[----:B------:R-:W-:-:S03]  /*40c20*/  IMAD.MOV.U32 R2, RZ, RZ, R147 ;  /* 0x000000ffff027224 */ /* 0x000fc600078e0093 */
[----:B-1----:R-:W3:Y:S04]  /*40c30*/  LDL.LU.64 R146, [R1+0xa10] ;  /* 0x000a100001927983 */ /* 0x002ee80000300a00 */
[----:B------:R1:W-:Y:S04]  /*40c40*/  STL [R1+0x2780], R2 ;  /* 0x0027800201007387 */ /* 0x0003e80000100800 */
[----:B------:R1:W-:Y:S02]  /*40c50*/  STL [R1+0x278c], R150 ;  /* 0x00278c9601007387 */ /* 0x0003e40000100800 */
[----:B-1----:R-:W-:-:S02]  /*40c60*/  IMAD.MOV.U32 R2, RZ, RZ, R151 ;  /* 0x000000ffff027224 */ /* 0x002fc400078e0097 */
[----:B------:R-:W3:Y:S04]  /*40c70*/  LDL.LU.64 R150, [R1+0x8f0] ;  /* 0x0008f00001967983 */ /* 0x000ee80000300a00 */
[----:B------:R1:W-:Y:S04]  /*40c80*/  STL [R1+0x2788], R2 ;  /* 0x0027880201007387 */ /* 0x0003e80000100800 */
[----:B------:R1:W-:Y:S02]  /*40c90*/  STL [R1+0x2794], R140 ;  /* 0x0027948c01007387 */ /* 0x0003e40000100800 */
[----:B-1----:R-:W-:-:S02]  /*40ca0*/  MOV R2, R141 ;  /* 0x0000008d00027202 */ /* 0x002fc40000000f00 */
[----:B------:R-:W3:Y:S04]  /*40cb0*/  LDL.LU.64 R140, [R1+0x808] ;  /* 0x00080800018c7983 */ /* 0x000ee80000300a00 */
        /* <DEDUP_REMOVED lines=25> */
[----:B------:R1:W-:Y:S02]  /*40e50*/  STL [R1+0x27cc], R134 ;  /* 0x0027cc8601007387 */ /* 0x0003e40000100800 */
[----:B-1----:R-:W-:-:S02]  /*40e60*/  MOV R2, R135 ;  /* 0x0000008700027202 */ /* 0x002fc40000000f00 */
[----:B------:R-:W2:Y:S04]  /*40e70*/  LDL.LU.64 R134, [R1+0x938] ;  /* 0x0009380001867983 */ /* 0x000ea80000300a00 */
[----:B------:R1:W-:Y:S04]  /*40e80*/  STL [R1+0x27c8], R2 ;  /* 0x0027c80201007387 */ /* 0x0003e80000100800 */
[----:B------:R1:W-:Y:S02]  /*40e90*/  STL [R1+0x27d4], R212 ;  /* 0x0027d4d401007387 */ /* 0x0003e40000100800 */
[----:B-1----:R-:W-:-:S02]  /*40ea0*/  IMAD.MOV.U32 R2, RZ, RZ, R213 ;  /* 0x000000ffff027224 */ /* 0x002fc400078e00d5 */
[----:B------:R-:W2:Y:S04]  /*40eb0*/  LDL.LU.64 R212, [R1+0x848] ;  /* 0x0008480001d47983 */ /* 0x000ea80000300a00 */
[----:B------:R1:W-:Y:S04]  /*40ec0*/  STL [R1+0x27d0], R2 ;  /* 0x0027d00201007387 */ /* 0x0003e80000100800 */
[----:B---3--:R3:W-:Y:S01]  /*40ed0*/  STL [R1+0x27dc], R146 ;  /* 0x0027dc9201007387 */ /* 0x0087e20000100800 */
[----:B-1----:R-:W-:-:S03]  /*40ee0*/  IMAD.MOV.U32 R2, RZ, RZ, R147 ;  /* 0x000000ffff027224 */ /* 0x002fc600078e0093 */
[----:B---3--:R-:W3:Y:S04]  /*40ef0*/  LDL.LU.64 R146, [R1+0x7c8] ;  /* 0x0007c80001927983 */ /* 0x008ee80000300a00 */
[----:B------:R1:W-:Y:S04]  /*40f00*/  STL [R1+0x27d8], R2 ;  /* 0x0027d80201007387 */ /* 0x0003e80000100800 */
[----:B------:R1:W-:Y:S02]  /*40f10*/  STL [R1+0x27e4], R150 ;  /* 0x0027e49601007387 */ /* 0x0003e40000100800 */
[----:B-1----:R-:W-:-:S02]  /*40f20*/  IMAD.MOV.U32 R2, RZ, RZ, R151 ;  /* 0x000000ffff027224 */ /* 0x002fc400078e0097 */
[----:B------:R-:W3:Y:S04]  /*40f30*/  LDL.LU.64 R150, [R1+0x6e8] ;  /* 0x0006e80001967983 */ /* 0x000ee80000300a00 */
[----:B------:R1:W-:Y:S04]  /*40f40*/  STL [R1+0x27e0], R2 ;  /* 0x0027e00201007387 */ /* 0x0003e80000100800 */
[----:B------:R1:W-:Y:S02]  /*40f50*/  STL [R1+0x27ec], R140 ;  /* 0x0027ec8c01007387 */ /* 0x0003e40000100800 */
[----:B-1----:R-:W-:-:S02]  /*40f60*/  IMAD.MOV.U32 R2, RZ, RZ, R141 ;  /* 0x000000ffff027224 */ /* 0x002fc400078e008d */
        /* <DEDUP_REMOVED lines=27> */
[----:B-1----:R-:W-:-:S02]  /*41120*/  IMAD.MOV.U32 R2, RZ, RZ, R135 ;  /* 0x000000ffff027224 */ /* 0x002fc400078e0087 */
        /* <DEDUP_REMOVED lines=11> */
[----:B-1----:R-:W-:-:S02]  /*411e0*/  MOV R2, R151 ;  /* 0x0000009700027202 */ /* 0x002fc40000000f00 */
        /* <DEDUP_REMOVED lines=27> */
[----:B-1----:R-:W-:-:S03]  /*413a0*/  MOV R2, R133 ;  /* 0x0000008500027202 */ /* 0x002fc60000000f00 */
        /* <DEDUP_REMOVED lines=55> */
[----:B-1----:R-:W-:-:S03]  /*41720*/  MOV R2, R147 ;  /* 0x0000009300027202 */ /* 0x002fc60000000f00 */
        /* <DEDUP_REMOVED lines=83> */
[----:B-1----:R-:W-:-:S02]  /*41c60*/  MOV R2, R213 ;  /* 0x000000d500027202 */ /* 0x002fc40000000f00 */
[----:B------:R-:W2:Y:S04]  /*41c70*/  LDL.LU.64 R212, [R1+0xb20] ;  /* 0x000b200001d47983 */ /* 0x000ea80000300a00 */
[----:B------:R1:W-:Y:S04]  /*41c80*/  STL [R1+0x2988], R2 ;  /* 0x0029880201007387 */ /* 0x0003e80000100800 */
[----:B---3--:R3:W-:Y:S01]  /*41c90*/  STL [R1+0x2994], R146 ;  /* 0x0029949201007387 */ /* 0x0087e20000100800 */
[----:B-1----:R-:W-:-:S03]  /*41ca0*/  IMAD.MOV.U32 R2, RZ, RZ, R147 ;  /* 0x000000ffff027224 */ /* 0x002fc600078e0093 */
[----:B---3--:R-:W3:Y:S04]  /*41cb0*/  LDL.LU.64 R146, [R1+0xa00] ;  /* 0x000a000001927983 */ /* 0x008ee80000300a00 */
[----:B------:R1:W-:Y:S04]  /*41cc0*/  STL [R1+0x2990], R2 ;  /* 0x0029900201007387 */ /* 0x0003e80000100800 */
[----:B------:R-:W-:Y:S04]  /*41cd0*/  STL [R1+0x299c], R150 ;  /* 0x00299c9601007387 */ /* 0x000fe80000100800 */
[----:B------:R-:W3:Y:S01]  /*41ce0*/  LDL.LU.64 R148, [R1+0x8e0] ;  /* 0x0008e00001947983 */ /* 0x000ee20000300a00 */
[----:B-1----:R-:W-:-:S05]  /*41cf0*/  IMAD.MOV.U32 R2, RZ, RZ, R151 ;  /* 0x000000ffff027224 */ /* 0x002fca00078e0097 */
[----:B------:R1:W-:Y:S04]  /*41d00*/  STL [R1+0x2998], R2 ;  /* 0x0029980201007387 */ /* 0x0003e80000100800 */
[----:B------:R1:W-:Y:S02]  /*41d10*/  STL [R1+0x29a4], R140 ;  /* 0x0029a48c01007387 */ /* 0x0003e40000100800 */
[----:B-1----:R-:W-:Y:S02]  /*41d20*/  IMAD.MOV.U32 R2, RZ, RZ, R141 ;  /* 0x000000ffff027224 */ /* 0x002fe400078e008d */
        /* <DEDUP_REMOVED lines=10> */
[----:B------:R1:W-:Y:S04]  /*41dd0*/  STL [R1+0x29bc], R136 ;  /* 0x0029bc8801007387 */ /* 0x0003e80000100800 */
[----:B------:R-:W4:Y:S01]  /*41de0*/  LDL.LU.64 R150, [R1+0x1960] ;  /* 0x0019600001967983 */ /* 0x000f220000300a00 */
[----:B-1----:R-:W-:-:S03]  /*41df0*/  IMAD.MOV.U32 R2, RZ, RZ, R137 ;  /* 0x000000ffff027224 */ /* 0x002fc600078e0089 */
[----:B------:R-:W-:Y:S04]  /*41e00*/  STL [R1+0x29c4], R138 ;  /* 0x0029c48a01007387 */ /* 0x000fe80000100800 */
[----:B------:R1:W-:Y:S04]  /*41e10*/  STL [R1+0x29b8], R2 ;  /* 0x0029b80201007387 */ /* 0x0003e80000100800 */
[----:B------:R-:W4:Y:S01]  /*41e20*/  LDL.LU.64 R136, [R1+0x1890] ;  /* 0x0018900001887983 */ /* 0x000f220000300a00 */
[----:B-1----:R-:W-:-:S03]  /*41e30*/  MOV R2, R139 ;  /* 0x0000008b00027202 */ /* 0x002fc60000000f00 */
[----:B------:R-:W-:Y:S04]  /*41e40*/  STL [R1+0x29cc], R144 ;  /* 0x0029cc9001007387 */ /* 0x000fe80000100800 */
[----:B------:R1:W-:Y:S04]  /*41e50*/  STL [R1+0x29c0], R2 ;  /* 0x0029c00201007387 */ /* 0x0003e80000100800 */
[----:B------:R-:W4:Y:S01]  /*41e60*/  LDL.LU.64 R138, [R1+0xb58] ;  /* 0x000b5800018a7983 */ /* 0x000f220000300a00 */
[----:B-1----:R-:W-:-:S03]  /*41e70*/  IMAD.MOV.U32 R2, RZ, RZ, R145 ;  /* 0x000000ffff027224 */ /* 0x002fc600078e0091 */
[----:B--2---:R-:W-:Y:S04]  /*41e80*/  STL [R1+0x29d4], R132 ;  /* 0x0029d48401007387 */ /* 0x004fe80000100800 */
        /* <DEDUP_REMOVED lines=9> */
[----:B------:R-:W2:Y:S01]  /*41f20*/  LDL.LU.64 R134, [R1+0x7f8] ;  /* 0x0007f80001867983 */ /* 0x000ea20000300a00 */
[----:B-1----:R-:W-:-:S03]  /*41f30*/  IMAD.MOV.U32 R2, RZ, RZ, R213 ;  /* 0x000000ffff027224 */ /* 0x002fc600078e00d5 */
[----:B---3--:R-:W-:Y:S04]  /*41f40*/  STL [R1+0x29ec], R146 ;  /* 0x0029ec9201007387 */ /* 0x008fe80000100800 */
[----:B------:R1:W-:Y:S04]  /*41f50*/  STL [R1+0x29e0], R2 ;  /* 0x0029e00201007387 */ /* 0x0003e80000100800 */
[----:B------:R-:W3:Y:S01]  /*41f60*/  LDL.LU.64 R212, [R1+0x1ad8] ;  /* 0x001ad80001d47983 */ /* 0x000ee20000300a00 */
[----:B-1----:R-:W-:-:S03]  /*41f70*/  IMAD.MOV.U32 R2, RZ, RZ, R147 ;  /* 0x000000ffff027224 */ /* 0x002fc600078e0093 */
[----:B------:R-:W-:Y:S04]  /*41f80*/  STL [R1+0x29f4], R148 ;  /* 0x0029f49401007387 */ /* 0x000fe80000100800 */
[----:B------:R1:W-:Y:S04]  /*41f90*/  STL [R1+0x29e8], R2 ;  /* 0x0029e80201007387 */ /* 0x0003e80000100800 */
[----:B------:R-:W3:Y:S01]  /*41fa0*/  LDL.LU.64 R146, [R1+0x1a38] ;  /* 0x001a380001927983 */ /* 0x000ee20000300a00 */
[----:B-1----:R-:W-:-:S03]  /*41fb0*/  IMAD.MOV.U32 R2, RZ, RZ, R149 ;  /* 0x000000ffff027224 */ /* 0x002fc600078e0095 */
[----:B------:R-:W-:Y:S04]  /*41fc0*/  STL [R1+0x29fc], R140 ;  /* 0x0029fc8c01007387 */ /* 0x000fe80000100800 */
[----:B------:R1:W-:Y:S02]  /*41fd0*/  STL [R1+0x29f0], R2 ;  /* 0x0029f00201007387 */ /* 0x0003e40000100800 */
[----:B-1----:R-:W-:Y:S02]  /*41fe0*/  MOV R2, R141 ;  /* 0x0000008d00027202 */ /* 0x002fe40000000f00 */
        /* <DEDUP_REMOVED lines=8> */
[----:B------:R-:W-:Y:S04]  /*42070*/  STL [R1+0x2a14], R150 ;  /* 0x002a149601007387 */ /* 0x000fe80000100800 */
[----:B------:R1:W-:Y:S04]  /*42080*/  STL [R1+0x2a08], R2 ;  /* 0x002a080201007387 */ /* 0x0003e80000100800 */
[----:B------:R-:W4:Y:S01]  /*42090*/  LDL.LU.64 R142, [R1+0xb98] ;  /* 0x000b9800018e7983 */ /* 0x000f220000300a00 */
[----:B-1----:R-:W-:-:S03]  /*420a0*/  IMAD.MOV.U32 R2, RZ, RZ, R151 ;  /* 0x000000ffff027224 */ /* 0x002fc600078e0097 */
        /* <DEDUP_REMOVED lines=9> */
[----:B--2---:R-:W-:Y:S04]  /*42140*/  STL [R1+0x2a2c], R144 ;  /* 0x002a2c9001007387 */ /* 0x004fe80000100800 */
[----:B------:R-:W2:Y:S01]  /*42150*/  LDL.LU.64 R152, [R1+0x830] ;  /* 0x0008300001987983 */ /* 0x000ea20000300a00 */
[----:B-1----:R-:W-:-:S05]  /*42160*/  IMAD.MOV.U32 R2, RZ, RZ, R145 ;  /* 0x000000ffff027224 */ /* 0x002fca00078e0091 */
[----:B------:R1:W-:Y:S04]  /*42170*/  STL [R1+0x2a28], R2 ;  /* 0x002a280201007387 */ /* 0x0003e80000100800 */
[----:B------:R1:W-:Y:S02]  /*42180*/  STL [R1+0x2a34], R132 ;  /* 0x002a348401007387 */ /* 0x0003e40000100800 */
[----:B-1----:R-:W-:Y:S02]  /*42190*/  MOV R2, R133 ;  /* 0x0000008500027202 */ /* 0x002fe40000000f00 */
        /* <DEDUP_REMOVED lines=8> */
[----:B------:R-:W2:Y:S04]  /*42220*/  LDL.LU.64 R154, [R1+0x19b8] ;  /* 0x0019b800019a7983 */ /* 0x000ea80000300a00 */
[----:B------:R1:W-:Y:S04]  /*42230*/  STL [R1+0x2a40], R2 ;  /* 0x002a400201007387 */ /* 0x0003e80000100800 */
[----:B------:R-:W-:Y:S04]  /*42240*/  STL [R1+0x2a4c], R146 ;  /* 0x002a4c9201007387 */ /* 0x000fe80000100800 */
[----:B---3--:R-:W3:Y:S04]  /*42250*/  LDL.LU.64 R212, [R1+0x18f8] ;  /* 0x0018f80001d47983 */ /* 0x008ee80000300a00 */
[----:B------:R-:W3:Y:S01]  /*42260*/  LDL.LU.64 R148, [R1+0xc00] ;  /* 0x000c000001947983 */ /* 0x000ee20000300a00 */
[----:B-1----:R-:W-:-:S05]  /*42270*/  IMAD.MOV.U32 R2, RZ, RZ, R147 ;  /* 0x000000ffff027224 */ /* 0x002fca00078e0093 */
[----:B------:R1:W-:Y:S02]  /*42280*/  STL [R1+0x2a48], R2 ;  /* 0x002a480201007387 */ /* 0x0003e40000100800 */
[----:B-1----:R-:W-:Y:S02]  /*42290*/  IMAD.MOV.U32 R2, RZ, RZ, R141 ;  /* 0x000000ffff027224 */ /* 0x002fe400078e008d */
[----:B------:R-:W-:Y:S04]  /*422a0*/  STL [R1+0x2a54], R140 ;  /* 0x002a548c01007387 */ /* 0x000fe80000100800 */
[----:B------:R-:W3:Y:S04]  /*422b0*/  LDL.LU.64 R150, [R1+0xaa8] ;  /* 0x000aa80001967983 */ /* 0x000ee80000300a00 */
[----:B------:R4:W-:Y:S02]  /*422c0*/  STL [R1+0x2a50], R2 ;  /* 0x002a500201007387 */ /* 0x0009e40000100800 */
[----:B----4-:R-:W-:-:S02]  /*422d0*/  IMAD.MOV.U32 R2, RZ, RZ, R215 ;  /* 0x000000ffff027224 */ /* 0x010fc400078e00d7 */
[----:B------:R-:W-:Y:S04]  /*422e0*/  STL [R1+0x2a5c], R214 ;  /* 0x002a5cd601007387 */ /* 0x000fe80000100800 */
[----:B------:R-:W4:Y:S04]  /*422f0*/  LDL.LU.64 R144, [R1+0x988] ;  /* 0x0009880001907983 */ /* 0x000f280000300a00 */
[----:B------:R-:W4:Y:S04]  /*42300*/  LDL.LU.64 R146, [R1+0x868] ;  /* 0x0008680001927983 */ /* 0x000f280000300a00 */
[----:B------:R1:W-:Y:S02]  /*42310*/  STL [R1+0x2a58], R2 ;  /* 0x002a580201007387 */ /* 0x0003e40000100800 */
[----:B-1----:R-:W-:-:S02]  /*42320*/  IMAD.MOV.U32 R2, RZ, RZ, R143 ;  /* 0x000000ffff027224 */ /* 0x002fc400078e008f */
[----:B------:R-:W-:Y:S04]  /*42330*/  STL [R1+0x2a64], R142 ;  /* 0x002a648e01007387 */ /* 0x000fe80000100800 */
[----:B------:R-:W4:Y:S04]  /*42340*/  LDL.LU.64 R214, [R1+0x1b30] ;  /* 0x001b300001d67983 */ /* 0x000f280000300a00 */
[----:B------:R-:W4:Y:S04]  /*42350*/  LDL.LU.64 R140, [R1+0x1a78] ;  /* 0x001a7800018c7983 */ /* 0x000f280000300a00 */
[----:B------:R1:W-:Y:S02]  /*42360*/  STL [R1+0x2a60], R2 ;  /* 0x002a600201007387 */ /* 0x0003e40000100800 */
[----:B-1----:R-:W-:-:S02]  /*42370*/  MOV R2, R137 ;  /* 0x0000008900027202 */ /* 0x002fc40000000f00 */
[----:B------:R-:W-:Y:S04]  /*42380*/  STL [R1+0x2a6c], R136 ;  /* 0x002a6c8801007387 */ /* 0x000fe80000100800 */
[----:B------:R-:W4:Y:S04]  /*42390*/  LDL.LU.64 R142, [R1+0x19e8] ;  /* 0x0019e800018e7983 */ /* 0x000f280000300a00 */
[----:B------:R1:W-:Y:S02]  /*423a0*/  STL [R1+0x2a68], R2 ;  /* 0x002a680201007387 */ /* 0x0003e40000100800 */
[----:B-1----:R-:W-:-:S02]  /*423b0*/  IMAD.MOV.U32 R2, RZ, RZ, R139 ;  /* 0x000000ffff027224 */ /* 0x002fc400078e008b */
[----:B------:R1:W-:Y:S04]  /*423c0*/  STL [R1+0x2a74], R138 ;  /* 0x002a748a01007387 */ /* 0x0003e80000100800 */
[----:B------:R-:W4:Y:S04]  /*423d0*/  LDL.LU.64 R136, [R1+0x1928] ;  /* 0x0019280001887983 */ /* 0x000f280000300a00 */
[----:B------:R2:W-:Y:S04]  /*423e0*/  STL [R1+0x2a70], R2 ;  /* 0x002a700201007387 */ /* 0x0005e80000100800 */
[----:B--2---:R-:W-:Y:S04]  /*423f0*/  STL [R1+0x2a7c], R152 ;  /* 0x002a7c9801007387 */ /* 0x004fe80000100800 */
[----:B-1----:R-:W2:Y:S01]  /*42400*/  LDL.LU.64 R138, [R1+0xc38] ;  /* 0x000c3800018a7983 */ /* 0x002ea20000300a00 */
[----:B------:R-:W-:-:S03]  /*42410*/  IMAD.MOV.U32 R2, RZ, RZ, R153 ;  /* 0x000000ffff027224 */ /* 0x000fc600078e0099 */
[----:B------:R-:W-:Y:S04]  /*42420*/  STL [R1+0x2a84], R132 ;  /* 0x002a848401007387 */ /* 0x000fe80000100800 */
[----:B------:R1:W-:Y:S02]  /*42430*/  STL [R1+0x2a78], R2 ;  /* 0x002a780201007387 */ /* 0x0003e40000100800 */
[----:B-1----:R-:W-:Y:S02]  /*42440*/  IMAD.MOV.U32 R2, RZ, RZ, R133 ;  /* 0x000000ffff027224 */ /* 0x002fe400078e0085 */
        /* <DEDUP_REMOVED lines=8> */
[----:B---3--:R-:W-:Y:S04]  /*424d0*/  STL [R1+0x2a9c], R212 ;  /* 0x002a9cd401007387 */ /* 0x008fe80000100800 */
[----:B------:R1:W-:Y:S04]  /*424e0*/  STL [R1+0x2a90], R2 ;  /* 0x002a900201007387 */ /* 0x0003e80000100800 */
[----:B------:R-:W-:Y:S01]  /*424f0*/  STL [R1+0x2aa4], R148 ;  /* 0x002aa49401007387 */ /* 0x000fe20000100800 */
[----:B-1----:R-:W-:-:S05]  /*42500*/  IMAD.MOV.U32 R2, RZ, RZ, R213 ;  /* 0x000000ffff027224 */ /* 0x002fca00078e00d5 */
[----:B------:R1:W-:Y:S04]  /*42510*/  STL [R1+0x2a98], R2 ;  /* 0x002a980201007387 */ /* 0x0003e80000100800 */
[----:B------:R-:W3:Y:S01]  /*42520*/  LDL.LU.64 R212, [R1+0x8a0] ;  /* 0x0008a00001d47983 */ /* 0x000ee20000300a00 */
[----:B-1----:R-:W-:-:S03]  /*42530*/  MOV R2, R149 ;  /* 0x0000009500027202 */ /* 0x002fc60000000f00 */
[----:B------:R-:W-:Y:S04]  /*42540*/  STL [R1+0x2aac], R150 ;  /* 0x002aac9601007387 */ /* 0x000fe80000100800 */
[----:B------:R1:W-:Y:S02]  /*42550*/  STL [R1+0x2aa0], R2 ;  /* 0x002aa00201007387 */ /* 0x0003e40000100800 */
[----:B-1----:R-:W-:Y:S02]  /*42560*/  IMAD.MOV.U32 R2, RZ, RZ, R151 ;  /* 0x000000ffff027224 */ /* 0x002fe400078e0097 */
[----:B----4-:R-:W-:Y:S04]  /*42570*/  STL [R1+0x2ab4], R144 ;  /* 0x002ab49001007387 */ /* 0x010fe80000100800 */
[----:B------:R1:W-:Y:S04]  /*42580*/  STL [R1+0x2aa8], R2 ;  /* 0x002aa80201007387 */ /* 0x0003e80000100800 */
[----:B------:R-:W-:Y:S01]  /*42590*/  STL [R1+0x2abc], R146 ;  /* 0x002abc9201007387 */ /* 0x000fe20000100800 */
[----:B-1----:R-:W-:-:S05]  /*425a0*/  IMAD.MOV.U32 R2, RZ, RZ, R145 ;  /* 0x000000ffff027224 */ /* 0x002fca00078e0091 */
[----:B------:R1:W-:Y:S04]  /*425b0*/  STL [R1+0x2ab0], R2 ;  /* 0x002ab00201007387 */ /* 0x0003e80000100800 */
[----:B------:R4:W-:Y:S01]  /*425c0*/  STL [R1+0x2ac4], R214 ;  /* 0x002ac4d601007387 */ /* 0x0009e20000100800 */
[----:B-1----:R-:W-:Y:S01]  /*425d0*/  IMAD.MOV.U32 R2, RZ, RZ, R147 ;  /* 0x000000ffff027224 */ /* 0x002fe200078e0093 */
[----:B----4-:R-:W1:Y:S04]  /*425e0*/  S2R R214, SR_TID.X ;  /* 0x0000000000d67919 */ /* 0x010e680000002100 */
[----:B------:R4:W-:Y:S04]  /*425f0*/  STL [R1+0x2ab8], R2 ;  /* 0x002ab80201007387 */ /* 0x0009e80000100800 */
[----:B------:R-:W-:Y:S01]  /*42600*/  STL [R1+0x2acc], R140 ;  /* 0x002acc8c01007387 */ /* 0x000fe20000100800 */
[----:B----4-:R-:W-:-:S02]  /*42610*/  IMAD.MOV.U32 R2, RZ, RZ, R215 ;  /* 0x000000ffff027224 */ /* 0x010fc400078e00d7 */
[----:B------:R-:W4:Y:S03]  /*42620*/  LDC R215, c[0x0][0x3a0] ;  /* 0x0000e800ffd77b82 */ /* 0x000f260000000800 */
[----:B------:R1:W-:Y:S02]  /*42630*/  STL [R1+0x2ac0], R2 ;  /* 0x002ac00201007387 */ /* 0x0003e40000100800 */
[----:B-1----:R-:W-:Y:S01]  /*42640*/  IMAD.MOV.U32 R2, RZ, RZ, R141 ;  /* 0x000000ffff027224 */ /* 0x002fe200078e008d */
[C---:B------:R-:W-:Y:S01]  /*42650*/  LOP3.LUT R3, R214.reuse, 0x7, RZ, 0xc0, !PT ;  /* 0x00000007d6037812 */ /* 0x040fe200078ec0ff */
[----:B------:R-:W-:-:S04]  /*42660*/  IMAD.SHL.U32 R6, R214, 0x40, RZ ;  /* 0x00000040d6067824 */ /* 0x000fc800078e00ff */
[----:B------:R-:W-:Y:S01]  /*42670*/  IMAD R3, R3, 0x110, RZ ;  /* 0x0000011003037824 */ /* 0x000fe200078e02ff */
[----:B------:R-:W-:Y:S04]  /*42680*/  STL [R1+0x2ad4], R142 ;  /* 0x002ad48e01007387 */ /* 0x000fe80000100800 */
[----:B------:R1:W-:Y:S02]  /*42690*/  STL [R1+0x2ac8], R2 ;  /* 0x002ac80201007387 */ /* 0x0003e40000100800 */
[----:B-1----:R-:W-:-:S05]  /*426a0*/  IMAD.MOV.U32 R2, RZ, RZ, R143 ;  /* 0x000000ffff027224 */ /* 0x002fca00078e008f */
[----:B------:R1:W-:Y:S04]  /*426b0*/  STL [R1+0x2ad0], R2 ;  /* 0x002ad00201007387 */ /* 0x0003e80000100800 */
[----:B------:R-:W-:Y:S01]  /*426c0*/  STL [R1+0x2adc], R136 ;  /* 0x002adc8801007387 */ /* 0x000fe20000100800 */
[----:B-1----:R-:W-:Y:S01]  /*426d0*/  MOV R2, R137 ;  /* 0x0000008900027202 */ /* 0x002fe20000000f00 */
[----:B--2---:R-:W-:Y:S02]  /*426e0*/  IMAD.MOV.U32 R4, RZ, RZ, R139 ;  /* 0x000000ffff047224 */ /* 0x004fe400078e008b */
[----:B------:R-:W-:Y:S04]  /*426f0*/  STL [R1+0x2ae4], R138 ;  /* 0x002ae48a01007387 */ /* 0x000fe80000100800 */
[----:B------:R1:W-:Y:S04]  /*42700*/  STL [R1+0x2ad8], R2 ;  /* 0x002ad80201007387 */ /* 0x0003e80000100800 */
[----:B------:R2:W-:Y:S01]  /*42710*/  STL [R1+0x2ae0], R4 ;  /* 0x002ae00401007387 */ /* 0x0005e20000100800 */
[----:B-1----:R-:W-:-:S05]  /*42720*/  IMAD.SHL.U32 R2, R214, 0x2, RZ ;  /* 0x00000002d6027824 */ /* 0x002fca00078e00ff */
[----:B------:R-:W-:Y:S01]  /*42730*/  LOP3.LUT R3, R3, 0x30, R2, 0x78, !PT ;  /* 0x0000003003037812 */ /* 0x000fe200078e7802 */
[----:B--2---:R-:W-:Y:S01]  /*42740*/  IMAD.MOV.U32 R4, RZ, RZ, R133 ;  /* 0x000000ffff047224 */ /* 0x004fe200078e0085 */
[----:B------:R-:W-:Y:S04]  /*42750*/  STL [R1+0x2aec], R132 ;  /* 0x002aec8401007387 */ /* 0x000fe80000100800 */
[----:B------:R1:W-:Y:S01]  /*42760*/  STL [R1+0x2ae8], R4 ;  /* 0x002ae80401007387 */ /* 0x0003e20000100800 */
[----:B------:R-:W-:Y:S01]  /*42770*/  LOP3.LUT R3, R3, 0x800, R6, 0xf8, !PT ;  /* 0x0000080003037812 */ /* 0x000fe200078ef806 */
[----:B-1----:R-:W-:Y:S02]  /*42780*/  IMAD.MOV.U32 R4, RZ, RZ, R135 ;  /* 0x000000ffff047224 */ /* 0x002fe400078e0087 */
[----:B------:R-:W-:Y:S04]  /*42790*/  STL [R1+0x2af4], R134 ;  /* 0x002af48601007387 */ /* 0x000fe80000100800 */
[----:B------:R-:W-:Y:S01]  /*427a0*/  STL [R1+0x2af0], R4 ;  /* 0x002af00401007387 */ /* 0x000fe20000100800 */
[----:B---3--:R-:W-:-:S03]  /*427b0*/  MOV R7, R213 ;  /* 0x000000d500077202 */ /* 0x008fc60000000f00 */
[----:B------:R-:W-:Y:S04]  /*427c0*/  STL [R1+0x2afc], R212 ;  /* 0x002afcd401007387 */ /* 0x000fe80000100800 */
[----:B------:R1:W-:Y:S04]  /*427d0*/  STL [R1+0x2af8], R7 ;  /* 0x002af80701007387 */ /* 0x0003e80000100800 */
[----:B-1----:R-:W2:Y:S04]  /*427e0*/  LDL.LU.64 R6, [R1+0x1b48] ;  /* 0x001b480001067983 */ /* 0x002ea80000300a00 */
[----:B------:R-:W3:Y:S04]  /*427f0*/  LDL.LU.64 R8, [R1+0x1aa8] ;  /* 0x001aa80001087983 */ /* 0x000ee80000300a00 */
[----:B--2---:R1:W-:Y:S04]  /*42800*/  STL.64 [R1+0x1ef0], R6 ;  /* 0x001ef00601007387 */ /* 0x0043e80000100a00 */
[----:B-1----:R-:W2:Y:S04]  /*42810*/  LDL.LU.64 R6, [R1+0x1a10] ;  /* 0x001a100001067983 */ /* 0x002ea80000300a00 */
[----:B---3--:R1:W-:Y:S04]  /*42820*/  STL.64 [R1+0x1ee8], R8 ;  /* 0x001ee80801007387 */ /* 0x0083e80000100a00 */
[----:B-1----:R-:W3:Y:S04]  /*42830*/  LDL.LU.64 R8, [R1+0x1958] ;  /* 0x0019580001087983 */ /* 0x002ee80000300a00 */
        /* <DEDUP_REMOVED lines=381> */
[----:B-1----:R-:W2:Y:S04]  /*44010*/  LDL.64 R6, [R1+0x2b08] ;  /* 0x002b080001067983 */ /* 0x002ea80000100a00 */
[----:B---3--:R1:W-:Y:S04]  /*44020*/  STL.64 [R1+0x18f0], R8 ;  /* 0x0018f00801007387 */ /* 0x0083e80000100a00 */
[----:B-1----:R-:W3:Y:S04]  /*44030*/  LDL.LU.64 R8, [R1+0xa60] ;  /* 0x000a600001087983 */ /* 0x002ee80000300a00 */
[----:B--2---:R1:W-:Y:S04]  /*44040*/  STL.64 [R1+0x18e8], R6 ;  /* 0x0018e80601007387 */ /* 0x0043e80000100a00 */
[----:B-1----:R-:W2:Y:S04]  /*44050*/  LDL.LU.64 R6, [R1+0x2bb8] ;  /* 0x002bb80001067983 */ /* 0x002ea80000300a00 */
[----:B---3--:R1:W-:Y:S04]  /*44060*/  STL.64 [R1+0x18e0], R8 ;  /* 0x0018e00801007387 */ /* 0x0083e80000100a00 */
[----:B-1----:R-:W3:Y:S04]  /*44070*/  LDL.64 R8, [R1+0x2b10] ;  /* 0x002b100001087983 */ /* 0x002ee80000100a00 */
        /* <DEDUP_REMOVED lines=82> */
[----:B---3--:R-:W-:Y:S04]  /*445a0*/  STL.64 [R1+0x1790], R8 ;  /* 0x0017900801007387 */ /* 0x008fe80000100a00 */
[----:B------:R-:W-:Y:S04]  /*445b0*/  STL.64 [R1+0x1780], R130 ;  /* 0x0017808201007387 */ /* 0x000fe80000100a00 */
[----:B--2---:R1:W-:Y:S04]  /*445c0*/  STL.64 [R1+0x1788], R6 ;  /* 0x0017880601007387 */ /* 0x0043e80000100a00 */
        /* <DEDUP_REMOVED lines=19> */
[----:B------:R2:W-:Y:S04]  /*44700*/  STL.64 [R1+0x1728], R98 ;  /* 0x0017286201007387 */ /* 0x0005e80000100a00 */
[----:B------:R2:W-:Y:S04]  /*44710*/  STL.64 [R1+0x1720], R82 ;  /* 0x0017205201007387 */ /* 0x0005e80000100a00 */
[----:B------:R2:W-:Y:S04]  /*44720*/  STL.64 [R1+0x1718], R66 ;  /* 0x0017184201007387 */ /* 0x0005e80000100a00 */
[----:B------:R2:W-:Y:S04]  /*44730*/  STL.64 [R1+0x1710], R50 ;  /* 0x0017103201007387 */ /* 0x0005e80000100a00 */
[----:B------:R2:W-:Y:S04]  /*44740*/  STL.64 [R1+0x1708], R34 ;  /* 0x0017082201007387 */ /* 0x0005e80000100a00 */
        /* <DEDUP_REMOVED lines=891> */
[----:B----4-:R-:W-:-:S03]  /*47f00*/  VIADD R215, R215, 0x3f ;  /* 0x0000003fd7d77836 */ /* 0x010fc60000000000 */
[----:B------:R2:W-:Y:S04]  /*47f10*/  STL [R1+0x104], RZ ;  /* 0x000104ff01007387 */ /* 0x0005e80000100800 */
[----:B------:R2:W-:Y:S04]  /*47f20*/  STL [R1+0x108], RZ ;  /* 0x000108ff01007387 */ /* 0x0005e80000100800 */
[----:B------:R2:W-:Y:S04]  /*47f30*/  STL [R1+0x10c], RZ ;  /* 0x00010cff01007387 */ /* 0x0005e80000100800 */
[----:B------:R2:W-:Y:S04]  /*47f40*/  STL [R1+0xf0], RZ ;  /* 0x0000f0ff01007387 */ /* 0x0005e80000100800 */
[----:B------:R2:W-:Y:S01]  /*47f50*/  STL [R1+0xf4], RZ ;  /* 0x0000f4ff01007387 */ /* 0x0005e20000100800 */
[----:B------:R-:W-:-:S03]  /*47f60*/  SHF.R.S32.HI R4, RZ, 0x1f, R215 ;  /* 0x0000001fff047819 */ /* 0x000fc600000114d7 */
[----:B------:R2:W-:Y:S04]  /*47f70*/  STL [R1+0xf8], RZ ;  /* 0x0000f8ff01007387 */ /* 0x0005e80000100800 */
[----:B------:R2:W-:Y:S04]  /*47f80*/  STL [R1+0xfc], RZ ;  /* 0x0000fcff01007387 */ /* 0x0005e80000100800 */
[----:B------:R2:W-:Y:S04]  /*47f90*/  STL [R1+0xc0], RZ ;  /* 0x0000c0ff01007387 */ /* 0x0005e80000100800 */
[----:B------:R2:W-:Y:S01]  /*47fa0*/  STL [R1+0xc4], RZ ;  /* 0x0000c4ff01007387 */ /* 0x0005e20000100800 */
[----:B------:R-:W-:-:S02]  /*47fb0*/  LEA.HI R4, R4, R215, RZ, 0x6 ;  /* 0x000000d704047211 */ /* 0x000fc400078f30ff */
[----:B------:R-:W3:Y:S01]  /*47fc0*/  LDC R215, c[0x0][0x3a8] ;  /* 0x0000ea00ffd77b82 */ /* 0x000ee20000000800 */
        /* <DEDUP_REMOVED lines=9> */
[----:B------:R-:W-:-:S03]  /*48060*/  SHF.R.S32.HI R4, RZ, 0x6, R4 ;  /* 0x00000006ff047819 */ /* 0x000fc60000011404 */
[----:B------:R2:W-:Y:S01]  /*48070*/  STL [R1+0x4c], RZ ;  /* 0x00004cff01007387 */ /* 0x0005e20000100800 */
[----:B------:R-:W-:-:S03]  /*48080*/  LOP3.LUT R4, R3, 0x40, RZ, 0x3c, !PT ;  /* 0x0000004003047812 */ /* 0x000fc600078e3cff */
[----:B------:R2:W-:Y:S04]  /*48090*/  STL [R1+0x10], RZ ;  /* 0x000010ff01007387 */ /* 0x0005e80000100800 */
[----:B------:R2:W-:Y:S04]  /*480a0*/  STL [R1+0x14], RZ ;  /* 0x000014ff01007387 */ /* 0x0005e80000100800 */
[----:B------:R2:W-:Y:S04]  /*480b0*/  STL [R1+0x18], RZ ;  /* 0x000018ff01007387 */ /* 0x0005e80000100800 */
[----:B------:R2:W-:Y:S04]  /*480c0*/  STL [R1+0x1c], RZ ;  /* 0x00001cff01007387 */ /* 0x0005e80000100800 */
[----:B------:R2:W-:Y:S04]  /*480d0*/  STL [R1], RZ ;  /* 0x000000ff01007387 */ /* 0x0005e80000100800 */
[----:B------:R2:W-:Y:S04]  /*480e0*/  STL [R1+0x4], RZ ;  /* 0x000004ff01007387 */ /* 0x0005e80000100800 */
[----:B------:R2:W-:Y:S04]  /*480f0*/  STL [R1+0x8], RZ ;  /* 0x000008ff01007387 */ /* 0x0005e80000100800 */
[----:B------:R2:W-:Y:S04]  /*48100*/  STL [R1+0xc], RZ ;  /* 0x00000cff01007387 */ /* 0x0005e80000100800 */
[----:B------:R2:W-:Y:S01]  /*48110*/  STL [R1+0x2b0c], R4 ;  /* 0x002b0c0401007387 */ /* 0x0005e20000100800 */
[C---:B------:R-:W-:Y:S01]  /*48120*/  LOP3.LUT R5, R214.reuse, 0x3, RZ, 0xc0, !PT ;  /* 0x00000003d6057812 */ /* 0x040fe200078ec0ff */
[----:B---3--:R-:W-:Y:S01]  /*48130*/  IMAD.SHL.U32 R215, R215, 0x40, RZ ;  /* 0x00000040d7d77824 */ /* 0x008fe200078e00ff */
[----:B------:R-:W-:-:S02]  /*48140*/  LOP3.LUT R2, R214, 0x1c, RZ, 0xc0, !PT ;  /* 0x0000001cd6027812 */ /* 0x000fc400078ec0ff */
[----:B------:R-:W-:Y:S02]  /*48150*/  SHF.R.S32.HI R241, RZ, 0x1f, R242 ;  /* 0x0000001ffff17819 */ /* 0x000fe400000114f2 */
[----:B------:R-:W-:Y:S01]  /*48160*/  SHF.R.S32.HI R240, RZ, 0x1f, R215 ;  /* 0x0000001ffff07819 */ /* 0x000fe200000114d7 */
[----:B------:R-:W-:Y:S01]  /*48170*/  IMAD R2, R5, 0x220, R2 ;  /* 0x0000022005027824 */ /* 0x000fe200078e0202 */
[C---:B------:R-:W-:Y:S01]  /*48180*/  SHF.L.U64.HI R241, R242.reuse, 0x2, R241 ;  /* 0x00000002f2f17819 */ /* 0x040fe200000102f1 */
[----:B------:R-:W-:Y:S01]  /*48190*/  IMAD.SHL.U32 R242, R242, 0x4, RZ ;  /* 0x00000004f2f27824 */ /* 0x000fe200078e00ff */
[----:B------:R-:W-:Y:S02]  /*481a0*/  SHF.L.U64.HI R240, R215, 0x2, R240 ;  /* 0x00000002d7f07819 */ /* 0x000fe400000102f0 */
[----:B------:R-:W-:Y:S02]  /*481b0*/  CS2R R248, SRZ ;  /* 0x0000000000f87805 */ /* 0x000fe4000001ff00 */
[----:B------:R-:W-:-:S02]  /*481c0*/  CS2R R250, SRZ ;  /* 0x0000000000fa7805 */ /* 0x000fc4000001ff00 */
[----:B------:R-:W-:Y:S02]  /*481d0*/  CS2R R244, SRZ ;  /* 0x0000000000f47805 */ /* 0x000fe4000001ff00 */
[----:B------:R-:W-:Y:S02]  /*481e0*/  CS2R R246, SRZ ;  /* 0x0000000000f67805 */ /* 0x000fe4000001ff00 */
[----:B------:R-:W-:Y:S02]  /*481f0*/  CS2R R236, SRZ ;  /* 0x0000000000ec7805 */ /* 0x000fe4000001ff00 */
[----:B------:R-:W-:Y:S02]  /*48200*/  CS2R R238, SRZ ;  /* 0x0000000000ee7805 */ /* 0x000fe4000001ff00 */
        /* <DEDUP_REMOVED lines=48> */
[C---:B-1----:R-:W-:Y:S02]  /*48510*/  LOP3.LUT R6, R2.reuse, 0x40, RZ, 0x3c, !PT ;  /* 0x0000004002067812 */ /* 0x042fe400078e3cff */
[----:B------:R-:W-:Y:S01]  /*48520*/  LOP3.LUT R5, R2, 0x60, RZ, 0x3c, !PT ;  /* 0x0000006002057812 */ /* 0x000fe200078e3cff */
[----:B------:R-:W-:Y:S01]  /*48530*/  UMOV UR5, 0x1 ;  /* 0x0000000100057882 */ /* 0x000fe20000000000 */
[----:B--2---:R-:W-:-:S05]  /*48540*/  UMOV UR6, 0xffffffff ;  /* 0xffffffff00067882 */ /* 0x004fca0000000000 */
.L_x_1:
[----:B------:R-:W2:Y:S01]  /*48550*/  LDL.LU.64 R24, [R1+0x3a0] ;  /* 0x0003a00001187983 */ /* 0x000ea20000300a00 */
[----:B------:R-:W-:-:S04]  /*48560*/  DEPBAR.LE SB0, 0x2 ;  /* 0x000080800000791a */ /* 0x000fc80000000000 */
[----:B------:R-:W2:Y:S04]  /*48570*/  LDL.LU.64 R26, [R1+0x3a8] ;  /* 0x0003a800011a7983 */ /* 0x000ea80000300a00 */
[----:B------:R-:W3:Y:S04]  /*48580*/  LDL.LU.64 R20, [R1+0x270] ;  /* 0x0002700001147983 */ /* 0x000ee80000300a00 */
[----:B------:R-:W3:Y:S04]  /*48590*/  LDL.LU.64 R22, [R1+0x278] ;  /* 0x0002780001167983 */ /* 0x000ee80000300a00 */
[----:B------:R-:W4:Y:S04]  /*485a0*/  LDL.LU.64 R16, [R1+0x260] ;  /* 0x0002600001107983 */ /* 0x000f280000300a00 */
[----:B------:R-:W4:Y:S04]  /*485b0*/  LDL.LU.64 R18, [R1+0x268] ;  /* 0x0002680001127983 */ /* 0x000f280000300a00 */
[----:B------:R-:W2:Y:S04]  /*485c0*/  LDL.LU.64 R12, [R1+0x250] ;  /* 0x00025000010c7983 */ /* 0x000ea80000300a00 */
[----:B------:R-:W2:Y:S04]  /*485d0*/  LDL.LU.64 R14, [R1+0x258] ;  /* 0x00025800010e7983 */ /* 0x000ea80000300a00 */
[----:B------:R-:W2:Y:S04]  /*485e0*/  LDL.LU.64 R8, [R1+0x240] ;  /* 0x0002400001087983 */ /* 0x000ea80000300a00 */
[----:B------:R-:W2:Y:S01]  /*485f0*/  LDL.LU.64 R10, [R1+0x248] ;  /* 0x00024800010a7983 */ /* 0x000ea20000300a00 */
[----:B------:R-:W-:Y:S01]  /*48600*/  UIADD3 UR6, UPT, UPT, UR6, 0x1, URZ ;  /* 0x0000000106067890 */ /* 0x000fe2000fffe0ff */
[----:B------:R-:W-:-:S02]  /*48610*/  LOP3.LUT R4, R2, 0x20, RZ, 0x3c, !PT ;  /* 0x0000002002047812 */ /* 0x000fc400078e3cff */
[----:B------:R-:W-:Y:S01]  /*48620*/  STL.64 [R1+0x4408], R230 ;  /* 0x004408e601007387 */ /* 0x000fe20000100a00 */
[----:B------:R-:W-:-:S03]  /*48630*/  UISETP.GT.AND UP0, UPT, UR6, 0x1, UPT ;  /* 0x000000010600788c */ /* 0x000fc6000bf04270 */
[----:B------:R-:W-:Y:S01]  /*48640*/  STL.64 [R1+0x4400], R228 ;  /* 0x004400e401007387 */ /* 0x000fe20000100a00 */
[----:B------:R-:W-:-:S03]  /*48650*/  USEL UR6, UR6, URZ, !UP0 ;  /* 0x000000ff06067287 */ /* 0x000fc6000c000000 */
[----:B------:R-:W-:Y:S01]  /*48660*/  STL.64 [R1+0x43f8], R226 ;  /* 0x0043f8e201007387 */ /* 0x000fe20000100a00 */
[----:B------:R-:W-:Y:S02]  /*48670*/  ULEA UR7, UR6, UR4, 0xf ;  /* 0x0000000406077291 */ /* 0x000fe4000f8e78ff */
[----:B------:R-:W-:Y:S01]  /*48680*/  ULEA UR8, UR6, UR4, 0x11 ;  /* 0x0000000406087291 */ /* 0x000fe2000f8e88ff */
        /* <DEDUP_REMOVED lines=29> */
[----:B------:R-:W-:Y:S04]  /*48860*/  STL [R1+0x430c], R152 ;  /* 0x00430c9801007387 */ /* 0x000fe80000100800 */
[----:B------:R-:W-:Y:S04]  /*48870*/  STL [R1+0x4308], R153 ;  /* 0x0043089901007387 */ /* 0x000fe80000100800 */
[----:B------:R-:W-:Y:S04]  /*48880*/  STL [R1+0x4304], R154 ;  /* 0x0043049a01007387 */ /* 0x000fe80000100800 */
[----:B------:R-:W-:Y:S04]  /*48890*/  STL [R1+0x4300], R155 ;  /* 0x0043009b01007387 */ /* 0x000fe80000100800 */
[----:B------:R-:W-:Y:S04]  /*488a0*/  STL [R1+0x42fc], R148 ;  /* 0x0042fc9401007387 */ /* 0x000fe80000100800 */
[----:B------:R-:W-:Y:S04]  /*488b0*/  STL [R1+0x42f8], R149 ;  /* 0x0042f89501007387 */ /* 0x000fe80000100800 */
[----:B------:R-:W-:Y:S04]  /*488c0*/  STL [R1+0x42f4], R150 ;  /* 0x0042f49601007387 */ /* 0x000fe80000100800 */
[----:B------:R-:W-:Y:S04]  /*488d0*/  STL [R1+0x42f0], R151 ;  /* 0x0042f09701007387 */ /* 0x000fe80000100800 */
[----:B------:R-:W-:Y:S01]  /*488e0*/  STL [R1+0x42ec], R144 ;  /* 0x0042ec9001007387 */ /* 0x000fe20000100800 */
[----:B------:R-:W-:Y:S06]  /*488f0*/  BAR.SYNC.DEFER_BLOCKING 0x0 ;  /* 0x0000000000007b1d */ /* 0x000fec0000010000 */
        /* <DEDUP_REMOVED lines=21> */
[----:B-----5:R-:W-:Y:S04]  /*48a50*/  STL [R1+0x2f08], R252 ;  /* 0x002f08fc01007387 */ /* 0x020fe80000100800 */
[----:B------:R-:W-:Y:S04]  /*48a60*/  STL [R1+0x2f04], R243 ;  /* 0x002f04f301007387 */ /* 0x000fe80000100800 */
[----:B-----5:R-:W-:Y:S04]  /*48a70*/  STL [R1+0x2f00], R0 ;  /* 0x002f000001007387 */ /* 0x020fe80000100800 */
[----:B------:R-:W-:Y:S04]  /*48a80*/  LDS R217, [R4+UR7+0x40000] ;  /* 0x0400000704d97984 */ /* 0x000fe80008000800 */
[----:B------:R1:W-:Y:S04]  /*48a90*/  LDS R219, [R4+UR7+0x40800] ;  /* 0x0408000704db7984 */ /* 0x0003e80008000800 */
[----:B------:R-:W-:Y:S04]  /*48aa0*/  LDS R216, [R2+UR7+0x40000] ;  /* 0x0400000702d87984 */ /* 0x000fe80008000800 */
[----:B-1----:R-:W3:Y:S04]  /*48ab0*/  LDL.LU.64 R4, [R1+0x230] ;  /* 0x0002300001047983 */ /* 0x002ee80000300a00 */
[----:B------:R-:W3:Y:S04]  /*48ac0*/  LDL.LU.64 R6, [R1+0x238] ;  /* 0x0002380001067983 */ /* 0x000ee80000300a00 */
[----:B------:R-:W3:Y:S04]  /*48ad0*/  LDL.LU.64 R152, [R1+0xee0] ;  /* 0x000ee00001987983 */ /* 0x000ee80000300a00 */
[----:B------:R-:W3:Y:S04]  /*48ae0*/  LDL.LU.64 R154, [R1+0xee8] ;  /* 0x000ee800019a7983 */ /* 0x000ee80000300a00 */
[----:B------:R-:W3:Y:S04]  /*48af0*/  LDL.LU.64 R156, [R1+0xed0] ;  /* 0x000ed000019c7983 */ /* 0x000ee80000300a00 */
[----:B------:R-:W3:Y:S04]  /*48b00*/  LDL.LU.64 R158, [R1+0xed8] ;  /* 0x000ed800019e7983 */ /* 0x000ee80000300a00 */
[----:B------:R-:W-:Y:S04]  /*48b10*/  LDS R218, [R2+UR7+0x40800] ;  /* 0x0408000702da7984 */ /* 0x000fe80008000800 */
[----:B------:R-:W-:Y:S04]  /*48b20*/  LDSM.16.M88.4 R108, [R3+UR8+0x5000] ;  /* 0x00500008036c783b */ /* 0x000fe80008000200 */
[----:B------:R-:W2:Y:S04]  /*48b30*/  LDSM.16.M88.4 R112, [R3+UR8+0x4000] ;  /* 0x004000080370783b */ /* 0x000ea80008000200 */
[----:B------:R-:W1:Y:S04]  /*48b40*/  LDSM.16.M88.4 R116, [R3+UR8+0x3000] ;  /* 0x003000080374783b */ /* 0x000e680008000200 */
[----:B------:R-:W4:Y:S04]  /*48b50*/  LDSM.16.M88.4 R120, [R3+UR8+0x2000] ;  /* 0x002000080378783b */ /* 0x000f280008000200 */
[----:B------:R-:W3:Y:S04]  /*48b60*/  LDSM.16.M88.4 R124, [R3+UR8+0x1000] ;  /* 0x00100008037c783b */ /* 0x000ee80008000200 */
[----:B------:R-:W3:Y:S04]  /*48b70*/  LDSM.16.M88.4 R128, [R3+UR8] ;  /* 0x000000080380783b */ /* 0x000ee80008000200 */
[----:B------:R-:W3:Y:S04]  /*48b80*/  LDSM.16.M88.4 R100, [R3+UR8+0x7000] ;  /* 0x007000080364783b */ /* 0x000ee80008000200 */
[----:B------:R-:W3:Y:S04]  /*48b90*/  LDSM.16.M88.4 R96, [R3+UR8+0x8000] ;  /* 0x008000080360783b */ /* 0x000ee80008000200 */
[----:B------:R-:W3:Y:S04]  /*48ba0*/  LDSM.16.M88.4 R92, [R3+UR8+0x9000] ;  /* 0x00900008035c783b */ /* 0x000ee80008000200 */
[----:B------:R-:W3:Y:S04]  /*48bb0*/  LDSM.16.M88.4 R88, [R3+UR8+0xa000] ;  /* 0x00a000080358783b */ /* 0x000ee80008000200 */
[----:B------:R-:W3:Y:S01]  /*48bc0*/  LDSM.16.M88.4 R84, [R3+UR8+0xb000] ;  /* 0x00b000080354783b */ /* 0x000ee20008000200 */
[C---:B--2---:R-:W-:Y:S03]  /*48bd0*/  HMMA.1688.F32.TF32 R8, R216.reuse, R112, R8 ;  /* 0x00000070d808723c */ /* 0x044fe60000081008 */
[----:B------:R-:W2:Y:S04]  /*48be0*/  LDSM.16.M88.4 R80, [R3+UR8+0xc000] ;  /* 0x00c000080350783b */ /* 0x000ea80008000200 */
[----:B------:R-:W2:Y:S01]  /*48bf0*/  LDSM.16.M88.4 R76, [R3+UR8+0xd000] ;  /* 0x00d00008034c783b */ /* 0x000ea20008000200 */
[C---:B-1----:R-:W-:Y:S03]  /*48c00*/  HMMA.1688.F32.TF32 R12, R216.reuse, R116, R12 ;  /* 0x00000074d80c723c */ /* 0x042fe6000008100c */
[----:B------:R-:W1:Y:S04]  /*48c10*/  LDSM.16.M88.4 R72, [R3+UR8+0xe000] ;  /* 0x00e000080348783b */ /* 0x000e680008000200 */
[----:B------:R-:W1:Y:S01]  /*48c20*/  LDSM.16.M88.4 R68, [R3+UR8+0xf000] ;  /* 0x00f000080344783b */ /* 0x000e620008000200 */
[C---:B----4-:R-:W-:Y:S03]  /*48c30*/  HMMA.1688.F32.TF32 R16, R216.reuse, R120, R16 ;  /* 0x00000078d810723c */ /* 0x050fe60000081010 */
[----:B------:R-:W4:Y:S04]  /*48c40*/  LDSM.16.M88.4 R64, [R3+UR8+0x10000] ;  /* 0x010000080340783b */ /* 0x000f280008000200 */
[----:B------:R-:W-:Y:S01]  /*48c50*/  LDSM.16.M88.4 R28, [R3+UR8+0x17000] ;  /* 0x01700008031c783b */ /* 0x000fe20008000200 */
[C---:B---3--:R-:W-:Y:S03]  /*48c60*/  HMMA.1688.F32.TF32 R20, R216.reuse, R124, R20 ;  /* 0x0000007cd814723c */ /* 0x048fe60000081014 */
[----:B------:R-:W-:Y:S04]  /*48c70*/  LDSM.16.M88.4 R32, [R3+UR8+0x18000] ;  /* 0x018000080320783b */ /* 0x000fe80008000200 */
[----:B------:R-:W3:Y:S01]  /*48c80*/  LDL.LU.64 R164, [R1+0xec0] ;  /* 0x000ec00001a47983 */ /* 0x000ee20000300a00 */
[----:B------:R-:W-:Y:S01]  /*48c90*/  HMMA.1688.F32.TF32 R24, R216, R128, R24 ;  /* 0x00000080d818723c */ /* 0x000fe20000081018 */
[----:B------:R-:W-:Y:S01]  /*48ca0*/  IMAD.MOV.U32 R144, RZ, RZ, R8 ;  /* 0x000000ffff907224 */ /* 0x000fe200078e0008 */
[----:B------:R-:W-:Y:S01]  /*48cb0*/  MOV R146, R10 ;  /* 0x0000000a00927202 */ /* 0x000fe20000000f00 */
[----:B------:R-:W-:Y:S01]  /*48cc0*/  IMAD.MOV.U32 R145, RZ, RZ, R9 ;  /* 0x000000ffff917224 */ /* 0x000fe200078e0009 */
[----:B------:R-:W-:Y:S01]  /*48cd0*/  LDSM.16.M88.4 R36, [R3+UR8+0x19000] ;  /* 0x019000080324783b */ /* 0x000fe20008000200 */
[----:B------:R-:W-:-:S02]  /*48ce0*/  IMAD.MOV.U32 R147, RZ, RZ, R11 ;  /* 0x000000ffff937224 */ /* 0x000fc400078e000b */
[----:B------:R-:W-:Y:S01]  /*48cf0*/  IMAD.MOV.U32 R140, RZ, RZ, R12 ;  /* 0x000000ffff8c7224 */ /* 0x000fe200078e000c */
[----:B------:R-:W-:Y:S01]  /*48d00*/  LDSM.16.M88.4 R8, [R3+UR8+0x12000] ;  /* 0x012000080308783b */ /* 0x000fe20008000200 */
[----:B------:R-:W-:Y:S02]  /*48d10*/  IMAD.MOV.U32 R141, RZ, RZ, R13 ;  /* 0x000000ffff8d7224 */ /* 0x000fe400078e000d */
[----:B------:R-:W-:Y:S01]  /*48d20*/  IMAD.MOV.U32 R142, RZ, RZ, R14 ;  /* 0x000000ffff8e7224 */ /* 0x000fe200078e000e */
[----:B------:R-:W-:Y:S01]  /*48d30*/  LDSM.16.M88.4 R40, [R3+UR8+0x1a000] ;  /* 0x01a000080328783b */ /* 0x000fe20008000200 */
[----:B------:R-:W-:Y:S01]  /*48d40*/  IMAD.MOV.U32 R143, RZ, RZ, R15 ;  /* 0x000000ffff8f7224 */ /* 0x000fe200078e000f */
[----:B------:R-:W-:Y:S01]  /*48d50*/  MOV R139, R19 ;  /* 0x00000013008b7202 */ /* 0x000fe20000000f00 */
[----:B------:R-:W-:Y:S01]  /*48d60*/  IMAD.MOV.U32 R136, RZ, RZ, R16 ;  /* 0x000000ffff887224 */ /* 0x000fe200078e0010 */
[----:B------:R-:W-:Y:S01]  /*48d70*/  LDSM.16.M88.4 R12, [R3+UR8+0x13000] ;  /* 0x01300008030c783b */ /* 0x000fe20008000200 */
[----:B------:R-:W-:-:S02]  /*48d80*/  IMAD.MOV.U32 R137, RZ, RZ, R17 ;  /* 0x000000ffff897224 */ /* 0x000fc400078e0011 */
[----:B------:R-:W-:Y:S01]  /*48d90*/  IMAD.MOV.U32 R138, RZ, RZ, R18 ;  /* 0x000000ffff8a7224 */ /* 0x000fe200078e0012 */
[----:B------:R-:W-:Y:S01]  /*48da0*/  MOV R132, R20 ;  /* 0x0000001400847202 */ /* 0x000fe20000000f00 */
[----:B------:R-:W-:Y:S01]  /*48db0*/  LDSM.16.M88.4 R16, [R3+UR8+0x14000] ;  /* 0x014000080310783b */ /* 0x000fe20008000200 */
[----:B------:R-:W-:Y:S02]  /*48dc0*/  IMAD.MOV.U32 R133, RZ, RZ, R21 ;  /* 0x000000ffff857224 */ /* 0x000fe400078e0015 */
[----:B------:R-:W-:Y:S01]  /*48dd0*/  IMAD.MOV.U32 R134, RZ, RZ, R22 ;  /* 0x000000ffff867224 */ /* 0x000fe200078e0016 */
[----:B------:R-:W3:Y:S01]  /*48de0*/  LDL.LU.64 R166, [R1+0xec8] ;  /* 0x000ec80001a67983 */ /* 0x000ee20000300a00 */
[----:B------:R-:W-:Y:S02]  /*48df0*/  IMAD.MOV.U32 R135, RZ, RZ, R23 ;  /* 0x000000ffff877224 */ /* 0x000fe400078e0017 */
[----:B------:R-:W-:Y:S01]  /*48e00*/  IMAD.MOV.U32 R212, RZ, RZ, R24 ;  /* 0x000000ffffd47224 */ /* 0x000fe200078e0018 */
[----:B------:R-:W-:Y:S01]  /*48e10*/  LDSM.16.M88.4 R20, [R3+UR8+0x15000] ;  /* 0x015000080314783b */ /* 0x000fe20008000200 */
[----:B------:R-:W-:-:S02]  /*48e20*/  IMAD.MOV.U32 R213, RZ, RZ, R25 ;  /* 0x000000ffffd57224 */ /* 0x000fc400078e0019 */
[----:B------:R-:W-:Y:S01]  /*48e30*/  IMAD.MOV.U32 R214, RZ, RZ, R26 ;  /* 0x000000ffffd67224 */ /* 0x000fe200078e001a */
[----:B------:R-:W3:Y:S01]  /*48e40*/  LDL.LU.64 R160, [R1+0xeb0] ;  /* 0x000eb00001a07983 */ /* 0x000ee20000300a00 */
[----:B------:R-:W-:-:S03]  /*48e50*/  IMAD.MOV.U32 R215, RZ, RZ, R27 ;  /* 0x000000ffffd77224 */ /* 0x000fc600078e001b */
[----:B------:R-:W-:Y:S04]  /*48e60*/  LDSM.16.M88.4 R24, [R3+UR8+0x16000] ;  /* 0x016000080318783b */ /* 0x000fe80008000200 */
[----:B------:R-:W3:Y:S04]  /*48e70*/  LDL.LU.64 R162, [R1+0xeb8] ;  /* 0x000eb80001a27983 */ /* 0x000ee80000300a00 */
[----:B------:R-:W-:Y:S04]  /*48e80*/  STL [R1+0x4138], R102 ;  /* 0x0041386601007387 */ /* 0x000fe80000100800 */
[----:B------:R-:W-:Y:S04]  /*48e90*/  LDSM.16.M88.4 R44, [R3+UR8+0x1b000] ;  /* 0x01b00008032c783b */ /* 0x000fe80008000200 */
[----:B------:R-:W-:Y:S04]  /*48ea0*/  STL [R1+0x4134], R103 ;  /* 0x0041346701007387 */ /* 0x000fe80000100800 */
        /* <DEDUP_REMOVED lines=12> */
[----:B--2---:R-:W-:Y:S04]  /*48f70*/  STL [R1+0x414c], R82 ;  /* 0x00414c5201007387 */ /* 0x004fe80000100800 */
[----:B------:R-:W-:Y:S04]  /*48f80*/  STL [R1+0x4148], R83 ;  /* 0x0041485301007387 */ /* 0x000fe80000100800 */
[----:B------:R-:W-:Y:S04]  /*48f90*/  STL [R1+0x4154], R78 ;  /* 0x0041544e01007387 */ /* 0x000fe80000100800 */
[----:B------:R-:W-:Y:S04]  /*48fa0*/  STL [R1+0x4150], R79 ;  /* 0x0041504f01007387 */ /* 0x000fe80000100800 */
[----:B-1----:R-:W-:Y:S04]  /*48fb0*/  STL [R1+0x415c], R74 ;  /* 0x00415c4a01007387 */ /* 0x002fe80000100800 */
[----:B------:R-:W-:Y:S04]  /*48fc0*/  STL [R1+0x4158], R75 ;  /* 0x0041584b01007387 */ /* 0x000fe80000100800 */
[----:B------:R-:W-:Y:S04]  /*48fd0*/  STL [R1+0x4164], R70 ;  /* 0x0041644601007387 */ /* 0x000fe80000100800 */
[----:B------:R-:W-:Y:S04]  /*48fe0*/  STL [R1+0x4160], R71 ;  /* 0x0041604701007387 */ /* 0x000fe80000100800 */
[----:B----4-:R-:W-:Y:S04]  /*48ff0*/  STL [R1+0x416c], R66 ;  /* 0x00416c4201007387 */ /* 0x010fe80000100800 */
[----:B------:R-:W-:Y:S04]  /*49000*/  STL [R1+0x4168], R67 ;  /* 0x0041684301007387 */ /* 0x000fe80000100800 */
[----:B------:R-:W-:Y:S01]  /*49010*/  LDSM.16.M88.4 R104, [R3+UR8+0x6000] ;  /* 0x006000080368783b */ /* 0x000fe20008000200 */
[----:B------:R-:W-:-:S15]  /*49020*/  HMMA.1688.F32.TF32 R4, R216, R108, R4 ;  /* 0x0000006cd804723c */ /* 0x000fde0000081004 */
[----:B------:R-:W-:-:S04]  /*49030*/  NOP ;  /* 0x0000000000007918 */ /* 0x000fc80000000000 */
[----:B------:R-:W-:Y:S02]  /*49040*/  IMAD.MOV.U32 R148, RZ, RZ, R4 ;  /* 0x000000ffff947224 */ /* 0x000fe400078e0004 */
[----:B------:R-:W-:Y:S02]  /*49050*/  IMAD.MOV.U32 R149, RZ, RZ, R5 ;  /* 0x000000ffff957224 */ /* 0x000fe400078e0005 */
[----:B------:R-:W-:Y:S02]  /*49060*/  IMAD.MOV.U32 R150, RZ, RZ, R6 ;  /* 0x000000ffff967224 */ /* 0x000fe400078e0006 */
[----:B------:R-:W-:Y:S02]  /*49070*/  IMAD.MOV.U32 R151, RZ, RZ, R7 ;  /* 0x000000ffff977224 */ /* 0x000fe400078e0007 */
[----:B------:R-:W1:Y:S01]  /*49080*/  LDSM.16.M88.4 R4, [R3+UR8+0x11000] ;  /* 0x011000080304783b */ /* 0x000e620008000200 */
[----:B------:R-:W-:Y:S03]  /*49090*/  HMMA.1688.F32.TF32 R156, R216, R100, R156 ;  /* 0x00000064d89c723c */ /* 0x000fe6000008109c */
[----:B-1----:R-:W-:Y:S04]  /*490a0*/  STL [R1+0x4174], R6 ;  /* 0x0041740601007387 */ /* 0x002fe80000100800 */
        /* <DEDUP_REMOVED lines=13> */
[----:B------:R1:W-:Y:S04]  /*49180*/  STL [R1+0x41ac], R34 ;  /* 0x0041ac2201007387 */ /* 0x0003e80000100800 */
[----:B------:R2:W-:Y:S04]  /*49190*/  STL [R1+0x41a8], R35 ;  /* 0x0041a82301007387 */ /* 0x0005e80000100800 */
        /* <DEDUP_REMOVED lines=10> */
[----:B------:R3:W-:Y:S01]  /*49240*/  STL [R1+0x41dc], R58 ;  /* 0x0041dc3a01007387 */ /* 0x0007e20000100800 */
[----:B-1----:R-:W-:-:S03]  /*49250*/  IMAD.MOV.U32 R34, RZ, RZ, R156 ;  /* 0x000000ffff227224 */ /* 0x002fc600078e009c */
[----:B------:R1:W-:Y:S01]  /*49260*/  STL [R1+0x41d8], R59 ;  /* 0x0041d83b01007387 */ /* 0x0003e20000100800 */
[----:B--2---:R-:W-:-:S03]  /*49270*/  IMAD.MOV.U32 R35, RZ, RZ, R157 ;  /* 0x000000ffff237224 */ /* 0x004fc600078e009d */
[----:B------:R-:W-:Y:S01]  /*49280*/  STL [R1+0x4114], R62 ;  /* 0x0041143e01007387 */ /* 0x000fe20000100800 */
[----:B------:R-:W-:-:S03]  /*49290*/  IMAD.MOV.U32 R30, RZ, RZ, R158 ;  /* 0x000000ffff1e7224 */ /* 0x000fc600078e009e */
[----:B------:R-:W-:Y:S01]  /*492a0*/  STL [R1+0x4110], R63 ;  /* 0x0041103f01007387 */ /* 0x000fe20000100800 */
[----:B------:R-:W-:-:S03]  /*492b0*/  IMAD.MOV.U32 R31, RZ, RZ, R159 ;  /* 0x000000ffff1f7224 */ /* 0x000fc600078e009f */
[----:B------:R-:W-:Y:S04]  /*492c0*/  STL [R1+0x39c0], R3 ;  /* 0x0039c00301007387 */ /* 0x000fe80000100800 */
[----:B------:R-:W2:Y:S04]  /*492d0*/  LDL.LU.64 R156, [R1+0xea0] ;  /* 0x000ea000019c7983 */ /* 0x000ea80000300a00 */
[----:B------:R-:W2:Y:S01]  /*492e0*/  LDL.LU.64 R158, [R1+0xea8] ;  /* 0x000ea800019e7983 */ /* 0x000ea20000300a00 */
[C---:B---3--:R-:W-:Y:S08]  /*492f0*/  HMMA.1688.F32.TF32 R164, R216.reuse, R96, R164 ;  /* 0x00000060d8a4723c */ /* 0x048ff000000810a4 */
[----:B------:R-:W-:Y:S01]  /*49300*/  HMMA.1688.F32.TF32 R160, R216, R92, R160 ;  /* 0x0000005cd8a0723c */ /* 0x000fe200000810a0 */
[----:B------:R3:W-:Y:S04]  /*49310*/  STL [R1+0x41ec], R31 ;  /* 0x0041ec1f01007387 */ /* 0x0007e80000100800 */
[----:B------:R1:W-:Y:S04]  /*49320*/  STL [R1+0x41e8], R30 ;  /* 0x0041e81e01007387 */ /* 0x0003e80000100800 */
[----:B------:R-:W-:Y:S02]  /*49330*/  STL [R1+0x41e4], R35 ;  /* 0x0041e42301007387 */ /* 0x000fe40000100800 */
[----:B------:R-:W-:Y:S01]  /*49340*/  MOV R26, R164 ;  /* 0x000000a4001a7202 */ /* 0x000fe20000000f00 */
[----:B------:R-:W-:Y:S01]  /*49350*/  IMAD.MOV.U32 R27, RZ, RZ, R165 ;  /* 0x000000ffff1b7224 */ /* 0x000fe200078e00a5 */
[----:B------:R1:W-:Y:S01]  /*49360*/  STL [R1+0x41e0], R34 ;  /* 0x0041e02201007387 */ /* 0x0003e20000100800 */
[----:B------:R-:W-:-:S02]  /*49370*/  IMAD.MOV.U32 R23, RZ, RZ, R167 ;  /* 0x000000ffff177224 */ /* 0x000fc400078e00a7 */
[----:B------:R-:W-:Y:S01]  /*49380*/  IMAD.MOV.U32 R22, RZ, RZ, R166 ;  /* 0x000000ffff167224 */ /* 0x000fe200078e00a6 */
[----:B------:R-:W3:Y:S04]  /*49390*/  LDL.LU.64 R164, [R1+0xe90] ;  /* 0x000e900001a47983 */ /* 0x000ee80000300a00 */
[----:B------:R-:W3:Y:S01]  /*493a0*/  LDL.LU.64 R166, [R1+0xe98] ;  /* 0x000e980001a67983 */ /* 0x000ee20000300a00 */
[----:B------:R-:W-:-:S03]  /*493b0*/  IMAD.MOV.U32 R10, RZ, RZ, R160 ;  /* 0x000000ffff0a7224 */ /* 0x000fc600078e00a0 */
[----:B------:R1:W-:Y:S01]  /*493c0*/  STL [R1+0x41fc], R23 ;  /* 0x0041fc1701007387 */ /* 0x0003e20000100800 */
[----:B------:R-:W-:Y:S01]  /*493d0*/  IMAD.MOV.U32 R11, RZ, RZ, R161 ;  /* 0x000000ffff0b7224 */ /* 0x000fe200078e00a1 */
[----:B------:R-:W-:Y:S02]  /*493e0*/  MOV R7, R163 ;  /* 0x000000a300077202 */ /* 0x000fe40000000f00 */
[----:B------:R-:W-:Y:S01]  /*493f0*/  STL [R1+0x41f8], R22 ;  /* 0x0041f81601007387 */ /* 0x000fe20000100800 */
[----:B------:R-:W-:-:S03]  /*49400*/  IMAD.MOV.U32 R6, RZ, RZ, R162 ;  /* 0x000000ffff067224 */ /* 0x000fc600078e00a2 */
[----:B------:R-:W-:Y:S04]  /*49410*/  STL [R1+0x41f4], R27 ;  /* 0x0041f41b01007387 */ /* 0x000fe80000100800 */
[----:B------:R1:W-:Y:S04]  /*49420*/  STL [R1+0x41f0], R26 ;  /* 0x0041f01a01007387 */ /* 0x0003e80000100800 */
[----:B------:R-:W4:Y:S04]  /*49430*/  LDL.LU.64 R160, [R1+0xe80] ;  /* 0x000e800001a07983 */ /* 0x000f280000300a00 */
[----:B------:R-:W4:Y:S04]  /*49440*/  LDL.LU.64 R162, [R1+0xe88] ;  /* 0x000e880001a27983 */ /* 0x000f280000300a00 */
[----:B------:R1:W-:Y:S04]  /*49450*/  STL [R1+0x420c], R7 ;  /* 0x00420c0701007387 */ /* 0x0003e80000100800 */
[----:B------:R1:W-:Y:S04]  /*49460*/  STL [R1+0x4208], R6 ;  /* 0x0042080601007387 */ /* 0x0003e80000100800 */
[----:B------:R-:W-:Y:S04]  /*49470*/  STL [R1+0x4204], R11 ;  /* 0x0042040b01007387 */ /* 0x000fe80000100800 */
[----:B------:R1:W-:Y:S01]  /*49480*/  STL [R1+0x4200], R10 ;  /* 0x0042000a01007387 */ /* 0x0003e20000100800 */
[----:B--2---:R-:W-:-:S15]  /*49490*/  HMMA.1688.F32.TF32 R156, R216, R88, R156 ;  /* 0x00000058d89c723c */ /* 0x004fde000008109c */
[----:B------:R-:W-:-:S04]  /*494a0*/  NOP ;  /* 0x0000000000007918 */ /* 0x000fc80000000000 */
[----:B------:R-:W-:Y:S02]  /*494b0*/  IMAD.MOV.U32 R18, RZ, RZ, R156 ;  /* 0x000000ffff127224 */ /* 0x000fe400078e009c */
[----:B------:R-:W-:Y:S02]  /*494c0*/  IMAD.MOV.U32 R19, RZ, RZ, R157 ;  /* 0x000000ffff137224 */ /* 0x000fe400078e009d */
[----:B------:R-:W-:Y:S01]  /*494d0*/  IMAD.MOV.U32 R14, RZ, RZ, R158 ;  /* 0x000000ffff0e7224 */ /* 0x000fe200078e009e */
[----:B------:R-:W2:Y:S01]  /*494e0*/  LDL.LU.64 R156, [R1+0xe70] ;  /* 0x000e7000019c7983 */ /* 0x000ea20000300a00 */
[----:B------:R-:W-:-:S03]  /*494f0*/  IMAD.MOV.U32 R15, RZ, RZ, R159 ;  /* 0x000000ffff0f7224 */ /* 0x000fc600078e009f */
[----:B------:R-:W2:Y:S01]  /*49500*/  LDL.LU.64 R158, [R1+0xe78] ;  /* 0x000e7800019e7983 */ /* 0x000ea20000300a00 */
[C---:B---3--:R-:W-:Y:S03]  /*49510*/  HMMA.1688.F32.TF32 R164, R216.reuse, R84, R164 ;  /* 0x00000054d8a4723c */ /* 0x048fe600000810a4 */
[----:B------:R3:W-:Y:S04]  /*49520*/  STL [R1+0x421c], R15 ;  /* 0x00421c0f01007387 */ /* 0x0007e80000100800 */
[----:B------:R1:W-:Y:S04]  /*49530*/  STL [R1+0x4218], R14 ;  /* 0x0042180e01007387 */ /* 0x0003e80000100800 */
[----:B------:R1:W-:Y:S01]  /*49540*/  STL [R1+0x4214], R19 ;  /* 0x0042141301007387 */ /* 0x0003e20000100800 */
[----:B----4-:R-:W-:Y:S03]  /*49550*/  HMMA.1688.F32.TF32 R160, R216, R80, R160 ;  /* 0x00000050d8a0723c */ /* 0x010fe600000810a0 */
[----:B------:R4:W-:Y:S04]  /*49560*/  STL [R1+0x4210], R18 ;  /* 0x0042101201007387 */ /* 0x0009e80000100800 */
[----:B------:R-:W-:Y:S01]  /*49570*/  IMAD.MOV.U32 R42, RZ, RZ, R164 ;  /* 0x000000ffff2a7224 */ /* 0x000fe200078e00a4 */
[----:B------:R-:W-:Y:S01]  /*49580*/  MOV R38, R166 ;  /* 0x000000a600267202 */ /* 0x000fe20000000f00 */
[----:B------:R-:W-:-:S02]  /*49590*/  IMAD.MOV.U32 R43, RZ, RZ, R165 ;  /* 0x000000ffff2b7224 */ /* 0x000fc400078e00a5 */
[----:B------:R-:W-:Y:S01]  /*495a0*/  IMAD.MOV.U32 R39, RZ, RZ, R167 ;  /* 0x000000ffff277224 */ /* 0x000fe200078e00a7 */
[----:B------:R-:W3:Y:S04]  /*495b0*/  LDL.LU.64 R164, [R1+0x1620] ;  /* 0x0016200001a47983 */ /* 0x000ee80000300a00 */
[----:B------:R-:W3:Y:S04]  /*495c0*/  LDL.LU.64 R166, [R1+0x1628] ;  /* 0x0016280001a67983 */ /* 0x000ee80000300a00 */
[----:B------:R1:W-:Y:S04]  /*495d0*/  STL [R1+0x422c], R39 ;  /* 0x00422c2701007387 */ /* 0x0003e80000100800 */
[----:B------:R1:W-:Y:S01]  /*495e0*/  STL [R1+0x4228], R38 ;  /* 0x0042282601007387 */ /* 0x0003e20000100800 */
[----:B------:R-:W-:-:S02]  /*495f0*/  IMAD.MOV.U32 R50, RZ, RZ, R160 ;  /* 0x000000ffff327224 */ /* 0x000fc400078e00a0 */
[----:B------:R-:W-:Y:S01]  /*49600*/  IMAD.MOV.U32 R51, RZ, RZ, R161 ;  /* 0x000000ffff337224 */ /* 0x000fe200078e00a1 */
[----:B------:R1:W-:Y:S01]  /*49610*/  STL [R1+0x4224], R43 ;  /* 0x0042242b01007387 */ /* 0x0003e20000100800 */
[----:B------:R-:W-:Y:S02]  /*49620*/  IMAD.MOV.U32 R47, RZ, RZ, R163 ;  /* 0x000000ffff2f7224 */ /* 0x000fe400078e00a3 */
[----:B------:R-:W-:Y:S01]  /*49630*/  IMAD.MOV.U32 R46, RZ, RZ, R162 ;  /* 0x000000ffff2e7224 */ /* 0x000fe200078e00a2 */
[----:B------:R1:W-:Y:S04]  /*49640*/  STL [R1+0x4220], R42 ;  /* 0x0042202a01007387 */ /* 0x0003e80000100800 */
[----:B------:R-:W4:Y:S04]  /*49650*/  LDL.LU.64 R160, [R1+0x1610] ;  /* 0x0016100001a07983 */ /* 0x000f280000300a00 */
[----:B------:R-:W4:Y:S04]  /*49660*/  LDL.LU.64 R162, [R1+0x1618] ;  /* 0x0016180001a27983 */ /* 0x000f280000300a00 */
[----:B------:R1:W-:Y:S04]  /*49670*/  STL [R1+0x423c], R47 ;  /* 0x00423c2f01007387 */ /* 0x0003e80000100800 */
[----:B------:R1:W-:Y:S04]  /*49680*/  STL [R1+0x4238], R46 ;  /* 0x0042382e01007387 */ /* 0x0003e80000100800 */
[----:B------:R1:W-:Y:S04]  /*49690*/  STL [R1+0x4234], R51 ;  /* 0x0042343301007387 */ /* 0x0003e80000100800 */
[----:B------:R1:W-:Y:S01]  /*496a0*/  STL [R1+0x4230], R50 ;  /* 0x0042303201007387 */ /* 0x0003e20000100800 */
[----:B--2---:R-:W-:-:S15]  /*496b0*/  HMMA.1688.F32.TF32 R156, R216, R76, R156 ;  /* 0x0000004cd89c723c */ /* 0x004fde000008109c */
[----:B------:R-:W-:-:S04]  /*496c0*/  NOP ;  /* 0x0000000000007918 */ /* 0x000fc80000000000 */
[----:B------:R-:W-:Y:S01]  /*496d0*/  IMAD.MOV.U32 R66, RZ, RZ, R156 ;  /* 0x000000ffff427224 */ /* 0x000fe200078e009c */
[----:B------:R-:W-:Y:S01]  /*496e0*/  MOV R67, R157 ;  /* 0x0000009d00437202 */ /* 0x000fe20000000f00 */
[----:B------:R-:W-:Y:S01]  /*496f0*/  IMAD.MOV.U32 R70, RZ, RZ, R158 ;  /* 0x000000ffff467224 */ /* 0x000fe200078e009e */
[----:B------:R-:W2:Y:S01]  /*49700*/  LDL.LU.64 R156, [R1+0x1600] ;  /* 0x00160000019c7983 */ /* 0x000ea20000300a00 */
[----:B------:R-:W-:-:S03]  /*49710*/  IMAD.MOV.U32 R71, RZ, RZ, R159 ;  /* 0x000000ffff477224 */ /* 0x000fc600078e009f */
[----:B------:R-:W2:Y:S01]  /*49720*/  LDL.LU.64 R158, [R1+0x1608] ;  /* 0x00160800019e7983 */ /* 0x000ea20000300a00 */
[C---:B---3--:R-:W-:Y:S03]  /*49730*/  HMMA.1688.F32.TF32 R164, R216.reuse, R72, R164 ;  /* 0x00000048d8a4723c */ /* 0x048fe600000810a4 */
[----:B------:R-:W-:Y:S04]  /*49740*/  STL [R1+0x424c], R71 ;  /* 0x00424c4701007387 */ /* 0x000fe80000100800 */
[----:B------:R-:W-:Y:S04]  /*49750*/  STL [R1+0x4248], R70 ;  /* 0x0042484601007387 */ /* 0x000fe80000100800 */
[----:B------:R-:W-:Y:S04]  /*49760*/  STL [R1+0x4244], R67 ;  /* 0x0042444301007387 */ /* 0x000fe80000100800 */
[----:B------:R-:W-:Y:S01]  /*49770*/  STL [R1+0x4240], R66 ;  /* 0x0042404201007387 */ /* 0x000fe20000100800 */
[----:B----4-:R-:W-:Y:S03]  /*49780*/  HMMA.1688.F32.TF32 R160, R216, R68, R160 ;  /* 0x00000044d8a0723c */ /* 0x010fe600000810a0 */
[----:B------:R-:W-:-:S02]  /*49790*/  IMAD.MOV.U32 R58, RZ, RZ, R164 ;  /* 0x000000ffff3a7224 */ /* 0x000fc400078e00a4 */
[----:B-1----:R-:W-:Y:S02]  /*497a0*/  IMAD.MOV.U32 R59, RZ, RZ, R165 ;  /* 0x000000ffff3b7224 */ /* 0x002fe400078e00a5 */
[----:B------:R-:W-:Y:S01]  /*497b0*/  IMAD.MOV.U32 R55, RZ, RZ, R167 ;  /* 0x000000ffff377224 */ /* 0x000fe200078e00a7 */
[----:B------:R-:W3:Y:S01]  /*497c0*/  LDL.LU.64 R164, [R1+0x15f0] ;  /* 0x0015f00001a47983 */ /* 0x000ee20000300a00 */
[----:B------:R-:W-:-:S03]  /*497d0*/  IMAD.MOV.U32 R54, RZ, RZ, R166 ;  /* 0x000000ffff367224 */ /* 0x000fc600078e00a6 */
[----:B------:R-:W3:Y:S04]  /*497e0*/  LDL.LU.64 R166, [R1+0x15f8] ;  /* 0x0015f80001a67983 */ /* 0x000ee80000300a00 */
[----:B------:R1:W-:Y:S04]  /*497f0*/  STL [R1+0x425c], R55 ;  /* 0x00425c3701007387 */ /* 0x0003e80000100800 */
[----:B------:R4:W-:Y:S01]  /*49800*/  STL [R1+0x4258], R54 ;  /* 0x0042583601007387 */ /* 0x0009e20000100800 */
[----:B------:R-:W-:Y:S01]  /*49810*/  MOV R31, R160 ;  /* 0x000000a0001f7202 */ /* 0x000fe20000000f00 */
[----:B------:R-:W-:-:S02]  /*49820*/  IMAD.MOV.U32 R30, RZ, RZ, R161 ;  /* 0x000000ffff1e7224 */ /* 0x000fc400078e00a1 */
        /* <DEDUP_REMOVED lines=14> */
[----:B------:R-:W-:Y:S02]  /*49910*/  IMAD.MOV.U32 R22, RZ, RZ, R157 ;  /* 0x000000ffff167224 */ /* 0x000fe400078e009d */
[----:B------:R-:W-:Y:S01]  /*49920*/  IMAD.MOV.U32 R27, RZ, RZ, R158 ;  /* 0x000000ffff1b7224 */ /* 0x000fe200078e009e */
[----:B------:R-:W2:Y:S04]  /*49930*/  LDL.LU.64 R156, [R1+0x15d0] ;  /* 0x0015d000019c7983 */ /* 0x000ea80000300a00 */
[----:B------:R-:W2:Y:S01]  /*49940*/  LDL.LU.64 R158, [R1+0x15d8] ;  /* 0x0015d800019e7983 */ /* 0x000ea20000300a00 */
[C---:B---3--:R-:W-:Y:S03]  /*49950*/  HMMA.1688.F32.TF32 R164, R216.reuse, R4, R164 ;  /* 0x00000004d8a4723c */ /* 0x048fe600000810a4 */
[----:B------:R3:W-:Y:S04]  /*49960*/  STL [R1+0x427c], R26 ;  /* 0x00427c1a01007387 */ /* 0x0007e80000100800 */
[----:B------:R1:W-:Y:S04]  /*49970*/  STL [R1+0x4278], R27 ;  /* 0x0042781b01007387 */ /* 0x0003e80000100800 */
[----:B------:R1:W-:Y:S04]  /*49980*/  STL [R1+0x4274], R22 ;  /* 0x0042741601007387 */ /* 0x0003e80000100800 */
[----:B------:R1:W-:Y:S01]  /*49990*/  STL [R1+0x4270], R23 ;  /* 0x0042701701007387 */ /* 0x0003e20000100800 */
[----:B----4-:R-:W-:Y:S03]  /*499a0*/  HMMA.1688.F32.TF32 R160, R216, R8, R160 ;  /* 0x00000008d8a0723c */ /* 0x010fe600000810a0 */
[----:B------:R-:W-:-:S02]  /*499b0*/  IMAD.MOV.U32 R74, RZ, RZ, R164 ;  /* 0x000000ffff4a7224 */ /* 0x000fc400078e00a4 */
[----:B------:R-:W-:Y:S02]  /*499c0*/  IMAD.MOV.U32 R75, RZ, RZ, R165 ;  /* 0x000000ffff4b7224 */ /* 0x000fe400078e00a5 */
[----:B------:R-:W-:Y:S01]  /*499d0*/  IMAD.MOV.U32 R79, RZ, RZ, R167 ;  /* 0x000000ffff4f7224 */ /* 0x000fe200078e00a7 */
[----:B------:R-:W4:Y:S01]  /*499e0*/  LDL.LU.64 R164, [R1+0x15c0] ;  /* 0x0015c00001a47983 */ /* 0x000f220000300a00 */
[----:B------:R-:W-:-:S03]  /*499f0*/  IMAD.MOV.U32 R78, RZ, RZ, R166 ;  /* 0x000000ffff4e7224 */ /* 0x000fc600078e00a6 */
[----:B------:R-:W4:Y:S04]  /*49a00*/  LDL.LU.64 R166, [R1+0x15c8] ;  /* 0x0015c80001a67983 */ /* 0x000f280000300a00 */
[----:B------:R-:W3:Y:S04]  /*49a10*/  LDL.LU.64 R176, [R1+0x15b0] ;  /* 0x0015b00001b07983 */ /* 0x000ee80000300a00 */
[----:B------:R-:W3:Y:S01]  /*49a20*/  LDL.LU.64 R178, [R1+0x15b8] ;  /* 0x0015b80001b27983 */ /* 0x000ee20000300a00 */
[----:B------:R-:W-:-:S03]  /*49a30*/  IMAD.MOV.U32 R7, RZ, RZ, R160 ;  /* 0x000000ffff077224 */ /* 0x000fc600078e00a0 */
[----:B------:R1:W-:Y:S01]  /*49a40*/  STL [R1+0x428c], R79 ;  /* 0x00428c4f01007387 */ /* 0x0003e20000100800 */
[----:B------:R-:W-:-:S03]  /*49a50*/  IMAD.MOV.U32 R6, RZ, RZ, R161 ;  /* 0x000000ffff067224 */ /* 0x000fc600078e00a1 */
[----:B------:R1:W-:Y:S01]  /*49a60*/  STL [R1+0x4288], R78 ;  /* 0x0042884e01007387 */ /* 0x0003e20000100800 */
[----:B------:R-:W-:Y:S01]  /*49a70*/  IMAD.MOV.U32 R10, RZ, RZ, R163 ;  /* 0x000000ffff0a7224 */ /* 0x000fe200078e00a3 */
[----:B------:R-:W-:Y:S02]  /*49a80*/  MOV R11, R162 ;  /* 0x000000a2000b7202 */ /* 0x000fe40000000f00 */
[----:B------:R1:W-:Y:S04]  /*49a90*/  STL [R1+0x4284], R75 ;  /* 0x0042844b01007387 */ /* 0x0003e80000100800 */
[----:B------:R1:W-:Y:S04]  /*49aa0*/  STL [R1+0x4280], R74 ;  /* 0x0042804a01007387 */ /* 0x0003e80000100800 */
[----:B------:R-:W3:Y:S04]  /*49ab0*/  LDL.LU.64 R160, [R1+0x15a0] ;  /* 0x0015a00001a07983 */ /* 0x000ee80000300a00 */
[----:B------:R-:W3:Y:S04]  /*49ac0*/  LDL.LU.64 R162, [R1+0x15a8] ;  /* 0x0015a80001a27983 */ /* 0x000ee80000300a00 */
[----:B------:R-:W3:Y:S04]  /*49ad0*/  LDL.LU.64 R172, [R1+0x1590] ;  /* 0x0015900001ac7983 */ /* 0x000ee80000300a00 */
[----:B------:R-:W3:Y:S04]  /*49ae0*/  LDL.LU.64 R174, [R1+0x1598] ;  /* 0x0015980001ae7983 */ /* 0x000ee80000300a00 */
[----:B------:R-:W-:Y:S04]  /*49af0*/  STL [R1+0x429c], R10 ;  /* 0x00429c0a01007387 */ /* 0x000fe80000100800 */
[----:B------:R-:W-:Y:S04]  /*49b00*/  STL [R1+0x4298], R11 ;  /* 0x0042980b01007387 */ /* 0x000fe80000100800 */
[----:B------:R-:W-:Y:S04]  /*49b10*/  STL [R1+0x4294], R6 ;  /* 0x0042940601007387 */ /* 0x000fe80000100800 */
[----:B------:R-:W-:Y:S01]  /*49b20*/  STL [R1+0x4290], R7 ;  /* 0x0042900701007387 */ /* 0x000fe20000100800 */
        /* <DEDUP_REMOVED lines=8> */
[C---:B------:R-:W-:Y:S08]  /*49bb0*/  HMMA.1688.F32.TF32 R168, R216.reuse, R104, R152 ;  /* 0x00000068d8a8723c */ /* 0x040ff00000081098 */
[----:B----4-:R-:W-:Y:S11]  /*49bc0*/  HMMA.1688.F32.TF32 R164, R216, R16, R164 ;  /* 0x00000010d8a4723c */ /* 0x010ff600000810a4 */
[----:B------:R-:W-:Y:S01]  /*49bd0*/  IMAD.MOV.U32 R152, RZ, RZ, R168 ;  /* 0x000000ffff987224 */ /* 0x000fe200078e00a8 */
[----:B------:R-:W-:Y:S01]  /*49be0*/  MOV R153, R169 ;  /* 0x000000a900997202 */ /* 0x000fe20000000f00 */
[----:B------:R-:W-:Y:S01]  /*49bf0*/  IMAD.MOV.U32 R154, RZ, RZ, R170 ;  /* 0x000000ffff9a7224 */ /* 0x000fe200078e00aa */
[----:B------:R-:W4:Y:S01]  /*49c00*/  LDL.LU.64 R168, [R1+0x1570] ;  /* 0x0015700001a87983 */ /* 0x000f220000300a00 */
[----:B------:R-:W-:-:S03]  /*49c10*/  IMAD.MOV.U32 R155, RZ, RZ, R171 ;  /* 0x000000ffff9b7224 */ /* 0x000fc600078e00ab */
[----:B------:R-:W4:Y:S01]  /*49c20*/  LDL.LU.64 R170, [R1+0x1578] ;  /* 0x0015780001aa7983 */ /* 0x000f220000300a00 */
[----:B---3--:R-:W-:Y:S01]  /*49c30*/  HMMA.1688.F32.TF32 R160, R216, R24, R160 ;  /* 0x00000018d8a0723c */ /* 0x008fe200000810a0 */
[----:B------:R-:W-:Y:S01]  /*49c40*/  IMAD.MOV.U32 R39, RZ, RZ, R164 ;  /* 0x000000ffff277224 */ /* 0x000fe200078e00a4 */
[----:B------:R-:W-:Y:S01]  /*49c50*/  MOV R38, R165 ;  /* 0x000000a500267202 */ /* 0x000fe20000000f00 */
[----:B------:R-:W-:Y:S01]  /*49c60*/  IMAD.MOV.U32 R43, RZ, RZ, R166 ;  /* 0x000000ffff2b7224 */ /* 0x000fe200078e00a6 */
[----:B------:R-:W3:Y:S01]  /*49c70*/  LDL.LU.64 R164, [R1+0x1560] ;  /* 0x0015600001a47983 */ /* 0x000ee20000300a00 */
[----:B------:R-:W-:-:S03]  /*49c80*/  IMAD.MOV.U32 R42, RZ, RZ, R167 ;  /* 0x000000ffff2a7224 */ /* 0x000fc600078e00a7 */
[----:B------:R-:W3:Y:S11]  /*49c90*/  LDL.LU.64 R166, [R1+0x1568] ;  /* 0x0015680001a67983 */ /* 0x000ef60000300a00 */
[----:B------:R-:W-:Y:S01]  /*49ca0*/  MOV R47, R160 ;  /* 0x000000a0002f7202 */ /* 0x000fe20000000f00 */
[----:B------:R-:W-:-:S02]  /*49cb0*/  IMAD.MOV.U32 R46, RZ, RZ, R161 ;  /* 0x000000ffff2e7224 */ /* 0x000fc400078e00a1 */
[----:B------:R-:W-:Y:S01]  /*49cc0*/  IMAD.MOV.U32 R51, RZ, RZ, R162 ;  /* 0x000000ffff337224 */ /* 0x000fe200078e00a2 */
[----:B------:R-:W3:Y:S01]  /*49cd0*/  LDL.LU.64 R160, [R1+0x1550] ;  /* 0x0015500001a07983 */ /* 0x000ee20000300a00 */
[----:B------:R-:W-:-:S03]  /*49ce0*/  IMAD.MOV.U32 R50, RZ, RZ, R163 ;  /* 0x000000ffff327224 */ /* 0x000fc600078e00a3 */
[----:B------:R-:W3:Y:S01]  /*49cf0*/  LDL.LU.64 R162, [R1+0x1558] ;  /* 0x0015580001a27983 */ /* 0x000ee20000300a00 */
[----:B--2---:R-:W-:-:S15]  /*49d00*/  HMMA.1688.F32.TF32 R156, R216, R32, R156 ;  /* 0x00000020d89c723c */ /* 0x004fde000008109c */
[----:B------:R-:W-:-:S04]  /*49d10*/  NOP ;  /* 0x0000000000007918 */ /* 0x000fc80000000000 */
[----:B-1----:R-:W-:Y:S02]  /*49d20*/  IMAD.MOV.U32 R55, RZ, RZ, R156 ;  /* 0x000000ffff377224 */ /* 0x002fe400078e009c */
[----:B------:R-:W-:Y:S02]  /*49d30*/  IMAD.MOV.U32 R54, RZ, RZ, R157 ;  /* 0x000000ffff367224 */ /* 0x000fe400078e009d */
[----:B------:R-:W-:Y:S01]  /*49d40*/  IMAD.MOV.U32 R59, RZ, RZ, R158 ;  /* 0x000000ffff3b7224 */ /* 0x000fe200078e009e */
[----:B------:R-:W2:Y:S01]  /*49d50*/  LDL.LU.64 R156, [R1+0x1540] ;  /* 0x00154000019c7983 */ /* 0x000ea20000300a00 */
[----:B------:R-:W-:-:S03]  /*49d60*/  IMAD.MOV.U32 R58, RZ, RZ, R159 ;  /* 0x000000ffff3a7224 */ /* 0x000fc600078e009f */
[----:B------:R-:W2:Y:S01]  /*49d70*/  LDL.LU.64 R158, [R1+0x1548] ;  /* 0x00154800019e7983 */ /* 0x000ea20000300a00 */
[C---:B------:R-:W-:Y:S03]  /*49d80*/  HMMA.1688.F32.TF32 R176, R216.reuse, R20, R176 ;  /* 0x00000014d8b0723c */ /* 0x040fe600000810b0 */
[----:B------:R-:W2:Y:S04]  /*49d90*/  LDL.LU.64 R188, [R1+0x1530] ;  /* 0x0015300001bc7983 */ /* 0x000ea80000300a00 */
[----:B------:R-:W2:Y:S01]  /*49da0*/  LDL.LU.64 R190, [R1+0x1538] ;  /* 0x0015380001be7983 */ /* 0x000ea20000300a00 */
[C---:B------:R-:W-:Y:S03]  /*49db0*/  HMMA.1688.F32.TF32 R172, R216.reuse, R28, R172 ;  /* 0x0000001cd8ac723c */ /* 0x040fe600000810ac */
[----:B------:R-:W2:Y:S04]  /*49dc0*/  LDL.LU.64 R184, [R1+0x1520] ;  /* 0x0015200001b87983 */ /* 0x000ea80000300a00 */
[----:B------:R-:W2:Y:S01]  /*49dd0*/  LDL.LU.64 R186, [R1+0x1528] ;  /* 0x0015280001ba7983 */ /* 0x000ea20000300a00 */
[----:B----4-:R-:W-:Y:S03]  /*49de0*/  HMMA.1688.F32.TF32 R168, R216, R36, R168 ;  /* 0x00000024d8a8723c */ /* 0x010fe600000810a8 */
[----:B------:R-:W4:Y:S01]  /*49df0*/  LDL.LU.64 R180, [R1+0x150] ;  /* 0x0001500001b47983 */ /* 0x000f220000300a00 */
[----:B------:R-:W-:-:S04]  /*49e00*/  IMAD.MOV.U32 R82, RZ, RZ, R176 ;  /* 0x000000ffff527224 */ /* 0x000fc800078e00b0 */
[C---:B---3--:R-:W-:Y:S01]  /*49e10*/  HMMA.1688.F32.TF32 R164, R216.reuse, R40, R164 ;  /* 0x00000028d8a4723c */ /* 0x048fe200000810a4 */
[----:B------:R-:W-:Y:S01]  /*49e20*/  IMAD.MOV.U32 R83, RZ, RZ, R177 ;  /* 0x000000ffff537224 */ /* 0x000fe200078e00b1 */
[----:B------:R-:W4:Y:S01]  /*49e30*/  LDL.LU.64 R182, [R1+0x158] ;  /* 0x0001580001b67983 */ /* 0x000f220000300a00 */
[----:B------:R-:W-:Y:S02]  /*49e40*/  IMAD.MOV.U32 R86, RZ, RZ, R178 ;  /* 0x000000ffff567224 */ /* 0x000fe400078e00b2 */
[----:B------:R-:W-:Y:S01]  /*49e50*/  IMAD.MOV.U32 R87, RZ, RZ, R179 ;  /* 0x000000ffff577224 */ /* 0x000fe200078e00b3 */
[----:B------:R-:W3:Y:S01]  /*49e60*/  LDL.LU.64 R176, [R1+0x140] ;  /* 0x0001400001b07983 */ /* 0x000ee20000300a00 */
[----:B------:R-:W-:Y:S01]  /*49e70*/  IMAD.MOV.U32 R71, RZ, RZ, R172 ;  /* 0x000000ffff477224 */ /* 0x000fe200078e00ac */
[----:B------:R-:W-:Y:S01]  /*49e80*/  HMMA.1688.F32.TF32 R160, R216, R44, R160 ;  /* 0x0000002cd8a0723c */ /* 0x000fe200000810a0 */
[----:B------:R-:W-:Y:S01]  /*49e90*/  IMAD.MOV.U32 R70, RZ, RZ, R173 ;  /* 0x000000ffff467224 */ /* 0x000fe200078e00ad */
[----:B------:R-:W3:Y:S01]  /*49ea0*/  LDL.LU.64 R178, [R1+0x148] ;  /* 0x0001480001b27983 */ /* 0x000ee20000300a00 */
[----:B------:R-:W-:Y:S01]  /*49eb0*/  IMAD.MOV.U32 R67, RZ, RZ, R174 ;  /* 0x000000ffff437224 */ /* 0x000fe200078e00ae */
[----:B------:R-:W-:Y:S01]  /*49ec0*/  MOV R66, R175 ;  /* 0x000000af00427202 */ /* 0x000fe20000000f00 */
[----:B------:R-:W-:Y:S01]  /*49ed0*/  IMAD.MOV.U32 R90, RZ, RZ, R168 ;  /* 0x000000ffff5a7224 */ /* 0x000fe200078e00a8 */
[----:B------:R-:W3:Y:S01]  /*49ee0*/  LDL.LU.64 R172, [R1+0x1510] ;  /* 0x0015100001ac7983 */ /* 0x000ee20000300a00 */
[----:B------:R-:W-:Y:S01]  /*49ef0*/  IMAD.MOV.U32 R102, RZ, RZ, R169 ;  /* 0x000000ffff667224 */ /* 0x000fe200078e00a9 */
[----:B------:R-:W-:Y:S01]  /*49f00*/  MOV R103, R170 ;  /* 0x000000aa00677202 */ /* 0x000fe20000000f00 */
[----:B------:R-:W-:Y:S01]  /*49f10*/  IMAD.MOV.U32 R98, RZ, RZ, R171 ;  /* 0x000000ffff627224 */ /* 0x000fe200078e00ab */
[----:B------:R-:W3:Y:S01]  /*49f20*/  LDL.LU.64 R174, [R1+0x1518] ;  /* 0x0015180001ae7983 */ /* 0x000ee20000300a00 */
[----:B------:R-:W-:-:S02]  /*49f30*/  IMAD.MOV.U32 R34, RZ, RZ, R164 ;  /* 0x000000ffff227224 */ /* 0x000fc400078e00a4 */
[----:B------:R-:W-:Y:S01]  /*49f40*/  IMAD.MOV.U32 R35, RZ, RZ, R165 ;  /* 0x000000ffff237224 */ /* 0x000fe200078e00a5 */
[----:B------:R-:W3:Y:S01]  /*49f50*/  LDL.LU.64 R168, [R1+0x1500] ;  /* 0x0015000001a87983 */ /* 0x000ee20000300a00 */
[----:B------:R-:W-:Y:S02]  /*49f60*/  IMAD.MOV.U32 R30, RZ, RZ, R166 ;  /* 0x000000ffff1e7224 */ /* 0x000fe400078e00a6 */
[----:B------:R-:W-:Y:S01]  /*49f70*/  IMAD.MOV.U32 R31, RZ, RZ, R167 ;  /* 0x000000ffff1f7224 */ /* 0x000fe200078e00a7 */
[----:B------:R-:W3:Y:S01]  /*49f80*/  LDL.LU.64 R170, [R1+0x1508] ;  /* 0x0015080001aa7983 */ /* 0x000ee20000300a00 */
[----:B------:R-:W-:Y:S01]  /*49f90*/  IMAD.MOV.U32 R26, RZ, RZ, R160 ;  /* 0x000000ffff1a7224 */ /* 0x000fe200078e00a0 */
[----:B------:R-:W-:Y:S02]  /*49fa0*/  MOV R27, R161 ;  /* 0x000000a1001b7202 */ /* 0x000fe40000000f00 */
[----:B------:R-:W3:Y:S01]  /*49fb0*/  LDL.LU.64 R164, [R1+0x14f0] ;  /* 0x0014f00001a47983 */ /* 0x000ee20000300a00 */
[----:B------:R-:W-:-:S03]  /*49fc0*/  IMAD.MOV.U32 R22, RZ, RZ, R162 ;  /* 0x000000ffff167224 */ /* 0x000fc600078e00a2 */
[----:B------:R-:W3:Y:S01]  /*49fd0*/  LDL.LU.64 R166, [R1+0x14f8] ;  /* 0x0014f80001a67983 */ /* 0x000ee20000300a00 */
[----:B------:R-:W-:-:S03]  /*49fe0*/  IMAD.MOV.U32 R23, RZ, RZ, R163 ;  /* 0x000000ffff177224 */ /* 0x000fc600078e00a3 */
[----:B------:R-:W3:Y:S04]  /*49ff0*/  LDL.LU.64 R160, [R1+0x14e0] ;  /* 0x0014e00001a07983 */ /* 0x000ee80000300a00 */
[----:B------:R-:W3:Y:S01]  /*4a000*/  LDL.LU.64 R162, [R1+0x14e8] ;  /* 0x0014e80001a27983 */ /* 0x000ee20000300a00 */
        /* <DEDUP_REMOVED lines=8> */
[C---:B------:R-:W-:Y:S02]  /*4a090*/  LOP3.LUT R252, R2.reuse, 0x60, RZ, 0x3c, !PT ;  /* 0x0000006002fc7812 */ /* 0x040fe400078e3cff */
[----:B------:R-:W-:-:S03]  /*4a0a0*/  LOP3.LUT R0, R2, 0x40, RZ, 0x3c, !PT ;  /* 0x0000004002007812 */ /* 0x000fc600078e3cff */
[----:B------:R-:W-:Y:S04]  /*4a0b0*/  LDS R221, [R252+UR7+0x40000] ;  /* 0x04000007fcdd7984 */ /* 0x000fe80008000800 */
[----:B------:R-:W-:Y:S04]  /*4a0c0*/  LDS R220, [R0+UR7+0x40000] ;  /* 0x0400000700dc7984 */ /* 0x000fe80008000800 */
[----:B------:R-:W-:Y:S04]  /*4a0d0*/  LDS R222, [R0+UR7+0x40800] ;  /* 0x0408000700de7984 */ /* 0x000fe80008000800 */
[----:B------:R-:W3:Y:S01]  /*4a0e0*/  LDS R223, [R252+UR7+0x40800] ;  /* 0x04080007fcdf7984 */ /* 0x000ee20008000800 */
[C---:B----4-:R-:W-:Y:S08]  /*4a0f0*/  HMMA.1688.F32.TF32 R180, R216.reuse, R60, R180 ;  /* 0x0000003cd8b4723c */ /* 0x050ff000000810b4 */
[----:B------:R-:W-:Y:S11]  /*4a100*/  HMMA.1688.F32.TF32 R188, R216, R52, R188 ;  /* 0x00000034d8bc723c */ /* 0x000ff600000810bc */
[----:B------:R-:W-:Y:S01]  /*4a110*/  STL.64 [R1+0xcf0], R180 ;  /* 0x000cf0b401007387 */ /* 0x000fe20000100a00 */
[C---:B---3--:R-:W-:Y:S08]  /*4a120*/  HMMA.1688.F32.TF32 R176, R220.reuse, R128, R176 ;  /* 0x00000080dcb0723c */ /* 0x048ff000000810b0 */
[C---:B------:R-:W-:Y:S08]  /*4a130*/  HMMA.1688.F32.TF32 R172, R220.reuse, R124, R172 ;  /* 0x0000007cdcac723c */ /* 0x040ff000000810ac */
[C---:B------:R-:W-:Y:S08]  /*4a140*/  HMMA.1688.F32.TF32 R168, R220.reuse, R120, R168 ;  /* 0x00000078dca8723c */ /* 0x040ff000000810a8 */
[C---:B------:R-:W-:Y:S08]  /*4a150*/  HMMA.1688.F32.TF32 R164, R220.reuse, R116, R164 ;  /* 0x00000074dca4723c */ /* 0x040ff000000810a4 */
[----:B------:R-:W-:Y:S01]  /*4a160*/  HMMA.1688.F32.TF32 R160, R220, R112, R160 ;  /* 0x00000070dca0723c */ /* 0x000fe200000810a0 */
[----:B------:R-:W-:Y:S04]  /*4a170*/  STL.64 [R1+0xcf8], R182 ;  /* 0x000cf8b601007387 */ /* 0x000fe80000100a00 */
[----:B------:R-:W-:Y:S04]  /*4a180*/  STL.64 [R1+0xb00], R176 ;  /* 0x000b00b001007387 */ /* 0x000fe80000100a00 */
[----:B------:R-:W-:Y:S04]  /*4a190*/  STL.64 [R1+0xb08], R178 ;  /* 0x000b08b201007387 */ /* 0x000fe80000100a00 */
[----:B------:R-:W-:Y:S04]  /*4a1a0*/  STL.64 [R1+0xce0], R172 ;  /* 0x000ce0ac01007387 */ /* 0x000fe80000100a00 */
[----:B------:R-:W-:Y:S01]  /*4a1b0*/  STL.64 [R1+0xce8], R174 ;  /* 0x000ce8ae01007387 */ /* 0x000fe20000100a00 */
[----:B------:R-:W-:Y:S03]  /*4a1c0*/  HMMA.1688.F32.TF32 R184, R216, R56, R184 ;  /* 0x00000038d8b8723c */ /* 0x000fe600000810b8 */
[----:B------:R-:W-:Y:S04]  /*4a1d0*/  STL.64 [R1+0xcd0], R168 ;  /* 0x000cd0a801007387 */ /* 0x000fe80000100a00 */
[----:B------:R-:W-:Y:S04]  /*4a1e0*/  STL.64 [R1+0xcd8], R170 ;  /* 0x000cd8aa01007387 */ /* 0x000fe80000100a00 */
[----:B------:R-:W-:Y:S04]  /*4a1f0*/  STL.64 [R1+0xcc0], R164 ;  /* 0x000cc0a401007387 */ /* 0x000fe80000100a00 */
[----:B------:R-:W-:Y:S04]  /*4a200*/  STL.64 [R1+0xcc8], R166 ;  /* 0x000cc8a601007387 */ /* 0x000fe80000100a00 */
[----:B------:R-:W3:Y:S04]  /*4a210*/  LDL.LU.64 R224, [R1+0x14c0] ;  /* 0x0014c00001e07983 */ /* 0x000ee80000300a00 */
[----:B------:R-:W-:Y:S04]  /*4a220*/  STL.64 [R1+0xcb0], R160 ;  /* 0x000cb0a001007387 */ /* 0x000fe80000100a00 */
[----:B------:R-:W-:Y:S04]  /*4a230*/  STL.64 [R1+0xcb8], R162 ;  /* 0x000cb8a201007387 */ /* 0x000fe80000100a00 */
[----:B------:R-:W3:Y:S01]  /*4a240*/  LDL.LU.64 R226, [R1+0x14c8] ;  /* 0x0014c80001e27983 */ /* 0x000ee20000300a00 */
[----:B------:R-:W-:Y:S01]  /*4a250*/  MOV R99, R188 ;  /* 0x000000bc00637202 */ /* 0x000fe20000000f00 */
[----:B------:R-:W-:-:S02]  /*4a260*/  IMAD.MOV.U32 R91, RZ, RZ, R189 ;  /* 0x000000ffff5b7224 */ /* 0x000fc400078e00bd */
[----:B------:R-:W-:Y:S02]  /*4a270*/  IMAD.MOV.U32 R94, RZ, RZ, R190 ;  /* 0x000000ffff5e7224 */ /* 0x000fe400078e00be */
[----:B------:R-:W-:Y:S01]  /*4a280*/  IMAD.MOV.U32 R95, RZ, RZ, R191 ;  /* 0x000000ffff5f7224 */ /* 0x000fe200078e00bf */
[----:B------:R-:W-:Y:S01]  /*4a290*/  MOV R7, R187 ;  /* 0x000000bb00077202 */ /* 0x000fe20000000f00 */
[----:B------:R-:W-:Y:S01]  /*4a2a0*/  IMAD.MOV.U32 R10, RZ, RZ, R184 ;  /* 0x000000ffff0a7224 */ /* 0x000fe200078e00b8 */
[----:B------:R-:W-:Y:S01]  /*4a2b0*/  LOP3.LUT R3, R2, 0x20, RZ, 0x3c, !PT ;  /* 0x0000002002037812 */ /* 0x000fe200078e3cff */
[----:B------:R-:W-:Y:S01]  /*4a2c0*/  IMAD.MOV.U32 R11, RZ, RZ, R185 ;  /* 0x000000ffff0b7224 */ /* 0x000fe200078e00b9 */
[----:B------:R-:W-:Y:S01]  /*4a2d0*/  LDS R216, [R2+UR7+0x40080] ;  /* 0x0400800702d87984 */ /* 0x000fe20008000800 */
[----:B------:R-:W-:-:S03]  /*4a2e0*/  IMAD.MOV.U32 R6, RZ, RZ, R186 ;  /* 0x000000ffff067224 */ /* 0x000fc600078e00ba */
[----:B------:R-:W-:Y:S04]  /*4a2f0*/  LDS R218, [R2+UR7+0x40880] ;  /* 0x0408800702da7984 */ /* 0x000fe80008000800 */
[----:B------:R-:W-:Y:S04]  /*4a300*/  LDS R217, [R3+UR7+0x40080] ;  /* 0x0400800703d97984 */ /* 0x000fe80008000800 */
[----:B------:R-:W1:Y:S01]  /*4a310*/  LDS R219, [R3+UR7+0x40880] ;  /* 0x0408800703db7984 */ /* 0x000e620008000800 */
[----:B--2---:R-:W-:-:S15]  /*4a320*/  HMMA.1688.F32.TF32 R156, R220, R108, R156 ;  /* 0x0000006cdc9c723c */ /* 0x004fde000008109c */
[----:B------:R-:W-:-:S04]  /*4a330*/  NOP ;  /* 0x0000000000007918 */ /* 0x000fc80000000000 */
[----:B------:R2:W-:Y:S04]  /*4a340*/  STL.64 [R1+0xca0], R156 ;  /* 0x000ca09c01007387 */ /* 0x0005e80000100a00 */
        /* <DEDUP_REMOVED lines=15> */
[----:B--2---:R-:W2:Y:S04]  /*4a440*/  LDL.LU.64 R156, [R1+0x1440] ;  /* 0x00144000019c7983 */ /* 0x004ea80000300a00 */
[----:B----4-:R-:W2:Y:S04]  /*4a450*/  LDL.LU.64 R158, [R1+0x1448] ;  /* 0x00144800019e7983 */ /* 0x010ea80000300a00 */
[----:B------:R-:W4:Y:S04]  /*4a460*/  LDL.LU.64 R180, [R1+0x1430] ;  /* 0x0014300001b47983 */ /* 0x000f280000300a00 */
[----:B------:R-:W4:Y:S04]  /*4a470*/  LDL.LU.64 R182, [R1+0x1438] ;  /* 0x0014380001b67983 */ /* 0x000f280000300a00 */
[----:B------:R-:W2:Y:S04]  /*4a480*/  LDL.LU.64 R176, [R1+0x1420] ;  /* 0x0014200001b07983 */ /* 0x000ea80000300a00 */
[----:B------:R-:W2:Y:S04]  /*4a490*/  LDL.LU.64 R178, [R1+0x1428] ;  /* 0x0014280001b27983 */ /* 0x000ea80000300a00 */
[----:B------:R-:W4:Y:S04]  /*4a4a0*/  LDL.LU.64 R172, [R1+0x1410] ;  /* 0x0014100001ac7983 */ /* 0x000f280000300a00 */
[----:B------:R-:W4:Y:S04]  /*4a4b0*/  LDL.LU.64 R174, [R1+0x1418] ;  /* 0x0014180001ae7983 */ /* 0x000f280000300a00 */
[----:B------:R-:W4:Y:S04]  /*4a4c0*/  LDL.LU.64 R168, [R1+0x1400] ;  /* 0x0014000001a87983 */ /* 0x000f280000300a00 */
[----:B------:R-:W4:Y:S04]  /*4a4d0*/  LDL.LU.64 R170, [R1+0x1408] ;  /* 0x0014080001aa7983 */ /* 0x000f280000300a00 */
[----:B------:R-:W4:Y:S04]  /*4a4e0*/  LDL.LU.64 R164, [R1+0x13f0] ;  /* 0x0013f00001a47983 */ /* 0x000f280000300a00 */
[----:B------:R-:W4:Y:S04]  /*4a4f0*/  LDL.LU.64 R166, [R1+0x13f8] ;  /* 0x0013f80001a67983 */ /* 0x000f280000300a00 */
[----:B------:R-:W4:Y:S04]  /*4a500*/  LDL.LU.64 R160, [R1+0x13e0] ;  /* 0x0013e00001a07983 */ /* 0x000f280000300a00 */
[----:B------:R-:W4:Y:S01]  /*4a510*/  LDL.LU.64 R162, [R1+0x13e8] ;  /* 0x0013e80001a27983 */ /* 0x000f220000300a00 */
[----:B---3--:R-:W-:-:S15]  /*4a520*/  HMMA.1688.F32.TF32 R228, R220, R104, R224 ;  /* 0x00000068dce4723c */ /* 0x008fde00000810e0 */
[----:B------:R-:W-:-:S04]  /*4a530*/  NOP ;  /* 0x0000000000007918 */ /* 0x000fc80000000000 */
[----:B------:R-:W-:Y:S04]  /*4a540*/  STL.64 [R1+0xc90], R228 ;  /* 0x000c90e401007387 */ /* 0x000fe80000100a00 */
[----:B------:R-:W-:Y:S01]  /*4a550*/  STL.64 [R1+0xc98], R230 ;  /* 0x000c98e601007387 */ /* 0x000fe20000100a00 */
[C---:B------:R-:W-:Y:S08]  /*4a560*/  HMMA.1688.F32.TF32 R224, R220.reuse, R100, R208 ;  /* 0x00000064dce0723c */ /* 0x040ff000000810d0 */
[C---:B------:R-:W-:Y:S08]  /*4a570*/  HMMA.1688.F32.TF32 R208, R220.reuse, R96, R204 ;  /* 0x00000060dcd0723c */ /* 0x040ff000000810cc */
[C---:B------:R-:W-:Y:S08]  /*4a580*/  HMMA.1688.F32.TF32 R204, R220.reuse, R92, R200 ;  /* 0x0000005cdccc723c */ /* 0x040ff000000810c8 */
[C---:B------:R-:W-:Y:S08]  /*4a590*/  HMMA.1688.F32.TF32 R200, R220.reuse, R88, R196 ;  /* 0x00000058dcc8723c */ /* 0x040ff000000810c4 */
[C---:B------:R-:W-:Y:S08]  /*4a5a0*/  HMMA.1688.F32.TF32 R196, R220.reuse, R84, R192 ;  /* 0x00000054dcc4723c */ /* 0x040ff000000810c0 */
[C---:B------:R-:W-:Y:S01]  /*4a5b0*/  HMMA.1688.F32.TF32 R192, R220.reuse, R80, R188 ;  /* 0x00000050dcc0723c */ /* 0x040fe200000810bc */
[----:B------:R-:W-:Y:S07]  /*4a5c0*/  STL.64 [R1+0xc80], R224 ;  /* 0x000c80e001007387 */ /* 0x000fee0000100a00 */
[C---:B------:R-:W-:Y:S01]  /*4a5d0*/  HMMA.1688.F32.TF32 R188, R220.reuse, R76, R184 ;  /* 0x0000004cdcbc723c */ /* 0x040fe200000810b8 */
[----:B------:R-:W-:Y:S04]  /*4a5e0*/  STL.64 [R1+0xc88], R226 ;  /* 0x000c88e201007387 */ /* 0x000fe80000100a00 */
[----:B------:R-:W-:Y:S04]  /*4a5f0*/  STL.64 [R1+0xc70], R208 ;  /* 0x000c70d001007387 */ /* 0x000fe80000100a00 */
[----:B------:R-:W-:Y:S04]  /*4a600*/  STL.64 [R1+0xc78], R210 ;  /* 0x000c78d201007387 */ /* 0x000fe80000100a00 */
[----:B------:R-:W-:Y:S04]  /*4a610*/  STL.64 [R1+0xc60], R204 ;  /* 0x000c60cc01007387 */ /* 0x000fe80000100a00 */
[----:B------:R-:W-:Y:S04]  /*4a620*/  STL.64 [R1+0xc68], R206 ;  /* 0x000c68ce01007387 */ /* 0x000fe80000100a00 */
[----:B------:R-:W-:Y:S04]  /*4a630*/  STL.64 [R1+0xc50], R200 ;  /* 0x000c50c801007387 */ /* 0x000fe80000100a00 */
[----:B------:R-:W-:Y:S01]  /*4a640*/  STL.64 [R1+0xc58], R202 ;  /* 0x000c58ca01007387 */ /* 0x000fe20000100a00 */
[C---:B--2---:R-:W-:Y:S03]  /*4a650*/  HMMA.1688.F32.TF32 R184, R220.reuse, R72, R156 ;  /* 0x00000048dcb8723c */ /* 0x044fe6000008109c */
[----:B------:R2:W-:Y:S04]  /*4a660*/  STL.64 [R1+0xc40], R196 ;  /* 0x000c40c401007387 */ /* 0x0005e80000100a00 */
[----:B------:R3:W-:Y:S04]  /*4a670*/  STL.64 [R1+0xc48], R198 ;  /* 0x000c48c601007387 */ /* 0x0007e80000100a00 */
[----:B------:R1:W-:Y:S04]  /*4a680*/  STL.64 [R1+0xc30], R192 ;  /* 0x000c30c001007387 */ /* 0x0003e80000100a00 */
[----:B------:R1:W-:Y:S04]  /*4a690*/  STL.64 [R1+0xc38], R194 ;  /* 0x000c38c201007387 */ /* 0x0003e80000100a00 */
[----:B------:R-:W3:Y:S04]  /*4a6a0*/  LDL.LU.64 R156, [R1+0x13d0] ;  /* 0x0013d000019c7983 */ /* 0x000ee80000300a00 */
[----:B------:R1:W-:Y:S04]  /*4a6b0*/  STL.64 [R1+0xc20], R188 ;  /* 0x000c20bc01007387 */ /* 0x0003e80000100a00 */
[----:B------:R1:W-:Y:S04]  /*4a6c0*/  STL.64 [R1+0xc28], R190 ;  /* 0x000c28be01007387 */ /* 0x0003e80000100a00 */
[----:B------:R-:W3:Y:S01]  /*4a6d0*/  LDL.LU.64 R158, [R1+0x13d8] ;  /* 0x0013d800019e7983 */ /* 0x000ee20000300a00 */
[C---:B----4-:R-:W-:Y:S08]  /*4a6e0*/  HMMA.1688.F32.TF32 R180, R220.reuse, R68, R180 ;  /* 0x00000044dcb4723c */ /* 0x050ff000000810b4 */
[C---:B------:R-:W-:Y:S08]  /*4a6f0*/  HMMA.1688.F32.TF32 R176, R220.reuse, R64, R176 ;  /* 0x00000040dcb0723c */ /* 0x040ff000000810b0 */
[C---:B------:R-:W-:Y:S08]  /*4a700*/  HMMA.1688.F32.TF32 R172, R220.reuse, R4, R172 ;  /* 0x00000004dcac723c */ /* 0x040ff000000810ac */
[C---:B------:R-:W-:Y:S08]  /*4a710*/  HMMA.1688.F32.TF32 R168, R220.reuse, R8, R168 ;  /* 0x00000008dca8723c */ /* 0x040ff000000810a8 */
[C---:B------:R-:W-:Y:S01]  /*4a720*/  HMMA.1688.F32.TF32 R164, R220.reuse, R12, R164 ;  /* 0x0000000cdca4723c */ /* 0x040fe200000810a4 */
[----:B------:R4:W-:Y:S07]  /*4a730*/  STL.64 [R1+0xc10], R184 ;  /* 0x000c10b801007387 */ /* 0x0009ee0000100a00 */
[C---:B------:R-:W-:Y:S01]  /*4a740*/  HMMA.1688.F32.TF32 R160, R220.reuse, R16, R160 ;  /* 0x00000010dca0723c */ /* 0x040fe200000810a0 */
[----:B------:R1:W-:Y:S04]  /*4a750*/  STL.64 [R1+0xc18], R186 ;  /* 0x000c18ba01007387 */ /* 0x0003e80000100a00 */
        /* <DEDUP_REMOVED lines=8> */
[----:B--2---:R-:W2:Y:S04]  /*4a7e0*/  LDL.LU.64 R196, [R1+0x13c0] ;  /* 0x0013c00001c47983 */ /* 0x004ea80000300a00 */
[----:B------:R1:W-:Y:S04]  /*4a7f0*/  STL.64 [R1+0xbc0], R164 ;  /* 0x000bc0a401007387 */ /* 0x0003e80000100a00 */
[----:B------:R1:W-:Y:S04]  /*4a800*/  STL.64 [R1+0xbc8], R166 ;  /* 0x000bc8a601007387 */ /* 0x0003e80000100a00 */
[----:B---3--:R-:W2:Y:S04]  /*4a810*/  LDL.LU.64 R198, [R1+0x13c8] ;  /* 0x0013c80001c67983 */ /* 0x008ea80000300a00 */
[----:B------:R3:W-:Y:S04]  /*4a820*/  STL.64 [R1+0xbb0], R160 ;  /* 0x000bb0a001007387 */ /* 0x0007e80000100a00 */
[----:B------:R3:W-:Y:S04]  /*4a830*/  STL.64 [R1+0xbb8], R162 ;  /* 0x000bb8a201007387 */ /* 0x0007e80000100a00 */
[----:B-1----:R-:W2:Y:S04]  /*4a840*/  LDL.LU.64 R192, [R1+0x13b0] ;  /* 0x0013b00001c07983 */ /* 0x002ea80000300a00 */
[----:B------:R-:W2:Y:S04]  /*4a850*/  LDL.LU.64 R194, [R1+0x13b8] ;  /* 0x0013b80001c27983 */ /* 0x000ea80000300a00 */
[----:B------:R-:W2:Y:S04]  /*4a860*/  LDL.LU.64 R188, [R1+0x13a0] ;  /* 0x0013a00001bc7983 */ /* 0x000ea80000300a00 */
[----:B------:R-:W2:Y:S04]  /*4a870*/  LDL.LU.64 R190, [R1+0x13a8] ;  /* 0x0013a80001be7983 */ /* 0x000ea80000300a00 */
[----:B----4-:R-:W4:Y:S04]  /*4a880*/  LDL.LU.64 R184, [R1+0x1390] ;  /* 0x0013900001b87983 */ /* 0x010f280000300a00 */
[----:B------:R-:W4:Y:S04]  /*4a890*/  LDL.LU.64 R186, [R1+0x1398] ;  /* 0x0013980001ba7983 */ /* 0x000f280000300a00 */
[----:B------:R-:W4:Y:S04]  /*4a8a0*/  LDL.LU.64 R180, [R1+0x1380] ;  /* 0x0013800001b47983 */ /* 0x000f280000300a00 */
[----:B------:R-:W4:Y:S01]  /*4a8b0*/  LDL.LU.64 R182, [R1+0x1388] ;  /* 0x0013880001b67983 */ /* 0x000f220000300a00 */
[----:B------:R-:W-:-:S15]  /*4a8c0*/  HMMA.1688.F32.TF32 R156, R220, R20, R156 ;  /* 0x00000014dc9c723c */ /* 0x000fde000008109c */
[----:B------:R-:W-:-:S04]  /*4a8d0*/  NOP ;  /* 0x0000000000007918 */ /* 0x000fc80000000000 */
[----:B------:R1:W-:Y:S04]  /*4a8e0*/  STL [R1+0xba0], R156 ;  /* 0x000ba09c01007387 */ /* 0x0003e80000100800 */
[----:B------:R1:W-:Y:S04]  /*4a8f0*/  STL [R1+0xbac], R159 ;  /* 0x000bac9f01007387 */ /* 0x0003e80000100800 */
        /* <DEDUP_REMOVED lines=8> */
[----:B------:R-:W-:-:S03]  /*4a980*/  IMAD.MOV.U32 R62, RZ, RZ, R157 ;  /* 0x000000ffff3e7224 */ /* 0x000fc600078e009d */
[----:B---3--:R-:W3:Y:S01]  /*4a990*/  LDL.LU.64 R160, [R1+0xb0] ;  /* 0x0000b00001a07983 */ /* 0x008ee20000300a00 */
[----:B------:R-:W-:-:S03]  /*4a9a0*/  IMAD.MOV.U32 R63, RZ, RZ, R158 ;  /* 0x000000ffff3f7224 */ /* 0x000fc600078e009e */
[----:B------:R-:W3:Y:S04]  /*4a9b0*/  LDL.LU.64 R162, [R1+0xb8] ;  /* 0x0000b80001a27983 */ /* 0x000ee80000300a00 */
[----:B-1----:R-:W3:Y:S04]  /*4a9c0*/  LDL.LU.64 R156, [R1+0x70] ;  /* 0x00007000019c7983 */ /* 0x002ee80000300a00 */
[----:B------:R-:W3:Y:S01]  /*4a9d0*/  LDL.LU.64 R158, [R1+0x78] ;  /* 0x00007800019e7983 */ /* 0x000ee20000300a00 */
[C---:B--2---:R-:W-:Y:S03]  /*4a9e0*/  HMMA.1688.F32.TF32 R196, R220.reuse, R24, R196 ;  /* 0x00000018dcc4723c */ /* 0x044fe600000810c4 */
[----:B------:R1:W-:Y:S05]  /*4a9f0*/  STL [R1+0x411c], R63 ;  /* 0x00411c3f01007387 */ /* 0x0003ea0000100800 */
[C---:B------:R-:W-:Y:S08]  /*4aa00*/  HMMA.1688.F32.TF32 R192, R220.reuse, R28, R192 ;  /* 0x0000001cdcc0723c */ /* 0x040ff000000810c0 */
[C---:B------:R-:W-:Y:S08]  /*4aa10*/  HMMA.1688.F32.TF32 R188, R220.reuse, R32, R188 ;  /* 0x00000020dcbc723c */ /* 0x040ff000000810bc */
[C---:B----4-:R-:W-:Y:S08]  /*4aa20*/  HMMA.1688.F32.TF32 R184, R220.reuse, R36, R184 ;  /* 0x00000024dcb8723c */ /* 0x050ff000000810b8 */
[----:B------:R-:W-:Y:S01]  /*4aa30*/  HMMA.1688.F32.TF32 R180, R220, R40, R180 ;  /* 0x00000028dcb4723c */ /* 0x000fe200000810b4 */
[----:B------:R2:W-:Y:S04]  /*4aa40*/  STL [R1+0x4118], R62 ;  /* 0x0041183e01007387 */ /* 0x0005e80000100800 */
        /* <DEDUP_REMOVED lines=8> */
[----:B------:R3:W-:Y:S01]  /*4aad0*/  STL.64 [R1+0xb58], R182 ;  /* 0x000b58b601007387 */ /* 0x0007e20000100a00 */
[----:B-1----:R-:W-:-:S02]  /*4aae0*/  IMAD.MOV.U32 R63, RZ, RZ, R194 ;  /* 0x000000ffff3f7224 */ /* 0x002fc400078e00c2 */
[----:B--2---:R-:W-:Y:S01]  /*4aaf0*/  IMAD.MOV.U32 R62, RZ, RZ, R195 ;  /* 0x000000ffff3e7224 */ /* 0x004fe200078e00c3 */
[C---:B------:R-:W-:Y:S08]  /*4ab00*/  HMMA.1688.F32.TF32 R176, R220.reuse, R44, R176 ;  /* 0x0000002cdcb0723c */ /* 0x040ff000000810b0 */
[C---:B------:R-:W-:Y:S08]  /*4ab10*/  HMMA.1688.F32.TF32 R172, R220.reuse, R48, R172 ;  /* 0x00000030dcac723c */ /* 0x040ff000000810ac */
[C---:B------:R-:W-:Y:S08]  /*4ab20*/  HMMA.1688.F32.TF32 R168, R220.reuse, R52, R168 ;  /* 0x00000034dca8723c */ /* 0x040ff000000810a8 */
[C---:B------:R-:W-:Y:S08]  /*4ab30*/  HMMA.1688.F32.TF32 R164, R220.reuse, R56, R164 ;  /* 0x00000038dca4723c */ /* 0x040ff000000810a4 */
[----:B---3--:R-:W-:Y:S01]  /*4ab40*/  HMMA.1688.F32.TF32 R160, R220, R60, R160 ;  /* 0x0000003cdca0723c */ /* 0x008fe200000810a0 */
        /* <DEDUP_REMOVED lines=9> */
[----:B------:R-:W3:Y:S04]  /*4abe0*/  LDL.LU.64 R228, [R1+0x1330] ;  /* 0x0013300001e47983 */ /* 0x000ee80000300a00 */
[----:B------:R1:W-:Y:S04]  /*4abf0*/  STL.64 [R1+0xaf0], R160 ;  /* 0x000af0a001007387 */ /* 0x0003e80000100a00 */
[----:B------:R1:W-:Y:S04]  /*4ac00*/  STL.64 [R1+0xaf8], R162 ;  /* 0x000af8a201007387 */ /* 0x0003e80000100a00 */
[----:B------:R-:W3:Y:S04]  /*4ac10*/  LDL.LU.64 R230, [R1+0x1338] ;  /* 0x0013380001e67983 */ /* 0x000ee80000300a00 */
        /* <DEDUP_REMOVED lines=20> */
[----:B-1----:R-:W4:Y:S04]  /*4ad60*/  LDL.LU.64 R176, [R1+0x1290] ;  /* 0x0012900001b07983 */ /* 0x002f280000300a00 */
[----:B--2---:R-:W2:Y:S04]  /*4ad70*/  LDL.LU.64 R178, [R1+0x1298] ;  /* 0x0012980001b27983 */ /* 0x004ea80000300a00 */
[----:B---3--:R-:W3:Y:S04]  /*4ad80*/  LDL.LU.64 R172, [R1+0x1280] ;  /* 0x0012800001ac7983 */ /* 0x008ee80000300a00 */
        /* <DEDUP_REMOVED lines=9> */
[----:B------:R-:W-:Y:S04]  /*4ae20*/  LDS R220, [R0+UR7+0x40080] ;  /* 0x0400800700dc7984 */ /* 0x000fe80008000800 */
[----:B------:R-:W-:Y:S04]  /*4ae30*/  LDS R222, [R0+UR7+0x40880] ;  /* 0x0408800700de7984 */ /* 0x000fe80008000800 */
[----:B------:R-:W-:Y:S04]  /*4ae40*/  LDS R221, [R252+UR7+0x40080] ;  /* 0x04008007fcdd7984 */ /* 0x000fe80008000800 */
[----:B------:R-:W1:Y:S01]  /*4ae50*/  LDS R223, [R252+UR7+0x40880] ;  /* 0x04088007fcdf7984 */ /* 0x000e620008000800 */
[C---:B------:R-:W-:Y:S08]  /*4ae60*/  HMMA.1688.F32.TF32 R240, R216.reuse, R124, R228 ;  /* 0x0000007cd8f0723c */ /* 0x040ff000000810e4 */
[C---:B------:R-:W-:Y:S08]  /*4ae70*/  HMMA.1688.F32.TF32 R228, R216.reuse, R120, R224 ;  /* 0x00000078d8e4723c */ /* 0x040ff000000810e0 */
[C---:B------:R-:W-:Y:S08]  /*4ae80*/  HMMA.1688.F32.TF32 R224, R216.reuse, R116, R208 ;  /* 0x00000074d8e0723c */ /* 0x040ff000000810d0 */
[C---:B------:R-:W-:Y:S08]  /*4ae90*/  HMMA.1688.F32.TF32 R208, R216.reuse, R112, R204 ;  /* 0x00000070d8d0723c */ /* 0x040ff000000810cc */
[C---:B------:R-:W-:Y:S08]  /*4aea0*/  HMMA.1688.F32.TF32 R204, R216.reuse, R108, R200 ;  /* 0x0000006cd8cc723c */ /* 0x040ff000000810c8 */
[C---:B----4-:R-:W-:Y:S01]  /*4aeb0*/  HMMA.1688.F32.TF32 R200, R216.reuse, R104, R196 ;  /* 0x00000068d8c8723c */ /* 0x050fe200000810c4 */
[----:B------:R-:W-:Y:S07]  /*4aec0*/  STL.64 [R1+0xae0], R240 ;  /* 0x000ae0f001007387 */ /* 0x000fee0000100a00 */
[C---:B------:R-:W-:Y:S01]  /*4aed0*/  HMMA.1688.F32.TF32 R196, R216.reuse, R100, R192 ;  /* 0x00000064d8c4723c */ /* 0x040fe200000810c0 */
[----:B------:R-:W-:Y:S07]  /*4aee0*/  STL.64 [R1+0xae8], R242 ;  /* 0x000ae8f201007387 */ /* 0x000fee0000100a00 */
[C---:B------:R-:W-:Y:S01]  /*4aef0*/  HMMA.1688.F32.TF32 R192, R216.reuse, R96, R188 ;  /* 0x00000060d8c0723c */ /* 0x040fe200000810bc */
[----:B------:R-:W-:Y:S07]  /*4af00*/  STL.64 [R1+0xad0], R228 ;  /* 0x000ad0e401007387 */ /* 0x000fee0000100a00 */
[C---:B------:R-:W-:Y:S01]  /*4af10*/  HMMA.1688.F32.TF32 R188, R216.reuse, R92, R184 ;  /* 0x0000005cd8bc723c */ /* 0x040fe200000810b8 */
[----:B------:R-:W-:Y:S07]  /*4af20*/  STL.64 [R1+0xad8], R230 ;  /* 0x000ad8e601007387 */ /* 0x000fee0000100a00 */
[C---:B------:R-:W-:Y:S01]  /*4af30*/  HMMA.1688.F32.TF32 R184, R216.reuse, R88, R180 ;  /* 0x00000058d8b8723c */ /* 0x040fe200000810b4 */
[----:B------:R4:W-:Y:S07]  /*4af40*/  STL.64 [R1+0xac0], R224 ;  /* 0x000ac0e001007387 */ /* 0x0009ee0000100a00 */
[C---:B--2---:R-:W-:Y:S01]  /*4af50*/  HMMA.1688.F32.TF32 R180, R216.reuse, R84, R176 ;  /* 0x00000054d8b4723c */ /* 0x044fe200000810b0 */
[----:B------:R2:W-:Y:S04]  /*4af60*/  STL.64 [R1+0xac8], R226 ;  /* 0x000ac8e201007387 */ /* 0x0005e80000100a00 */
[----:B------:R1:W-:Y:S03]  /*4af70*/  STL.64 [R1+0xab0], R208 ;  /* 0x000ab0d001007387 */ /* 0x0003e60000100a00 */
[C---:B---3--:R-:W-:Y:S01]  /*4af80*/  HMMA.1688.F32.TF32 R176, R216.reuse, R80, R172 ;  /* 0x00000050d8b0723c */ /* 0x048fe200000810ac */
[----:B------:R3:W-:Y:S04]  /*4af90*/  STL.64 [R1+0xab8], R210 ;  /* 0x000ab8d201007387 */ /* 0x0007e80000100a00 */
[----:B------:R1:W-:Y:S03]  /*4afa0*/  STL.64 [R1+0xaa0], R204 ;  /* 0x000aa0cc01007387 */ /* 0x0003e60000100a00 */
[C---:B------:R-:W-:Y:S01]  /*4afb0*/  HMMA.1688.F32.TF32 R172, R216.reuse, R76, R168 ;  /* 0x0000004cd8ac723c */ /* 0x040fe200000810a8 */
[----:B------:R1:W-:Y:S04]  /*4afc0*/  STL.64 [R1+0xaa8], R206 ;  /* 0x000aa8ce01007387 */ /* 0x0003e80000100a00 */
[----:B------:R1:W-:Y:S03]  /*4afd0*/  STL.64 [R1+0xa90], R200 ;  /* 0x000a90c801007387 */ /* 0x0003e60000100a00 */
[C---:B------:R-:W-:Y:S01]  /*4afe0*/  HMMA.1688.F32.TF32 R168, R216.reuse, R72, R164 ;  /* 0x00000048d8a8723c */ /* 0x040fe200000810a4 */
[----:B------:R1:W-:Y:S04]  /*4aff0*/  STL.64 [R1+0xa98], R202 ;  /* 0x000a98ca01007387 */ /* 0x0003e80000100a00 */
[----:B------:R1:W-:Y:S03]  /*4b000*/  STL.64 [R1+0xa80], R196 ;  /* 0x000a80c401007387 */ /* 0x0003e60000100a00 */
        /* <DEDUP_REMOVED lines=12> */
[C---:B------:R-:W-:Y:S03]  /*4b0d0*/  HMMA.1688.F32.TF32 R160, R216.reuse, R64, R156 ;  /* 0x00000040d8a0723c */ /* 0x040fe6000008109c */
        /* <DEDUP_REMOVED lines=10> */
[----:B----4-:R-:W4:Y:S04]  /*4b180*/  LDL.LU.64 R224, [R1+0x1220] ;  /* 0x0012200001e07983 */ /* 0x010f280000300a00 */
[----:B--2---:R-:W4:Y:S04]  /*4b190*/  LDL.LU.64 R226, [R1+0x1228] ;  /* 0x0012280001e27983 */ /* 0x004f280000300a00 */
[----:B-1----:R-:W2:Y:S04]  /*4b1a0*/  LDL.LU.64 R208, [R1+0x1210] ;  /* 0x0012100001d07983 */ /* 0x002ea80000300a00 */
[----:B---3--:R-:W2:Y:S04]  /*4b1b0*/  LDL.LU.64 R210, [R1+0x1218] ;  /* 0x0012180001d27983 */ /* 0x008ea80000300a00 */
        /* <DEDUP_REMOVED lines=23> */
[----:B------:R-:W3:Y:S01]  /*4b330*/  LDL.LU.64 R162, [R1+0x38] ;  /* 0x0000380001a27983 */ /* 0x000ee20000300a00 */
[C---:B------:R-:W-:Y:S03]  /*4b340*/  HMMA.1688.F32.TF32 R228, R216.reuse, R4, R156 ;  /* 0x00000004d8e4723c */ /* 0x040fe6000008109c */
[----:B------:R-:W3:Y:S04]  /*4b350*/  LDL.LU.64 R156, [R1+0x20] ;  /* 0x00002000019c7983 */ /* 0x000ee80000300a00 */
[----:B------:R-:W3:Y:S01]  /*4b360*/  LDL.LU.64 R158, [R1+0x28] ;  /* 0x00002800019e7983 */ /* 0x000ee20000300a00 */
[C---:B----4-:R-:W-:Y:S08]  /*4b370*/  HMMA.1688.F32.TF32 R224, R216.reuse, R8, R224 ;  /* 0x00000008d8e0723c */ /* 0x050ff000000810e0 */
[C---:B--2---:R-:W-:Y:S08]  /*4b380*/  HMMA.1688.F32.TF32 R208, R216.reuse, R12, R208 ;  /* 0x0000000cd8d0723c */ /* 0x044ff000000810d0 */
[C---:B---3--:R-:W-:Y:S08]  /*4b390*/  HMMA.1688.F32.TF32 R204, R216.reuse, R16, R204 ;  /* 0x00000010d8cc723c */ /* 0x048ff000000810cc */
[C---:B------:R-:W-:Y:S08]  /*4b3a0*/  HMMA.1688.F32.TF32 R200, R216.reuse, R20, R200 ;  /* 0x00000014d8c8723c */ /* 0x040ff000000810c8 */
[C---:B------:R-:W-:Y:S01]  /*4b3b0*/  HMMA.1688.F32.TF32 R196, R216.reuse, R24, R196 ;  /* 0x00000018d8c4723c */ /* 0x040fe200000810c4 */
        /* <DEDUP_REMOVED lines=10> */
[----:B------:R-:W-:Y:S04]  /*4b460*/  STL.64 [R1+0x9c8], R210 ;  /* 0x0009c8d201007387 */ /* 0x000fe80000100a00 */
        /* <DEDUP_REMOVED lines=10> */
[----:B------:R-:W-:Y:S01]  /*4b510*/  HMMA.1688.F32.TF32 R160, R216, R60, R160 ;  /* 0x0000003cd8a0723c */ /* 0x000fe200000810a0 */
        /* <DEDUP_REMOVED lines=13> */
[----:B-1----:R-:W3:Y:S04]  /*4b5f0*/  LDL.LU.64 R204, [R1+0x1150] ;  /* 0x0011500001cc7983 */ /* 0x002ee80000300a00 */
[----:B------:R1:W-:Y:S04]  /*4b600*/  STL.64 [R1+0x910], R164 ;  /* 0x000910a401007387 */ /* 0x0003e80000100a00 */
[----:B------:R1:W-:Y:S04]  /*4b610*/  STL.64 [R1+0x918], R166 ;  /* 0x000918a601007387 */ /* 0x0003e80000100a00 */
[----:B--2---:R-:W2:Y:S04]  /*4b620*/  LDL.LU.64 R206, [R1+0x1158] ;  /* 0x0011580001ce7983 */ /* 0x004ea80000300a00 */
[----:B------:R1:W-:Y:S04]  /*4b630*/  STL.64 [R1+0x8f0], R160 ;  /* 0x0008f0a001007387 */ /* 0x0003e80000100a00 */
[----:B------:R1:W-:Y:S04]  /*4b640*/  STL.64 [R1+0x8f8], R162 ;  /* 0x0008f8a201007387 */ /* 0x0003e80000100a00 */
[----:B---3--:R-:W3:Y:S04]  /*4b650*/  LDL.LU.64 R200, [R1+0x1140] ;  /* 0x0011400001c87983 */ /* 0x008ee80000300a00 */
[----:B----4-:R-:W3:Y:S04]  /*4b660*/  LDL.LU.64 R202, [R1+0x1148] ;  /* 0x0011480001ca7983 */ /* 0x010ee80000300a00 */
[----:B------:R-:W-:Y:S04]  /*4b670*/  LDS R216, [R2+UR7+0x40100] ;  /* 0x0401000702d87984 */ /* 0x000fe80008000800 */
[----:B------:R-:W-:Y:S04]  /*4b680*/  LDS R218, [R2+UR7+0x40900] ;  /* 0x0409000702da7984 */ /* 0x000fe80008000800 */
[----:B------:R-:W-:Y:S04]  /*4b690*/  LDS R217, [R3+UR7+0x40100] ;  /* 0x0401000703d97984 */ /* 0x000fe80008000800 */
[----:B------:R-:W4:Y:S01]  /*4b6a0*/  LDS R219, [R3+UR7+0x40900] ;  /* 0x0409000703db7984 */ /* 0x000f220008000800 */
[----:B------:R-:W-:-:S15]  /*4b6b0*/  HMMA.1688.F32.TF32 R156, R220, R128, R156 ;  /* 0x00000080dc9c723c */ /* 0x000fde000008109c */
[----:B------:R-:W-:-:S04]  /*4b6c0*/  NOP ;  /* 0x0000000000007918 */ /* 0x000fc80000000000 */
[----:B------:R1:W-:Y:S04]  /*4b6d0*/  STL.64 [R1+0x700], R156 ;  /* 0x0007009c01007387 */ /* 0x0003e80000100a00 */
        /* <DEDUP_REMOVED lines=18> */
[----:B------:R-:W4:Y:S04]  /*4b800*/  LDL.LU.64 R166, [R1+0x10b8] ;  /* 0x0010b80001a67983 */ /* 0x000f280000300a00 */
[----:B------:R-:W4:Y:S04]  /*4b810*/  LDL.LU.64 R160, [R1+0x10a0] ;  /* 0x0010a00001a07983 */ /* 0x000f280000300a00 */
[----:B------:R-:W4:Y:S04]  /*4b820*/  LDL.LU.64 R162, [R1+0x10a8] ;  /* 0x0010a80001a27983 */ /* 0x000f280000300a00 */
[----:B------:R-:W4:Y:S04]  /*4b830*/  LDL.LU.64 R156, [R1+0x1090] ;  /* 0x00109000019c7983 */ /* 0x000f280000300a00 */
[----:B------:R-:W4:Y:S01]  /*4b840*/  LDL.LU.64 R158, [R1+0x1098] ;  /* 0x00109800019e7983 */ /* 0x000f220000300a00 */
[C---:B--2---:R-:W-:Y:S08]  /*4b850*/  HMMA.1688.F32.TF32 R208, R220.reuse, R124, R204 ;  /* 0x0000007cdcd0723c */ /* 0x044ff000000810cc */
[C---:B---3--:R-:W-:Y:S11]  /*4b860*/  HMMA.1688.F32.TF32 R204, R220.reuse, R120, R200 ;  /* 0x00000078dccc723c */ /* 0x048ff600000810c8 */
[----:B------:R1:W-:Y:S04]  /*4b870*/  STL.64 [R1+0x8e0], R208 ;  /* 0x0008e0d001007387 */ /* 0x0003e80000100a00 */
[----:B------:R2:W-:Y:S04]  /*4b880*/  STL.64 [R1+0x8e8], R210 ;  /* 0x0008e8d201007387 */ /* 0x0005e80000100a00 */
[----:B------:R3:W-:Y:S04]  /*4b890*/  STL.64 [R1+0x8d0], R204 ;  /* 0x0008d0cc01007387 */ /* 0x0007e80000100a00 */
[----:B------:R1:W-:Y:S01]  /*4b8a0*/  STL.64 [R1+0x8d8], R206 ;  /* 0x0008d8ce01007387 */ /* 0x0003e20000100a00 */
[C---:B----4-:R-:W-:Y:S08]  /*4b8b0*/  HMMA.1688.F32.TF32 R200, R220.reuse, R116, R196 ;  /* 0x00000074dcc8723c */ /* 0x050ff000000810c4 */
[C---:B------:R-:W-:Y:S08]  /*4b8c0*/  HMMA.1688.F32.TF32 R196, R220.reuse, R112, R192 ;  /* 0x00000070dcc4723c */ /* 0x040ff000000810c0 */
[C---:B------:R-:W-:Y:S08]  /*4b8d0*/  HMMA.1688.F32.TF32 R192, R220.reuse, R108, R188 ;  /* 0x0000006cdcc0723c */ /* 0x040ff000000810bc */
[C---:B------:R-:W-:Y:S08]  /*4b8e0*/  HMMA.1688.F32.TF32 R188, R220.reuse, R104, R184 ;  /* 0x00000068dcbc723c */ /* 0x040ff000000810b8 */
[C---:B------:R-:W-:Y:S08]  /*4b8f0*/  HMMA.1688.F32.TF32 R184, R220.reuse, R100, R180 ;  /* 0x00000064dcb8723c */ /* 0x040ff000000810b4 */
[C---:B------:R-:W-:Y:S01]  /*4b900*/  HMMA.1688.F32.TF32 R180, R220.reuse, R96, R176 ;  /* 0x00000060dcb4723c */ /* 0x040fe200000810b0 */
[----:B------:R4:W-:Y:S07]  /*4b910*/  STL.64 [R1+0x8c0], R200 ;  /* 0x0008c0c801007387 */ /* 0x0009ee0000100a00 */
[C---:B------:R-:W-:Y:S01]  /*4b920*/  HMMA.1688.F32.TF32 R176, R220.reuse, R92, R172 ;  /* 0x0000005cdcb0723c */ /* 0x040fe200000810ac */
[----:B------:R1:W-:Y:S07]  /*4b930*/  STL.64 [R1+0x8c8], R202 ;  /* 0x0008c8ca01007387 */ /* 0x0003ee0000100a00 */
[C---:B------:R-:W-:Y:S01]  /*4b940*/  HMMA.1688.F32.TF32 R172, R220.reuse, R88, R168 ;  /* 0x00000058dcac723c */ /* 0x040fe200000810a8 */
[----:B------:R1:W-:Y:S07]  /*4b950*/  STL.64 [R1+0x8b0], R196 ;  /* 0x0008b0c401007387 */ /* 0x0003ee0000100a00 */
        /* <DEDUP_REMOVED lines=18> */
[----:B------:R-:W4:Y:S04]  /*4ba80*/  LDL.LU.64 R156, [R1+0x1080] ;  /* 0x00108000019c7983 */ /* 0x000f280000300a00 */
[----:B------:R1:W-:Y:S04]  /*4ba90*/  STL.64 [R1+0x830], R164 ;  /* 0x000830a401007387 */ /* 0x0003e80000100a00 */
[----:B------:R1:W-:Y:S04]  /*4baa0*/  STL.64 [R1+0x838], R166 ;  /* 0x000838a601007387 */ /* 0x0003e80000100a00 */
[----:B------:R-:W4:Y:S04]  /*4bab0*/  LDL.LU.64 R158, [R1+0x1088] ;  /* 0x00108800019e7983 */ /* 0x000f280000300a00 */
[----:B------:R1:W-:Y:S04]  /*4bac0*/  STL.64 [R1+0x820], R160 ;  /* 0x000820a001007387 */ /* 0x0003e80000100a00 */
[----:B------:R1:W-:Y:S04]  /*4bad0*/  STL.64 [R1+0x828], R162 ;  /* 0x000828a201007387 */ /* 0x0003e80000100a00 */
[----:B------:R-:W4:Y:S04]  /*4bae0*/  LDL.LU.64 R224, [R1+0x1070] ;  /* 0x0010700001e07983 */ /* 0x000f280000300a00 */
[----:B------:R-:W4:Y:S04]  /*4baf0*/  LDL.LU.64 R226, [R1+0x1078] ;  /* 0x0010780001e27983 */ /* 0x000f280000300a00 */
[----:B-1----:R-:W4:Y:S04]  /*4bb00*/  LDL.LU.64 R208, [R1+0x1060] ;  /* 0x0010600001d07983 */ /* 0x002f280000300a00 */
[----:B--2---:R-:W2:Y:S04]  /*4bb10*/  LDL.LU.64 R210, [R1+0x1068] ;  /* 0x0010680001d27983 */ /* 0x004ea80000300a00 */
[----:B---3--:R-:W3:Y:S04]  /*4bb20*/  LDL.LU.64 R204, [R1+0x1050] ;  /* 0x0010500001cc7983 */ /* 0x008ee80000300a00 */
        /* <DEDUP_REMOVED lines=23> */
[C---:B------:R-:W-:Y:S03]  /*4bca0*/  HMMA.1688.F32.TF32 R228, R220.reuse, R72, R156 ;  /* 0x00000048dce4723c */ /* 0x040fe6000008109c */
[----:B------:R-:W4:Y:S04]  /*4bcb0*/  LDL.LU.64 R156, [R1+0xf90] ;  /* 0x000f9000019c7983 */ /* 0x000f280000300a00 */
[----:B------:R-:W4:Y:S01]  /*4bcc0*/  LDL.LU.64 R158, [R1+0xf98] ;  /* 0x000f9800019e7983 */ /* 0x000f220000300a00 */
[C---:B------:R-:W-:Y:S08]  /*4bcd0*/  HMMA.1688.F32.TF32 R224, R220.reuse, R68, R224 ;  /* 0x00000044dce0723c */ /* 0x040ff000000810e0 */
[C---:B--2---:R-:W-:Y:S08]  /*4bce0*/  HMMA.1688.F32.TF32 R208, R220.reuse, R64, R208 ;  /* 0x00000040dcd0723c */ /* 0x044ff000000810d0 */
[C---:B---3--:R-:W-:Y:S08]  /*4bcf0*/  HMMA.1688.F32.TF32 R204, R220.reuse, R4, R204 ;  /* 0x00000004dccc723c */ /* 0x048ff000000810cc */
[C---:B----4-:R-:W-:Y:S08]  /*4bd00*/  HMMA.1688.F32.TF32 R200, R220.reuse, R8, R200 ;  /* 0x00000008dcc8723c */ /* 0x050ff000000810c8 */
        /* <DEDUP_REMOVED lines=36> */
[----:B-1----:R-:W4:Y:S04]  /*4bf50*/  LDL.LU.64 R204, [R1+0x500] ;  /* 0x0005000001cc7983 */ /* 0x002f280000300a00 */
[----:B------:R1:W-:Y:S04]  /*4bf60*/  STL.64 [R1+0x740], R164 ;  /* 0x000740a401007387 */ /* 0x0003e80000100a00 */
[----:B------:R1:W-:Y:S04]  /*4bf70*/  STL.64 [R1+0x748], R166 ;  /* 0x000748a601007387 */ /* 0x0003e80000100a00 */
[----:B--2---:R-:W2:Y:S04]  /*4bf80*/  LDL.LU.64 R206, [R1+0x508] ;  /* 0x0005080001ce7983 */ /* 0x004ea80000300a00 */
[----:B------:R1:W-:Y:S04]  /*4bf90*/  STL.64 [R1+0x730], R160 ;  /* 0x000730a001007387 */ /* 0x0003e80000100a00 */
[----:B------:R1:W-:Y:S04]  /*4bfa0*/  STL.64 [R1+0x738], R162 ;  /* 0x000738a201007387 */ /* 0x0003e80000100a00 */
[----:B---3--:R-:W3:Y:S04]  /*4bfb0*/  LDL.LU.64 R200, [R1+0x60] ;  /* 0x0000600001c87983 */ /* 0x008ee80000300a00 */
[----:B----4-:R-:W3:Y:S01]  /*4bfc0*/  LDL.LU.64 R202, [R1+0x68] ;  /* 0x0000680001ca7983 */ /* 0x010ee20000300a00 */
[----:B------:R-:W-:-:S15]  /*4bfd0*/  HMMA.1688.F32.TF32 R156, R220, R52, R156 ;  /* 0x00000034dc9c723c */ /* 0x000fde000008109c */
        /* <DEDUP_REMOVED lines=19> */
[----:B-1----:R-:W3:Y:S04]  /*4c110*/  LDL.LU.64 R164, [R1+0x660] ;  /* 0x0006600001a47983 */ /* 0x002ee80000300a00 */
[----:B------:R-:W3:Y:S04]  /*4c120*/  LDL.LU.64 R166, [R1+0x668] ;  /* 0x0006680001a67983 */ /* 0x000ee80000300a00 */
[----:B------:R-:W3:Y:S04]  /*4c130*/  LDL.LU.64 R160, [R1+0x650] ;  /* 0x0006500001a07983 */ /* 0x000ee80000300a00 */
[----:B------:R-:W3:Y:S04]  /*4c140*/  LDL.LU.64 R162, [R1+0x658] ;  /* 0x0006580001a27983 */ /* 0x000ee80000300a00 */
[----:B----4-:R-:W4:Y:S04]  /*4c150*/  LDL.LU.64 R156, [R1+0x640] ;  /* 0x00064000019c7983 */ /* 0x010f280000300a00 */
[----:B------:R-:W4:Y:S01]  /*4c160*/  LDL.LU.64 R158, [R1+0x648] ;  /* 0x00064800019e7983 */ /* 0x000f220000300a00 */
[C---:B--2---:R-:W-:Y:S08]  /*4c170*/  HMMA.1688.F32.TF32 R204, R220.reuse, R56, R204 ;  /* 0x00000038dccc723c */ /* 0x044ff000000810cc */
[----:B---3--:R-:W-:Y:S01]  /*4c180*/  HMMA.1688.F32.TF32 R200, R220, R60, R200 ;  /* 0x0000003cdcc8723c */ /* 0x008fe200000810c8 */
[----:B------:R-:W-:Y:S10]  /*4c190*/  LDS R220, [R0+UR7+0x40100] ;  /* 0x0401000700dc7984 */ /* 0x000ff40008000800 */
[----:B------:R-:W-:Y:S04]  /*4c1a0*/  STL.64 [R1+0x710], R204 ;  /* 0x000710cc01007387 */ /* 0x000fe80000100a00 */
[----:B------:R-:W-:Y:S04]  /*4c1b0*/  STL.64 [R1+0x718], R206 ;  /* 0x000718ce01007387 */ /* 0x000fe80000100a00 */
[----:B------:R-:W-:Y:S04]  /*4c1c0*/  LDS R222, [R0+UR7+0x40900] ;  /* 0x0409000700de7984 */ /* 0x000fe80008000800 */
[----:B------:R-:W-:Y:S04]  /*4c1d0*/  LDS R221, [R252+UR7+0x40100] ;  /* 0x04010007fcdd7984 */ /* 0x000fe80008000800 */
[----:B------:R-:W-:Y:S04]  /*4c1e0*/  STL.64 [R1+0x6f0], R200 ;  /* 0x0006f0c801007387 */ /* 0x000fe80000100a00 */
[----:B------:R-:W-:Y:S04]  /*4c1f0*/  STL.64 [R1+0x6f8], R202 ;  /* 0x0006f8ca01007387 */ /* 0x000fe80000100a00 */
[----:B------:R-:W1:Y:S01]  /*4c200*/  LDS R223, [R252+UR7+0x40900] ;  /* 0x04090007fcdf7984 */ /* 0x000e620008000800 */
[----:B------:R-:W-:-:S15]  /*4c210*/  HMMA.1688.F32.TF32 R196, R216, R128, R196 ;  /* 0x00000080d8c4723c */ /* 0x000fde00000810c4 */
[----:B------:R-:W-:-:S04]  /*4c220*/  NOP ;  /* 0x0000000000007918 */ /* 0x000fc80000000000 */
[----:B------:R-:W-:Y:S04]  /*4c230*/  STL.64 [R1+0x500], R196 ;  /* 0x000500c401007387 */ /* 0x000fe80000100a00 */
[----:B------:R2:W-:Y:S02]  /*4c240*/  STL.64 [R1+0x508], R198 ;  /* 0x000508c601007387 */ /* 0x0005e40000100a00 */
[C---:B--2---:R-:W-:Y:S08]  /*4c250*/  HMMA.1688.F32.TF32 R196, R216.reuse, R124, R192 ;  /* 0x0000007cd8c4723c */ /* 0x044ff000000810c0 */
        /* <DEDUP_REMOVED lines=20> */
[C---:B----4-:R-:W-:Y:S03]  /*4c3a0*/  HMMA.1688.F32.TF32 R160, R216.reuse, R88, R156 ;  /* 0x00000058d8a0723c */ /* 0x050fe6000008109c */
        /* <DEDUP_REMOVED lines=19> */
[----:B---3--:R-:W2:Y:S04]  /*4c4e0*/  LDL.LU.64 R198, [R1+0x5e8] ;  /* 0x0005e80001c67983 */ /* 0x008ea80000300a00 */
[----:B-1----:R-:W3:Y:S04]  /*4c4f0*/  LDL.LU.64 R192, [R1+0x5d0] ;  /* 0x0005d00001c07983 */ /* 0x002ee80000300a00 */
        /* <DEDUP_REMOVED lines=21> */
[C---:B------:R-:W-:Y:S08]  /*4c650*/  HMMA.1688.F32.TF32 R208, R216.reuse, R76, R208 ;  /* 0x0000004cd8d0723c */ /* 0x040ff000000810d0 */
[C---:B------:R-:W-:Y:S08]  /*4c660*/  HMMA.1688.F32.TF32 R204, R216.reuse, R72, R204 ;  /* 0x00000048d8cc723c */ /* 0x040ff000000810cc */
[C---:B------:R-:W-:Y:S08]  /*4c670*/  HMMA.1688.F32.TF32 R200, R216.reuse, R68, R200 ;  /* 0x00000044d8c8723c */ /* 0x040ff000000810c8 */
[C---:B--2---:R-:W-:Y:S01]  /*4c680*/  HMMA.1688.F32.TF32 R196, R216.reuse, R64, R196 ;  /* 0x00000040d8c4723c */ /* 0x044fe200000810c4 */
[----:B------:R-:W-:Y:S07]  /*4c690*/  STL.64 [R1+0x640], R228 ;  /* 0x000640e401007387 */ /* 0x000fee0000100a00 */
[C---:B---3--:R-:W-:Y:S01]  /*4c6a0*/  HMMA.1688.F32.TF32 R192, R216.reuse, R4, R192 ;  /* 0x00000004d8c0723c */ /* 0x048fe200000810c0 */
        /* <DEDUP_REMOVED lines=10> */
[C---:B----4-:R-:W-:Y:S01]  /*4c750*/  HMMA.1688.F32.TF32 R172, R216.reuse, R24, R172 ;  /* 0x00000018d8ac723c */ /* 0x050fe200000810ac */
        /* <DEDUP_REMOVED lines=57> */
[C---:B---3--:R-:W-:Y:S11]  /*4caf0*/  HMMA.1688.F32.TF32 R200, R216.reuse, R48, R200 ;  /* 0x00000030d8c8723c */ /* 0x048ff600000810c8 */
[----:B------:R1:W-:Y:S04]  /*4cb00*/  STL.64 [R1+0x540], R204 ;  /* 0x000540cc01007387 */ /* 0x0003e80000100a00 */
[----:B------:R2:W-:Y:S04]  /*4cb10*/  STL.64 [R1+0x548], R206 ;  /* 0x000548ce01007387 */ /* 0x0005e80000100a00 */
[----:B------:R3:W-:Y:S04]  /*4cb20*/  STL.64 [R1+0x530], R200 ;  /* 0x000530c801007387 */ /* 0x0007e80000100a00 */
[----:B------:R1:W-:Y:S01]  /*4cb30*/  STL.64 [R1+0x538], R202 ;  /* 0x000538ca01007387 */ /* 0x0003e20000100a00 */
[C---:B------:R-:W-:Y:S08]  /*4cb40*/  HMMA.1688.F32.TF32 R196, R216.reuse, R52, R196 ;  /* 0x00000034d8c4723c */ /* 0x040ff000000810c4 */
[C---:B------:R-:W-:Y:S08]  /*4cb50*/  HMMA.1688.F32.TF32 R192, R216.reuse, R56, R192 ;  /* 0x00000038d8c0723c */ /* 0x040ff000000810c0 */
[----:B------:R-:W-:Y:S01]  /*4cb60*/  HMMA.1688.F32.TF32 R188, R216, R60, R188 ;  /* 0x0000003cd8bc723c */ /* 0x000fe200000810bc */
[----:B------:R-:W-:Y:S07]  /*4cb70*/  LDS R216, [R2+UR7+0x40180] ;  /* 0x0401800702d87984 */ /* 0x000fee0008000800 */
        /* <DEDUP_REMOVED lines=12> */
[----:B------:R1:W-:Y:S03]  /*4cc40*/  STL.64 [R1+0x4f8], R190 ;  /* 0x0004f8be01007387 */ /* 0x0003e60000100a00 */
[C---:B----4-:R-:W-:Y:S01]  /*4cc50*/  HMMA.1688.F32.TF32 R156, R220.reuse, R100, R156 ;  /* 0x00000064dc9c723c */ /* 0x050fe2000008109c */
        /* <DEDUP_REMOVED lines=50> */
[----:B------:R-:W-:Y:S04]  /*4cf80*/  LDS R218, [R2+UR7+0x40980] ;  /* 0x0409800702da7984 */ /* 0x000fe80008000800 */
[----:B------:R-:W-:Y:S04]  /*4cf90*/  LDS R217, [R3+UR7+0x40180] ;  /* 0x0401800703d97984 */ /* 0x000fe80008000800 */
[----:B------:R-:W1:Y:S01]  /*4cfa0*/  LDS R219, [R3+UR7+0x40980] ;  /* 0x0409800703db7984 */ /* 0x000e620008000800 */
[C---:B------:R-:W-:Y:S08]  /*4cfb0*/  HMMA.1688.F32.TF32 R228, R220.reuse, R96, R228 ;  /* 0x00000060dce4723c */ /* 0x040ff000000810e4 */
[C---:B------:R-:W-:Y:S08]  /*4cfc0*/  HMMA.1688.F32.TF32 R224, R220.reuse, R92, R224 ;  /* 0x0000005cdce0723c */ /* 0x040ff000000810e0 */
[C---:B------:R-:W-:Y:S08]  /*4cfd0*/  HMMA.1688.F32.TF32 R240, R220.reuse, R88, R240 ;  /* 0x00000058dcf0723c */ /* 0x040ff000000810f0 */
[C---:B------:R-:W-:Y:S01]  /*4cfe0*/  HMMA.1688.F32.TF32 R208, R220.reuse, R84, R208 ;  /* 0x00000054dcd0723c */ /* 0x040fe200000810d0 */
[----:B------:R-:W-:Y:S07]  /*4cff0*/  STL.64 [R1+0x470], R228 ;  /* 0x000470e401007387 */ /* 0x000fee0000100a00 */
[C---:B--2---:R-:W-:Y:S01]  /*4d000*/  HMMA.1688.F32.TF32 R204, R220.reuse, R80, R204 ;  /* 0x00000050dccc723c */ /* 0x044fe200000810cc */
[----:B------:R2:W-:Y:S07]  /*4d010*/  STL.64 [R1+0x478], R230 ;  /* 0x000478e601007387 */ /* 0x0005ee0000100a00 */
[C---:B---3--:R-:W-:Y:S01]  /*4d020*/  HMMA.1688.F32.TF32 R200, R220.reuse, R76, R200 ;  /* 0x0000004cdcc8723c */ /* 0x048fe200000810c8 */
[----:B--2---:R-:W2:Y:S07]  /*4d030*/  LDL.LU.64 R230, [R1+0x4408] ;  /* 0x0044080001e67983 */ /* 0x004eae0000300a00 */
[C---:B------:R-:W-:Y:S01]  /*4d040*/  HMMA.1688.F32.TF32 R196, R220.reuse, R72, R196 ;  /* 0x00000048dcc4723c */ /* 0x040fe200000810c4 */
[----:B------:R-:W2:Y:S07]  /*4d050*/  LDL.LU.64 R228, [R1+0x4400] ;  /* 0x0044000001e47983 */ /* 0x000eae0000300a00 */
[C---:B------:R-:W-:Y:S01]  /*4d060*/  HMMA.1688.F32.TF32 R192, R220.reuse, R68, R192 ;  /* 0x00000044dcc0723c */ /* 0x040fe200000810c0 */
[----:B------:R-:W-:Y:S07]  /*4d070*/  STL.64 [R1+0x460], R224 ;  /* 0x000460e001007387 */ /* 0x000fee0000100a00 */
[C---:B------:R-:W-:Y:S01]  /*4d080*/  HMMA.1688.F32.TF32 R188, R220.reuse, R64, R188 ;  /* 0x00000040dcbc723c */ /* 0x040fe200000810bc */
[----:B------:R3:W-:Y:S07]  /*4d090*/  STL.64 [R1+0x468], R226 ;  /* 0x000468e201007387 */ /* 0x0007ee0000100a00 */
[C---:B----4-:R-:W-:Y:S01]  /*4d0a0*/  HMMA.1688.F32.TF32 R184, R220.reuse, R4, R184 ;  /* 0x00000004dcb8723c */ /* 0x050fe200000810b8 */
[----:B---3--:R-:W3:Y:S07]  /*4d0b0*/  LDL.LU.64 R226, [R1+0x43f8] ;  /* 0x0043f80001e27983 */ /* 0x008eee0000300a00 */
[C---:B------:R-:W-:Y:S01]  /*4d0c0*/  HMMA.1688.F32.TF32 R180, R220.reuse, R8, R180 ;  /* 0x00000008dcb4723c */ /* 0x040fe200000810b4 */
[----:B------:R-:W3:Y:S04]  /*4d0d0*/  LDL.LU.64 R224, [R1+0x43f0] ;  /* 0x0043f00001e07983 */ /* 0x000ee80000300a00 */
[----:B------:R-:W-:Y:S03]  /*4d0e0*/  STL.64 [R1+0x450], R240 ;  /* 0x000450f001007387 */ /* 0x000fe60000100a00 */
[C---:B------:R-:W-:Y:S01]  /*4d0f0*/  HMMA.1688.F32.TF32 R176, R220.reuse, R12, R176 ;  /* 0x0000000cdcb0723c */ /* 0x040fe200000810b0 */
[----:B------:R-:W-:Y:S04]  /*4d100*/  STL.64 [R1+0x458], R242 ;  /* 0x000458f201007387 */ /* 0x000fe80000100a00 */
[----:B------:R-:W-:Y:S03]  /*4d110*/  STL.64 [R1+0x440], R208 ;  /* 0x000440d001007387 */ /* 0x000fe60000100a00 */
        /* <DEDUP_REMOVED lines=28> */
[----:B----4-:R-:W4:Y:S04]  /*4d2e0*/  LDL.LU.64 R204, [R1+0x350] ;  /* 0x0003500001cc7983 */ /* 0x010f280000300a00 */
[----:B------:R1:W-:Y:S04]  /*4d2f0*/  STL.64 [R1+0x380], R160 ;  /* 0x000380a001007387 */ /* 0x0003e80000100a00 */
[----:B------:R1:W-:Y:S04]  /*4d300*/  STL.64 [R1+0x388], R162 ;  /* 0x000388a201007387 */ /* 0x0003e80000100a00 */
[----:B-1----:R-:W4:Y:S04]  /*4d310*/  LDL.LU.64 R206, [R1+0x358] ;  /* 0x0003580001ce7983 */ /* 0x002f280000300a00 */
[----:B------:R1:W-:Y:S04]  /*4d320*/  STL.64 [R1+0x370], R156 ;  /* 0x0003709c01007387 */ /* 0x0003e80000100a00 */
[----:B------:R1:W-:Y:S04]  /*4d330*/  STL.64 [R1+0x378], R158 ;  /* 0x0003789e01007387 */ /* 0x0003e80000100a00 */
[----:B------:R-:W2:Y:S04]  /*4d340*/  LDL.LU.64 R200, [R1+0x340] ;  /* 0x0003400001c87983 */ /* 0x000ea80000300a00 */
[----:B------:R-:W2:Y:S04]  /*4d350*/  LDL.LU.64 R202, [R1+0x348] ;  /* 0x0003480001ca7983 */ /* 0x000ea80000300a00 */
        /* <DEDUP_REMOVED lines=21> */
[----:B------:R-:W3:Y:S01]  /*4d4b0*/  LDL.LU.64 R158, [R1+0x2a8] ;  /* 0x0002a800019e7983 */ /* 0x000ee20000300a00 */
[C---:B----4-:R-:W-:Y:S08]  /*4d4c0*/  HMMA.1688.F32.TF32 R204, R220.reuse, R36, R204 ;  /* 0x00000024dccc723c */ /* 0x050ff000000810cc */
[C---:B--2---:R-:W-:Y:S08]  /*4d4d0*/  HMMA.1688.F32.TF32 R200, R220.reuse, R40, R200 ;  /* 0x00000028dcc8723c */ /* 0x044ff000000810c8 */
[C---:B---3--:R-:W-:Y:S08]  /*4d4e0*/  HMMA.1688.F32.TF32 R196, R220.reuse, R44, R196 ;  /* 0x0000002cdcc4723c */ /* 0x048ff000000810c4 */
[C---:B------:R-:W-:Y:S08]  /*4d4f0*/  HMMA.1688.F32.TF32 R192, R220.reuse, R48, R192 ;  /* 0x00000030dcc0723c */ /* 0x040ff000000810c0 */
[C---:B------:R-:W-:Y:S08]  /*4d500*/  HMMA.1688.F32.TF32 R188, R220.reuse, R52, R188 ;  /* 0x00000034dcbc723c */ /* 0x040ff000000810bc */
[C---:B------:R-:W-:Y:S01]  /*4d510*/  HMMA.1688.F32.TF32 R184, R220.reuse, R56, R184 ;  /* 0x00000038dcb8723c */ /* 0x040fe200000810b8 */
[----:B------:R1:W-:Y:S07]  /*4d520*/  STL.64 [R1+0x360], R204 ;  /* 0x000360cc01007387 */ /* 0x0003ee0000100a00 */
[----:B------:R-:W-:Y:S01]  /*4d530*/  HMMA.1688.F32.TF32 R180, R220, R60, R180 ;  /* 0x0000003cdcb4723c */ /* 0x000fe200000810b4 */
[----:B------:R2:W-:Y:S07]  /*4d540*/  STL.64 [R1+0x368], R206 ;  /* 0x000368ce01007387 */ /* 0x0005ee0000100a00 */
        /* <DEDUP_REMOVED lines=8> */
[----:B------:R-:W-:Y:S03]  /*4d5d0*/  STL.64 [R1+0x330], R192 ;  /* 0x000330c001007387 */ /* 0x000fe60000100a00 */
[C---:B------:R-:W-:Y:S01]  /*4d5e0*/  HMMA.1688.F32.TF32 R160, R216.reuse, R112, R160 ;  /* 0x00000070d8a0723c */ /* 0x040fe200000810a0 */
[----:B------:R-:W-:Y:S04]  /*4d5f0*/  STL.64 [R1+0x338], R194 ;  /* 0x000338c201007387 */ /* 0x000fe80000100a00 */
[----:B------:R-:W-:Y:S03]  /*4d600*/  STL.64 [R1+0x320], R188 ;  /* 0x000320bc01007387 */ /* 0x000fe60000100a00 */
[C---:B------:R-:W-:Y:S01]  /*4d610*/  HMMA.1688.F32.TF32 R156, R216.reuse, R108, R156 ;  /* 0x0000006cd89c723c */ /* 0x040fe2000008109c */
        /* <DEDUP_REMOVED lines=19> */
[----:B-1----:R-:W4:Y:S04]  /*4d750*/  LDL.LU.64 R204, [R1+0x280] ;  /* 0x0002800001cc7983 */ /* 0x002f280000300a00 */
[----:B--2---:R-:W2:Y:S04]  /*4d760*/  LDL.LU.64 R206, [R1+0x288] ;  /* 0x0002880001ce7983 */ /* 0x004ea80000300a00 */
[----:B---3--:R-:W3:Y:S04]  /*4d770*/  LDL.LU.64 R164, [R1+0xf40] ;  /* 0x000f400001a47983 */ /* 0x008ee80000300a00 */
[----:B----4-:R-:W3:Y:S04]  /*4d780*/  LDL.LU.64 R166, [R1+0xf48] ;  /* 0x000f480001a67983 */ /* 0x010ee80000300a00 */
        /* <DEDUP_REMOVED lines=26> */
[----:B------:R-:W-:Y:S04]  /*4d930*/  LDS R221, [R252+UR7+0x40180] ;  /* 0x04018007fcdd7984 */ /* 0x000fe80008000800 */
[----:B------:R-:W1:Y:S01]  /*4d940*/  LDS R223, [R252+UR7+0x40980] ;  /* 0x04098007fcdf7984 */ /* 0x000e620008000800 */
[C---:B------:R-:W-:Y:S08]  /*4d950*/  HMMA.1688.F32.TF32 R208, R216.reuse, R104, R208 ;  /* 0x00000068d8d0723c */ /* 0x040ff000000810d0 */
[C---:B--2---:R-:W-:Y:S08]  /*4d960*/  HMMA.1688.F32.TF32 R204, R216.reuse, R100, R204 ;  /* 0x00000064d8cc723c */ /* 0x044ff000000810cc */
[C---:B---3--:R-:W-:Y:S03]  /*4d970*/  HMMA.1688.F32.TF32 R164, R216.reuse, R96, R164 ;  /* 0x00000060d8a4723c */ /* 0x048fe600000810a4 */
[----:B------:R-:W-:Y:S05]  /*4d980*/  STL.64 [R1+0x290], R208 ;  /* 0x000290d001007387 */ /* 0x000fea0000100a00 */
[C---:B----4-:R-:W-:Y:S01]  /*4d990*/  HMMA.1688.F32.TF32 R200, R216.reuse, R92, R200 ;  /* 0x0000005cd8c8723c */ /* 0x050fe200000810c8 */
[----:B------:R2:W-:Y:S07]  /*4d9a0*/  STL.64 [R1+0x298], R210 ;  /* 0x000298d201007387 */ /* 0x0005ee0000100a00 */
[C---:B------:R-:W-:Y:S01]  /*4d9b0*/  HMMA.1688.F32.TF32 R196, R216.reuse, R88, R196 ;  /* 0x00000058d8c4723c */ /* 0x040fe200000810c4 */
[----:B--2---:R-:W2:Y:S07]  /*4d9c0*/  LDL.LU.64 R210, [R1+0x43e8] ;  /* 0x0043e80001d27983 */ /* 0x004eae0000300a00 */
[C---:B------:R-:W-:Y:S01]  /*4d9d0*/  HMMA.1688.F32.TF32 R240, R216.reuse, R84, R240 ;  /* 0x00000054d8f0723c */ /* 0x040fe200000810f0 */
[----:B------:R-:W2:Y:S04]  /*4d9e0*/  LDL.LU.64 R208, [R1+0x43e0] ;  /* 0x0043e00001d07983 */ /* 0x000ea80000300a00 */
[----:B------:R-:W-:Y:S04]  /*4d9f0*/  STL.64 [R1+0x280], R204 ;  /* 0x000280cc01007387 */ /* 0x000fe80000100a00 */
[----:B------:R3:W-:Y:S04]  /*4da00*/  STL.64 [R1+0x288], R206 ;  /* 0x000288ce01007387 */ /* 0x0007e80000100a00 */
[----:B---3--:R-:W3:Y:S04]  /*4da10*/  LDL.LU.64 R206, [R1+0x43d8] ;  /* 0x0043d80001ce7983 */ /* 0x008ee80000300a00 */
[----:B------:R-:W3:Y:S04]  /*4da20*/  LDL.LU.64 R204, [R1+0x43d0] ;  /* 0x0043d00001cc7983 */ /* 0x000ee80000300a00 */
[----:B------:R4:W-:Y:S04]  /*4da30*/  STL.64 [R1+0x270], R164 ;  /* 0x000270a401007387 */ /* 0x0009e80000100a00 */
[----:B------:R1:W-:Y:S04]  /*4da40*/  STL.64 [R1+0x278], R166 ;  /* 0x000278a601007387 */ /* 0x0003e80000100a00 */
[----:B----4-:R-:W4:Y:S04]  /*4da50*/  LDL.LU.64 R164, [R1+0x1a0] ;  /* 0x0001a00001a47983 */ /* 0x010f280000300a00 */
[----:B-1----:R-:W4:Y:S04]  /*4da60*/  LDL.LU.64 R166, [R1+0x1a8] ;  /* 0x0001a80001a67983 */ /* 0x002f280000300a00 */
[----:B------:R-:W-:Y:S04]  /*4da70*/  STL.64 [R1+0x260], R200 ;  /* 0x000260c801007387 */ /* 0x000fe80000100a00 */
[----:B------:R1:W-:Y:S04]  /*4da80*/  STL.64 [R1+0x268], R202 ;  /* 0x000268ca01007387 */ /* 0x0003e80000100a00 */
[----:B-1----:R-:W2:Y:S04]  /*4da90*/  LDL.LU.64 R202, [R1+0x43c8] ;  /* 0x0043c80001ca7983 */ /* 0x002ea80000300a00 */
[----:B------:R-:W2:Y:S04]  /*4daa0*/  LDL.LU.64 R200, [R1+0x43c0] ;  /* 0x0043c00001c87983 */ /* 0x000ea80000300a00 */
[----:B------:R-:W-:Y:S04]  /*4dab0*/  STL.64 [R1+0x250], R196 ;  /* 0x000250c401007387 */ /* 0x000fe80000100a00 */
[----:B------:R1:W-:Y:S04]  /*4dac0*/  STL.64 [R1+0x258], R198 ;  /* 0x000258c601007387 */ /* 0x0003e80000100a00 */
[----:B-1----:R-:W2:Y:S04]  /*4dad0*/  LDL.LU.64 R198, [R1+0x43b8] ;  /* 0x0043b80001c67983 */ /* 0x002ea80000300a00 */
[----:B------:R-:W2:Y:S04]  /*4dae0*/  LDL.LU.64 R196, [R1+0x43b0] ;  /* 0x0043b00001c47983 */ /* 0x000ea80000300a00 */
[----:B------:R-:W-:Y:S04]  /*4daf0*/  STL.64 [R1+0x240], R240 ;  /* 0x000240f001007387 */ /* 0x000fe80000100a00 */
[----:B------:R1:W-:Y:S02]  /*4db00*/  STL.64 [R1+0x248], R242 ;  /* 0x000248f201007387 */ /* 0x0003e40000100a00 */
[C---:B-1----:R-:W-:Y:S08]  /*4db10*/  HMMA.1688.F32.TF32 R240, R216.reuse, R80, R192 ;  /* 0x00000050d8f0723c */ /* 0x042ff000000810c0 */
[C---:B------:R-:W-:Y:S08]  /*4db20*/  HMMA.1688.F32.TF32 R192, R216.reuse, R76, R188 ;  /* 0x0000004cd8c0723c */ /* 0x040ff000000810bc */
[C---:B------:R-:W-:Y:S08]  /*4db30*/  HMMA.1688.F32.TF32 R188, R216.reuse, R72, R184 ;  /* 0x00000048d8bc723c */ /* 0x040ff000000810b8 */
[C---:B------:R-:W-:Y:S08]  /*4db40*/  HMMA.1688.F32.TF32 R184, R216.reuse, R68, R180 ;  /* 0x00000044d8b8723c */ /* 0x040ff000000810b4 */
[C---:B------:R-:W-:Y:S08]  /*4db50*/  HMMA.1688.F32.TF32 R180, R216.reuse, R64, R176 ;  /* 0x00000040d8b4723c */ /* 0x040ff000000810b0 */
[C---:B------:R-:W-:Y:S01]  /*4db60*/  HMMA.1688.F32.TF32 R176, R216.reuse, R4, R172 ;  /* 0x00000004d8b0723c */ /* 0x040fe200000810ac */
[----:B------:R-:W-:Y:S07]  /*4db70*/  STL.64 [R1+0x230], R240 ;  /* 0x000230f001007387 */ /* 0x000fee0000100a00 */
        /* <DEDUP_REMOVED lines=15> */
[----:B------:R-:W2:Y:S04]  /*4dc70*/  LDL.LU.64 R160, [R1+0x190] ;  /* 0x0001900001a07983 */ /* 0x000ea80000300a00 */
[----:B------:R-:W-:Y:S04]  /*4dc80*/  STL.64 [R1+0x1c0], R168 ;  /* 0x0001c0a801007387 */ /* 0x000fe80000100a00 */
[----:B------:R-:W-:Y:S04]  /*4dc90*/  STL.64 [R1+0x1c8], R170 ;  /* 0x0001c8aa01007387 */ /* 0x000fe80000100a00 */
[----:B------:R-:W2:Y:S01]  /*4dca0*/  LDL.LU.64 R162, [R1+0x198] ;  /* 0x0001980001a27983 */ /* 0x000ea20000300a00 */
[----:B------:R-:W-:-:S15]  /*4dcb0*/  HMMA.1688.F32.TF32 R156, R216, R16, R156 ;  /* 0x00000010d89c723c */ /* 0x000fde000008109c */
[----:B------:R-:W-:-:S04]  /*4dcc0*/  NOP ;  /* 0x0000000000007918 */ /* 0x000fc80000000000 */
[----:B------:R1:W-:Y:S04]  /*4dcd0*/  STL.64 [R1+0x1b0], R156 ;  /* 0x0001b09c01007387 */ /* 0x0003e80000100a00 */
[----:B------:R1:W-:Y:S04]  /*4dce0*/  STL.64 [R1+0x1b8], R158 ;  /* 0x0001b89e01007387 */ /* 0x0003e80000100a00 */
[----:B-1----:R-:W3:Y:S04]  /*4dcf0*/  LDL.LU.64 R156, [R1+0x180] ;  /* 0x00018000019c7983 */ /* 0x002ee80000300a00 */
[----:B------:R-:W3:Y:S04]  /*4dd00*/  LDL.LU.64 R158, [R1+0x188] ;  /* 0x00018800019e7983 */ /* 0x000ee80000300a00 */
[----:B------:R-:W3:Y:S04]  /*4dd10*/  LDL.LU.64 R192, [R1+0x170] ;  /* 0x0001700001c07983 */ /* 0x000ee80000300a00 */
[----:B------:R-:W3:Y:S01]  /*4dd20*/  LDL.LU.64 R194, [R1+0x178] ;  /* 0x0001780001c27983 */ /* 0x000ee20000300a00 */
[----:B----4-:R-:W-:-:S15]  /*4dd30*/  HMMA.1688.F32.TF32 R164, R216, R20, R164 ;  /* 0x00000014d8a4723c */ /* 0x010fde00000810a4 */
        /* <DEDUP_REMOVED lines=16> */
[----:B--2---:R-:W-:-:S15]  /*4de40*/  HMMA.1688.F32.TF32 R160, R216, R24, R160 ;  /* 0x00000018d8a0723c */ /* 0x004fde00000810a0 */
[----:B------:R-:W-:-:S04]  /*4de50*/  NOP ;  /* 0x0000000000007918 */ /* 0x000fc80000000000 */
[----:B------:R2:W-:Y:S04]  /*4de60*/  STL.64 [R1+0x190], R160 ;  /* 0x000190a001007387 */ /* 0x0005e80000100a00 */
[----:B------:R1:W-:Y:S04]  /*4de70*/  STL.64 [R1+0x198], R162 ;  /* 0x000198a201007387 */ /* 0x0003e80000100a00 */
[----:B------:R-:W4:Y:S01]  /*4de80*/  LDL.LU.64 R170, [R1+0xf8] ;  /* 0x0000f80001aa7983 */ /* 0x000f220000300a00 */
[C---:B---3--:R-:W-:Y:S08]  /*4de90*/  HMMA.1688.F32.TF32 R156, R216.reuse, R28, R156 ;  /* 0x0000001cd89c723c */ /* 0x048ff0000008109c */
[C---:B------:R-:W-:Y:S11]  /*4dea0*/  HMMA.1688.F32.TF32 R192, R216.reuse, R32, R192 ;  /* 0x00000020d8c0723c */ /* 0x040ff600000810c0 */
[----:B------:R3:W-:Y:S04]  /*4deb0*/  STL.64 [R1+0x180], R156 ;  /* 0x0001809c01007387 */ /* 0x0007e80000100a00 */
[----:B------:R2:W-:Y:S04]  /*4dec0*/  STL.64 [R1+0x188], R158 ;  /* 0x0001889e01007387 */ /* 0x0005e80000100a00 */
[----:B-1----:R-:W4:Y:S04]  /*4ded0*/  LDL.LU.64 R164, [R1+0xc0] ;  /* 0x0000c00001a47983 */ /* 0x002f280000300a00 */
[----:B----4-:R-:W4:Y:S04]  /*4dee0*/  LDL.LU.64 R166, [R1+0xc8] ;  /* 0x0000c80001a67983 */ /* 0x010f280000300a00 */
[----:B--2---:R-:W2:Y:S04]  /*4def0*/  LDL.LU.64 R160, [R1+0x80] ;  /* 0x0000800001a07983 */ /* 0x004ea80000300a00 */
[----:B------:R-:W2:Y:S04]  /*4df00*/  LDL.LU.64 R162, [R1+0x88] ;  /* 0x0000880001a27983 */ /* 0x000ea80000300a00 */
[----:B---3--:R-:W3:Y:S04]  /*4df10*/  LDL.LU.64 R156, [R1+0x40] ;  /* 0x00004000019c7983 */ /* 0x008ee80000300a00 */
[----:B------:R-:W3:Y:S04]  /*4df20*/  LDL.LU.64 R158, [R1+0x48] ;  /* 0x00004800019e7983 */ /* 0x000ee80000300a00 */
[----:B------:R-:W-:Y:S04]  /*4df30*/  STL.64 [R1+0x170], R192 ;  /* 0x000170c001007387 */ /* 0x000fe80000100a00 */
[----:B------:R1:W-:Y:S04]  /*4df40*/  STL.64 [R1+0x178], R194 ;  /* 0x000178c201007387 */ /* 0x0003e80000100a00 */
[----:B-1----:R-:W3:Y:S04]  /*4df50*/  LDL.LU.64 R194, [R1+0x43a8] ;  /* 0x0043a80001c27983 */ /* 0x002ee80000300a00 */
[----:B------:R-:W3:Y:S01]  /*4df60*/  LDL.LU.64 R192, [R1+0x43a0] ;  /* 0x0043a00001c07983 */ /* 0x000ee20000300a00 */
[C---:B------:R-:W-:Y:S08]  /*4df70*/  HMMA.1688.F32.TF32 R188, R216.reuse, R36, R188 ;  /* 0x00000024d8bc723c */ /* 0x040ff000000810bc */
[C---:B------:R-:W-:Y:S08]  /*4df80*/  HMMA.1688.F32.TF32 R184, R216.reuse, R40, R184 ;  /* 0x00000028d8b8723c */ /* 0x040ff000000810b8 */
[C---:B------:R-:W-:Y:S08]  /*4df90*/  HMMA.1688.F32.TF32 R180, R216.reuse, R44, R180 ;  /* 0x0000002cd8b4723c */ /* 0x040ff000000810b4 */
[C---:B------:R-:W-:Y:S01]  /*4dfa0*/  HMMA.1688.F32.TF32 R176, R216.reuse, R48, R176 ;  /* 0x00000030d8b0723c */ /* 0x040fe200000810b0 */
[----:B------:R-:W-:Y:S07]  /*4dfb0*/  STL.64 [R1+0x160], R188 ;  /* 0x000160bc01007387 */ /* 0x000fee0000100a00 */
[C---:B------:R-:W-:Y:S01]  /*4dfc0*/  HMMA.1688.F32.TF32 R172, R216.reuse, R52, R172 ;  /* 0x00000034d8ac723c */ /* 0x040fe200000810ac */
[----:B------:R1:W-:Y:S07]  /*4dfd0*/  STL.64 [R1+0x168], R190 ;  /* 0x000168be01007387 */ /* 0x0003ee0000100a00 */
[C---:B------:R-:W-:Y:S01]  /*4dfe0*/  HMMA.1688.F32.TF32 R240, R216.reuse, R56, R240 ;  /* 0x00000038d8f0723c */ /* 0x040fe200000810f0 */
[----:B-1----:R-:W3:Y:S04]  /*4dff0*/  LDL.LU.64 R190, [R1+0x4398] ;  /* 0x0043980001be7983 */ /* 0x002ee80000300a00 */
[----:B------:R-:W3:Y:S04]  /*4e000*/  LDL.LU.64 R188, [R1+0x4390] ;  /* 0x0043900001bc7983 */ /* 0x000ee80000300a00 */
[----:B------:R-:W-:Y:S04]  /*4e010*/  STL.64 [R1+0x150], R184 ;  /* 0x000150b801007387 */ /* 0x000fe80000100a00 */
[----:B------:R1:W-:Y:S04]  /*4e020*/  STL.64 [R1+0x158], R186 ;  /* 0x000158ba01007387 */ /* 0x0003e80000100a00 */
        /* <DEDUP_REMOVED lines=16> */
[----:B-1----:R-:W3:Y:S04]  /*4e130*/  LDL.LU.64 R240, [R1] ;  /* 0x0000000001f07983 */ /* 0x002ee80000300a00 */
[----:B------:R-:W3:Y:S01]  /*4e140*/  LDL.LU.64 R242, [R1+0x8] ;  /* 0x0000080001f27983 */ /* 0x000ee20000300a00 */
[----:B------:R-:W-:Y:S03]  /*4e150*/  HMMA.1688.F32.TF32 R216, R216, R60, R168 ;  /* 0x0000003cd8d8723c */ /* 0x000fe600000810a8 */
[----:B------:R-:W3:Y:S04]  /*4e160*/  LDL.LU.64 R170, [R1+0x4348] ;  /* 0x0043480001aa7983 */ /* 0x000ee80000300a00 */
[----:B------:R-:W3:-:S12]  /*4e170*/  LDL.LU.64 R168, [R1+0x4340] ;  /* 0x0043400001a87983 */ /* 0x000ed80000300a00 */
[----:B------:R1:W-:Y:S04]  /*4e180*/  STL.64 [R1+0xd0], R216 ;  /* 0x0000d0d801007387 */ /* 0x0003e80000100a00 */
[----:B------:R1:W-:Y:S04]  /*4e190*/  STL.64 [R1+0xd8], R218 ;  /* 0x0000d8da01007387 */ /* 0x0003e80000100a00 */
[----:B-1----:R-:W3:Y:S04]  /*4e1a0*/  LDL.LU.64 R216, [R1+0x10] ;  /* 0x0000100001d87983 */ /* 0x002ee80000300a00 */
[----:B------:R-:W3:Y:S01]  /*4e1b0*/  LDL.LU.64 R218, [R1+0x18] ;  /* 0x0000180001da7983 */ /* 0x000ee20000300a00 */
[C---:B----4-:R-:W-:Y:S08]  /*4e1c0*/  HMMA.1688.F32.TF32 R164, R220.reuse, R128, R164 ;  /* 0x00000080dca4723c */ /* 0x050ff000000810a4 */
[C---:B--2---:R-:W-:Y:S08]  /*4e1d0*/  HMMA.1688.F32.TF32 R160, R220.reuse, R124, R160 ;  /* 0x0000007cdca0723c */ /* 0x044ff000000810a0 */
[C---:B---3--:R-:W-:Y:S03]  /*4e1e0*/  HMMA.1688.F32.TF32 R156, R220.reuse, R120, R156 ;  /* 0x00000078dc9c723c */ /* 0x048fe6000008109c */
[----:B------:R-:W-:Y:S04]  /*4e1f0*/  STL.64 [R1+0xb0], R164 ;  /* 0x0000b0a401007387 */ /* 0x000fe80000100a00 */
[----:B------:R1:W-:Y:S04]  /*4e200*/  STL.64 [R1+0xb8], R166 ;  /* 0x0000b8a601007387 */ /* 0x0003e80000100a00 */
[----:B-1----:R-:W2:Y:S04]  /*4e210*/  LDL.LU.64 R166, [R1+0x4338] ;  /* 0x0043380001a67983 */ /* 0x002ea80000300a00 */
[----:B------:R-:W2:Y:S04]  /*4e220*/  LDL.LU.64 R164, [R1+0x4330] ;  /* 0x0043300001a47983 */ /* 0x000ea80000300a00 */
[----:B------:R-:W-:Y:S04]  /*4e230*/  STL.64 [R1+0xa0], R160 ;  /* 0x0000a0a001007387 */ /* 0x000fe80000100a00 */
[----:B------:R1:W-:Y:S04]  /*4e240*/  STL.64 [R1+0xa8], R162 ;  /* 0x0000a8a201007387 */ /* 0x0003e80000100a00 */
[----:B-1----:R-:W3:Y:S04]  /*4e250*/  LDL.LU.64 R162, [R1+0x4328] ;  /* 0x0043280001a27983 */ /* 0x002ee80000300a00 */
[----:B------:R-:W3:Y:S04]  /*4e260*/  LDL.LU.64 R160, [R1+0x4320] ;  /* 0x0043200001a07983 */ /* 0x000ee80000300a00 */
[----:B------:R-:W-:Y:S04]  /*4e270*/  STL.64 [R1+0x90], R156 ;  /* 0x0000909c01007387 */ /* 0x000fe80000100a00 */
[----:B------:R1:W-:Y:S04]  /*4e280*/  STL.64 [R1+0x98], R158 ;  /* 0x0000989e01007387 */ /* 0x0003e80000100a00 */
[----:B-1----:R-:W4:Y:S04]  /*4e290*/  LDL.LU.64 R158, [R1+0x4318] ;  /* 0x00431800019e7983 */ /* 0x002f280000300a00 */
[----:B------:R-:W4:Y:S01]  /*4e2a0*/  LDL.LU.64 R156, [R1+0x4310] ;  /* 0x00431000019c7983 */ /* 0x000f220000300a00 */
[C---:B------:R-:W-:Y:S08]  /*4e2b0*/  HMMA.1688.F32.TF32 R236, R220.reuse, R100, R236 ;  /* 0x00000064dcec723c */ /* 0x040ff000000810ec */
[----:B------:R-:W-:-:S15]  /*4e2c0*/  HMMA.1688.F32.TF32 R228, R220, R92, R228 ;  /* 0x0000005cdce4723c */ /* 0x000fde00000810e4 */
[----:B------:R-:W-:-:S04]  /*4e2d0*/  NOP ;  /* 0x0000000000007918 */ /* 0x000fc80000000000 */
[----:B------:R-:W-:Y:S02]  /*4e2e0*/  IMAD.MOV.U32 R120, RZ, RZ, R228 ;  /* 0x000000ffff787224 */ /* 0x000fe400078e00e4 */
[----:B------:R-:W-:Y:S02]  /*4e2f0*/  IMAD.MOV.U32 R93, RZ, RZ, R230 ;  /* 0x000000ffff5d7224 */ /* 0x000fe400078e00e6 */
[----:B------:R-:W-:Y:S01]  /*4e300*/  IMAD.MOV.U32 R92, RZ, RZ, R231 ;  /* 0x000000ffff5c7224 */ /* 0x000fe200078e00e7 */
[C---:B------:R-:W-:Y:S08]  /*4e310*/  HMMA.1688.F32.TF32 R188, R220.reuse, R64, R188 ;  /* 0x00000040dcbc723c */ /* 0x040ff000000810bc */
[----:B------:R-:W-:-:S15]  /*4e320*/  HMMA.1688.F32.TF32 R216, R220, R116, R216 ;  /* 0x00000074dcd8723c */ /* 0x000fde00000810d8 */
[----:B------:R-:W-:-:S04]  /*4e330*/  NOP ;  /* 0x0000000000007918 */ /* 0x000fc80000000000 */
[----:B------:R-:W-:Y:S04]  /*4e340*/  STL.64 [R1+0x80], R216 ;  /* 0x000080d801007387 */ /* 0x000fe80000100a00 */
[----:B------:R1:W-:Y:S02]  /*4e350*/  STL.64 [R1+0x88], R218 ;  /* 0x000088da01007387 */ /* 0x0003e40000100a00 */
[----:B-1----:R-:W-:-:S15]  /*4e360*/  HMMA.1688.F32.TF32 R216, R220, R112, R240 ;  /* 0x00000070dcd8723c */ /* 0x002fde00000810f0 */
[----:B------:R-:W-:-:S04]  /*4e370*/  NOP ;  /* 0x0000000000007918 */ /* 0x000fc80000000000 */
[----:B------:R-:W-:Y:S01]  /*4e380*/  IMAD.MOV.U32 R129, RZ, RZ, R217 ;  /* 0x000000ffff817224 */ /* 0x000fe200078e00d9 */
[----:B------:R1:W-:Y:S01]  /*4e390*/  STL [R1+0x70], R216 ;  /* 0x000070d801007387 */ /* 0x0003e20000100800 */
[----:B------:R-:W-:Y:S01]  /*4e3a0*/  IMAD.MOV.U32 R128, RZ, RZ, R218 ;  /* 0x000000ffff807224 */ /* 0x000fe200078e00da */
[----:B------:R-:W-:Y:S02]  /*4e3b0*/  MOV R125, R219 ;  /* 0x000000db007d7202 */ /* 0x000fe40000000f00 */
[C---:B-1----:R-:W-:Y:S02]  /*4e3c0*/  HMMA.1688.F32.TF32 R216, R220.reuse, R108, R248 ;  /* 0x0000006cdcd8723c */ /* 0x042fe400000810f8 */
[----:B------:R1:W-:Y:S04]  /*4e3d0*/  STL [R1+0x3fbc], R128 ;  /* 0x003fbc8001007387 */ /* 0x0003e80000100800 */
[----:B------:R2:W-:Y:S02]  /*4e3e0*/  STL [R1+0x3fb8], R129 ;  /* 0x003fb88101007387 */ /* 0x0005e40000100800 */
[----:B------:R-:W-:Y:S02]  /*4e3f0*/  HMMA.1688.F32.TF32 R248, R220, R84, R208 ;  /* 0x00000054dcf8723c */ /* 0x000fe400000810d0 */
[----:B------:R2:W-:Y:S01]  /*4e400*/  STL [R1+0x3fb4], R125 ;  /* 0x003fb47d01007387 */ /* 0x0005e20000100800 */
[----:B-1----:R-:W-:-:S08]  /*4e410*/  IMAD.MOV.U32 R128, RZ, RZ, R236 ;  /* 0x000000ffff807224 */ /* 0x002fd000078e00ec */
[----:B------:R-:W-:Y:S02]  /*4e420*/  IMAD.MOV.U32 R112, RZ, RZ, R216 ;  /* 0x000000ffff707224 */ /* 0x000fe400078e00d8 */
[----:B--2---:R-:W-:Y:S02]  /*4e430*/  IMAD.MOV.U32 R129, RZ, RZ, R237 ;  /* 0x000000ffff817224 */ /* 0x004fe400078e00ed */
[----:B------:R-:W-:Y:S01]  /*4e440*/  IMAD.MOV.U32 R117, RZ, RZ, R229 ;  /* 0x000000ffff757224 */ /* 0x000fe200078e00e5 */
[----:B------:R1:W-:Y:S01]  /*4e450*/  STL [R1+0x3fb0], R112 ;  /* 0x003fb07001007387 */ /* 0x0003e20000100800 */
[----:B------:R-:W-:Y:S01]  /*4e460*/  IMAD.MOV.U32 R125, RZ, RZ, R238 ;  /* 0x000000ffff7d7224 */ /* 0x000fe200078e00ee */
[C---:B------:R-:W-:Y:S08]  /*4e470*/  HMMA.1688.F32.TF32 R228, R220.reuse, R76, R200 ;  /* 0x0000004cdce4723c */ /* 0x040ff000000810c8 */
[C---:B------:R-:W-:Y:S01]  /*4e480*/  HMMA.1688.F32.TF32 R240, R220.reuse, R104, R244 ;  /* 0x00000068dcf0723c */ /* 0x040fe200000810f4 */
[----:B-1----:R-:W-:Y:S01]  /*4e490*/  IMAD.MOV.U32 R112, RZ, RZ, R239 ;  /* 0x000000ffff707224 */ /* 0x002fe200078e00ef */
[----:B------:R-:W-:Y:S06]  /*4e4a0*/  LDS R216, [R2+UR7+0x41000] ;  /* 0x0410000702d87984 */ /* 0x000fec0008000800 */
[C---:B------:R-:W-:Y:S08]  /*4e4b0*/  HMMA.1688.F32.TF32 R236, R220.reuse, R80, R204 ;  /* 0x00000050dcec723c */ /* 0x040ff000000810cc */
[C---:B------:R-:W-:Y:S08]  /*4e4c0*/  HMMA.1688.F32.TF32 R208, R220.reuse, R72, R196 ;  /* 0x00000048dcd0723c */ /* 0x040ff000000810c4 */
[----:B------:R-:W-:Y:S01]  /*4e4d0*/  HMMA.1688.F32.TF32 R200, R220, R68, R192 ;  /* 0x00000044dcc8723c */ /* 0x000fe200000810c0 */
[----:B------:R-:W-:Y:S04]  /*4e4e0*/  STL.64 [R1+0x3f68], R250 ;  /* 0x003f68fa01007387 */ /* 0x000fe80000100a00 */
[----:B------:R1:W-:Y:S04]  /*4e4f0*/  STL.64 [R1+0x3f60], R248 ;  /* 0x003f60f801007387 */ /* 0x0003e80000100a00 */
[----:B------:R-:W-:Y:S04]  /*4e500*/  STL.64 [R1+0x3f78], R238 ;  /* 0x003f78ee01007387 */ /* 0x000fe80000100a00 */
[----:B------:R2:W-:Y:S04]  /*4e510*/  STL.64 [R1+0x3f70], R236 ;  /* 0x003f70ec01007387 */ /* 0x0005e80000100a00 */
[----:B------:R-:W-:Y:S04]  /*4e520*/  STL.64 [R1+0x3f88], R230 ;  /* 0x003f88e601007387 */ /* 0x000fe80000100a00 */
[----:B------:R1:W-:Y:S04]  /*4e530*/  STL.64 [R1+0x3f80], R228 ;  /* 0x003f80e401007387 */ /* 0x0003e80000100a00 */
[----:B------:R-:W-:Y:S01]  /*4e540*/  STL.64 [R1+0x3f98], R210 ;  /* 0x003f98d201007387 */ /* 0x000fe20000100a00 */
[----:B------:R-:W-:-:S03]  /*4e550*/  IMAD.MOV.U32 R116, RZ, RZ, R240 ;  /* 0x000000ffff747224 */ /* 0x000fc600078e00f0 */
[----:B------:R1:W-:Y:S01]  /*4e560*/  STL.64 [R1+0x3f90], R208 ;  /* 0x003f90d001007387 */ /* 0x0003e20000100a00 */
[----:B------:R-:W-:-:S03]  /*4e570*/  IMAD.MOV.U32 R113, RZ, RZ, R241 ;  /* 0x000000ffff717224 */ /* 0x000fc600078e00f1 */
[----:B------:R-:W-:Y:S01]  /*4e580*/  STL.64 [R1+0x3fa8], R202 ;  /* 0x003fa8ca01007387 */ /* 0x000fe20000100a00 */
[----:B------:R-:W-:-:S03]  /*4e590*/  IMAD.MOV.U32 R240, RZ, RZ, R152 ;  /* 0x000000fffff07224 */ /* 0x000fc600078e0098 */
[----:B------:R-:W-:Y:S01]  /*4e5a0*/  STL.64 [R1+0x3fa0], R200 ;  /* 0x003fa0c801007387 */ /* 0x000fe20000100a00 */
[----:B------:R-:W-:Y:S01]  /*4e5b0*/  MOV R105, R242 ;  /* 0x000000f200697202 */ /* 0x000fe20000000f00 */
[----:B------:R-:W-:Y:S02]  /*4e5c0*/  IMAD.MOV.U32 R241, RZ, RZ, R153 ;  /* 0x000000fffff17224 */ /* 0x000fe400078e0099 */
[----:B------:R-:W-:Y:S01]  /*4e5d0*/  STL.64 [R1+0x3fd8], R190 ;  /* 0x003fd8be01007387 */ /* 0x000fe20000100a00 */
[----:B------:R-:W-:-:S03]  /*4e5e0*/  IMAD.MOV.U32 R104, RZ, RZ, R243 ;  /* 0x000000ffff687224 */ /* 0x000fc600078e00f3 */
[----:B------:R-:W-:Y:S01]  /*4e5f0*/  STL.64 [R1+0x3fd0], R188 ;  /* 0x003fd0bc01007387 */ /* 0x000fe20000100a00 */
[----:B------:R-:W-:-:S03]  /*4e600*/  IMAD.MOV.U32 R242, RZ, RZ, R154 ;  /* 0x000000fffff27224 */ /* 0x000fc600078e009a */
[----:B------:R-:W4:Y:S01]  /*4e610*/  LDL.LU R152, [R1+0x430c] ;  /* 0x00430c0001987983 */ /* 0x000f220000300800 */
[----:B------:R-:W-:-:S03]  /*4e620*/  IMAD.MOV.U32 R243, RZ, RZ, R155 ;  /* 0x000000fffff37224 */ /* 0x000fc600078e009b */
[----:B------:R-:W4:Y:S01]  /*4e630*/  LDL.LU R153, [R1+0x4308] ;  /* 0x0043080001997983 */ /* 0x000f220000300800 */
[----:B-1----:R-:W-:-:S03]  /*4e640*/  IMAD.MOV.U32 R248, RZ, RZ, R148 ;  /* 0x000000fffff87224 */ /* 0x002fc600078e0094 */
[----:B------:R-:W4:Y:S01]  /*4e650*/  LDL.LU R154, [R1+0x4304] ;  /* 0x00430400019a7983 */ /* 0x000f220000300800 */
[----:B------:R-:W-:Y:S01]  /*4e660*/  IMAD.MOV.U32 R249, RZ, RZ, R149 ;  /* 0x000000fffff97224 */ /* 0x000fe200078e0095 */
[----:B------:R-:W-:Y:S02]  /*4e670*/  MOV R250, R150 ;  /* 0x0000009600fa7202 */ /* 0x000fe40000000f00 */
[----:B------:R-:W4:Y:S01]  /*4e680*/  LDL.LU R155, [R1+0x4300] ;  /* 0x00430000019b7983 */ /* 0x000f220000300800 */
[----:B------:R-:W-:-:S03]  /*4e690*/  IMAD.MOV.U32 R251, RZ, RZ, R151 ;  /* 0x000000fffffb7224 */ /* 0x000fc600078e0097 */
[----:B------:R-:W4:Y:S01]  /*4e6a0*/  LDL.LU R148, [R1+0x42fc] ;  /* 0x0042fc0001947983 */ /* 0x000f220000300800 */
[----:B--2---:R-:W-:-:S03]  /*4e6b0*/  IMAD.MOV.U32 R236, RZ, RZ, R144 ;  /* 0x000000ffffec7224 */ /* 0x004fc600078e0090 */
[----:B------:R-:W2:Y:S01]  /*4e6c0*/  LDL.LU R149, [R1+0x42f8] ;  /* 0x0042f80001957983 */ /* 0x000ea20000300800 */
[----:B------:R-:W-:-:S03]  /*4e6d0*/  IMAD.MOV.U32 R237, RZ, RZ, R145 ;  /* 0x000000ffffed7224 */ /* 0x000fc600078e0091 */
[----:B------:R-:W2:Y:S01]  /*4e6e0*/  LDL.LU R150, [R1+0x42f4] ;  /* 0x0042f40001967983 */ /* 0x000ea20000300800 */
[----:B------:R-:W-:-:S03]  /*4e6f0*/  IMAD.MOV.U32 R238, RZ, RZ, R146 ;  /* 0x000000ffffee7224 */ /* 0x000fc600078e0092 */
[----:B------:R-:W2:Y:S01]  /*4e700*/  LDL.LU R151, [R1+0x42f0] ;  /* 0x0042f00001977983 */ /* 0x000ea20000300800 */
[----:B------:R-:W-:-:S03]  /*4e710*/  IMAD.MOV.U32 R239, RZ, RZ, R147 ;  /* 0x000000ffffef7224 */ /* 0x000fc600078e0093 */
[----:B------:R-:W2:Y:S01]  /*4e720*/  LDL.LU R144, [R1+0x42ec] ;  /* 0x0042ec0001907983 */ /* 0x000ea20000300800 */
[----:B------:R-:W-:-:S03]  /*4e730*/  IMAD.MOV.U32 R228, RZ, RZ, R140 ;  /* 0x000000ffffe47224 */ /* 0x000fc600078e008c */
[----:B------:R-:W2:Y:S01]  /*4e740*/  LDL.LU R145, [R1+0x42e8] ;  /* 0x0042e80001917983 */ /* 0x000ea20000300800 */
[----:B------:R-:W-:-:S03]  /*4e750*/  MOV R229, R141 ;  /* 0x0000008d00e57202 */ /* 0x000fc60000000f00 */
        /* <DEDUP_REMOVED lines=28> */
[----:B------:R-:W2:Y:S04]  /*4e920*/  LDL.LU R212, [R1+0x42ac] ;  /* 0x0042ac0001d47983 */ /* 0x000ea80000300800 */
[----:B------:R-:W2:Y:S04]  /*4e930*/  LDL.LU R213, [R1+0x42a8] ;  /* 0x0042a80001d57983 */ /* 0x000ea80000300800 */
[----:B------:R-:W2:Y:S04]  /*4e940*/  LDL.LU R214, [R1+0x42a4] ;  /* 0x0042a40001d67983 */ /* 0x000ea80000300800 */
[----:B------:R-:W2:Y:S01]  /*4e950*/  LDL.LU R215, [R1+0x42a0] ;  /* 0x0042a00001d77983 */ /* 0x000ea20000300800 */
[----:B------:R-:W-:Y:S01]  /*4e960*/  HMMA.1688.F32.TF32 R232, R220, R96, R232 ;  /* 0x00000060dce8723c */ /* 0x000fe200000810e8 */
[----:B------:R-:W-:-:S02]  /*4e970*/  IMAD.MOV.U32 R109, RZ, RZ, R217 ;  /* 0x000000ffff6d7224 */ /* 0x000fc400078e00d9 */
[----:B------:R-:W-:Y:S01]  /*4e980*/  IMAD.MOV.U32 R108, RZ, RZ, R218 ;  /* 0x000000ffff6c7224 */ /* 0x000fe200078e00da */
[----:B------:R-:W-:Y:S01]  /*4e990*/  LDS R217, [R3+UR7+0x41000] ;  /* 0x0410000703d97984 */ /* 0x000fe20008000800 */
[----:B------:R-:W-:-:S03]  /*4e9a0*/  IMAD.MOV.U32 R0, RZ, RZ, R219 ;  /* 0x000000ffff007224 */ /* 0x000fc600078e00db */
[C---:B------:R-:W-:Y:S01]  /*4e9b0*/  HMMA.1688.F32.TF32 R224, R220.reuse, R88, R224 ;  /* 0x00000058dce0723c */ /* 0x040fe200000810e0 */
[----:B------:R-:W-:Y:S04]  /*4e9c0*/  LDS R218, [R2+UR7+0x41800] ;  /* 0x0418000702da7984 */ /* 0x000fe80008000800 */
[----:B------:R-:W1:Y:S03]  /*4e9d0*/  LDS R219, [R3+UR7+0x41800] ;  /* 0x0418000703db7984 */ /* 0x000e660008000800 */
[----:B------:R-:W-:Y:S03]  /*4e9e0*/  HMMA.1688.F32.TF32 R244, R220, R8, R180 ;  /* 0x00000008dcf4723c */ /* 0x000fe600000810b4 */
[----:B------:R-:W-:Y:S01]  /*4e9f0*/  IMAD.MOV.U32 R101, RZ, RZ, R232 ;  /* 0x000000ffff657224 */ /* 0x000fe200078e00e8 */
[----:B------:R-:W-:Y:S01]  /*4ea00*/  MOV R100, R233 ;  /* 0x000000e900647202 */ /* 0x000fe20000000f00 */
[----:B------:R-:W-:-:S02]  /*4ea10*/  IMAD.MOV.U32 R97, RZ, RZ, R234 ;  /* 0x000000ffff617224 */ /* 0x000fc400078e00ea */
[----:B------:R-:W-:Y:S02]  /*4ea20*/  IMAD.MOV.U32 R96, RZ, RZ, R235 ;  /* 0x000000ffff607224 */ /* 0x000fe400078e00eb */
[C---:B------:R-:W-:Y:S02]  /*4ea30*/  HMMA.1688.F32.TF32 R232, R220.reuse, R12, R176 ;  /* 0x0000000cdce8723c */ /* 0x040fe400000810b0 */
[----:B------:R-:W-:Y:S01]  /*4ea40*/  MOV R124, R224 ;  /* 0x000000e0007c7202 */ /* 0x000fe20000000f00 */
[----:B------:R-:W-:Y:S02]  /*4ea50*/  IMAD.MOV.U32 R121, RZ, RZ, R225 ;  /* 0x000000ffff797224 */ /* 0x000fe400078e00e1 */
[----:B------:R-:W-:Y:S02]  /*4ea60*/  IMAD.MOV.U32 R89, RZ, RZ, R226 ;  /* 0x000000ffff597224 */ /* 0x000fe400078e00e2 */
[----:B------:R-:W-:Y:S02]  /*4ea70*/  IMAD.MOV.U32 R88, RZ, RZ, R227 ;  /* 0x000000ffff587224 */ /* 0x000fe400078e00e3 */
[C---:B------:R-:W-:Y:S08]  /*4ea80*/  HMMA.1688.F32.TF32 R224, R220.reuse, R16, R172 ;  /* 0x00000010dce0723c */ /* 0x040ff000000810ac */
[C---:B------:R-:W-:Y:S08]  /*4ea90*/  HMMA.1688.F32.TF32 R204, R220.reuse, R20, R168 ;  /* 0x00000014dccc723c */ /* 0x040ff000000810a8 */
[C---:B------:R-:W-:Y:S08]  /*4eaa0*/  HMMA.1688.F32.TF32 R164, R220.reuse, R24, R164 ;  /* 0x00000018dca4723c */ /* 0x040ff000000810a4 */
[C---:B---3--:R-:W-:Y:S01]  /*4eab0*/  HMMA.1688.F32.TF32 R160, R220.reuse, R28, R160 ;  /* 0x0000001cdca0723c */ /* 0x048fe200000810a0 */
[----:B------:R-:W-:Y:S07]  /*4eac0*/  STL.64 [R1+0x3fe8], R246 ;  /* 0x003fe8f601007387 */ /* 0x000fee0000100a00 */
[C---:B----4-:R-:W-:Y:S01]  /*4ead0*/  HMMA.1688.F32.TF32 R156, R220.reuse, R32, R156 ;  /* 0x00000020dc9c723c */ /* 0x050fe2000008109c */
[----:B------:R-:W-:Y:S07]  /*4eae0*/  STL.64 [R1+0x3fe0], R244 ;  /* 0x003fe0f401007387 */ /* 0x000fee0000100a00 */
[----:B------:R-:W-:Y:S01]  /*4eaf0*/  HMMA.1688.F32.TF32 R184, R220, R4, R184 ;  /* 0x00000004dcb8723c */ /* 0x000fe200000810b8 */
[----:B------:R-:W-:Y:S04]  /*4eb00*/  STL.64 [R1+0x3ff8], R234 ;  /* 0x003ff8ea01007387 */ /* 0x000fe80000100a00 */
[----:B------:R-:W-:Y:S04]  /*4eb10*/  STL.64 [R1+0x3ff0], R232 ;  /* 0x003ff0e801007387 */ /* 0x000fe80000100a00 */
[----:B------:R-:W-:Y:S04]  /*4eb20*/  STL.64 [R1+0x4008], R226 ;  /* 0x004008e201007387 */ /* 0x000fe80000100a00 */
[----:B------:R-:W-:Y:S01]  /*4eb30*/  STL.64 [R1+0x4000], R224 ;  /* 0x004000e001007387 */ /* 0x000fe20000100a00 */
[C---:B-1----:R-:W-:Y:S03]  /*4eb40*/  HMMA.1688.F32.TF32 R176, R216.reuse, R130, R196 ;  /* 0x00000082d8b0723c */ /* 0x042fe600000810c4 */
[----:B------:R-:W-:Y:S04]  /*4eb50*/  STL.64 [R1+0x4018], R206 ;  /* 0x004018ce01007387 */ /* 0x000fe80000100a00 */
[----:B------:R-:W-:Y:S01]  /*4eb60*/  STL.64 [R1+0x4010], R204 ;  /* 0x004010cc01007387 */ /* 0x000fe20000100a00 */
[C---:B------:R-:W-:Y:S03]  /*4eb70*/  HMMA.1688.F32.TF32 R180, R216.reuse, R126, R192 ;  /* 0x0000007ed8b4723c */ /* 0x040fe600000810c0 */
[----:B------:R-:W-:Y:S04]  /*4eb80*/  STL.64 [R1+0x4028], R166 ;  /* 0x004028a601007387 */ /* 0x000fe80000100a00 */
[----:B------:R-:W-:Y:S01]  /*4eb90*/  STL.64 [R1+0x4020], R164 ;  /* 0x004020a401007387 */ /* 0x000fe20000100a00 */
[----:B------:R-:W-:Y:S03]  /*4eba0*/  HMMA.1688.F32.TF32 R168, R216, R122, R208 ;  /* 0x0000007ad8a8723c */ /* 0x000fe600000810d0 */
[----:B------:R-:W-:Y:S01]  /*4ebb0*/  STL.64 [R1+0x4038], R162 ;  /* 0x004038a201007387 */ /* 0x000fe20000100a00 */
[----:B------:R-:W-:-:S03]  /*4ebc0*/  IMAD.MOV.U32 R69, RZ, RZ, R184 ;  /* 0x000000ffff457224 */ /* 0x000fc600078e00b8 */
[----:B------:R-:W-:Y:S01]  /*4ebd0*/  STL.64 [R1+0x4030], R160 ;  /* 0x004030a001007387 */ /* 0x000fe20000100a00 */
[----:B------:R-:W-:Y:S01]  /*4ebe0*/  IMAD.MOV.U32 R68, RZ, RZ, R185 ;  /* 0x000000ffff447224 */ /* 0x000fe200078e00b9 */
[----:B------:R-:W-:Y:S02]  /*4ebf0*/  MOV R64, R187 ;  /* 0x000000bb00407202 */ /* 0x000fe40000000f00 */
[----:B------:R-:W-:Y:S01]  /*4ec00*/  STL.64 [R1+0x4048], R158 ;  /* 0x0040489e01007387 */ /* 0x000fe20000100a00 */
[----:B------:R-:W-:-:S03]  /*4ec10*/  IMAD.MOV.U32 R65, RZ, RZ, R186 ;  /* 0x000000ffff417224 */ /* 0x000fc600078e00ba */
[----:B------:R-:W-:Y:S01]  /*4ec20*/  STL.64 [R1+0x4040], R156 ;  /* 0x0040409c01007387 */ /* 0x000fe20000100a00 */
[C---:B------:R-:W-:Y:S08]  /*4ec30*/  HMMA.1688.F32.TF32 R184, R216.reuse, R118, R228 ;  /* 0x00000076d8b8723c */ /* 0x040ff000000810e4 */
[----:B------:R-:W-:Y:S01]  /*4ec40*/  HMMA.1688.F32.TF32 R172, R216, R114, R236 ;  /* 0x00000072d8ac723c */ /* 0x000fe200000810ec */
[----:B------:R-:W-:-:S07]  /*4ec50*/  IMAD.MOV.U32 R236, RZ, RZ, R79 ;  /* 0x000000ffffec7224 */ /* 0x000fce00078e004f */
[C---:B------:R-:W-:Y:S08]  /*4ec60*/  HMMA.1688.F32.TF32 R152, R220.reuse, R36, R152 ;  /* 0x00000024dc98723c */ /* 0x040ff00000081098 */
[C---:B--2---:R-:W-:Y:S08]  /*4ec70*/  HMMA.1688.F32.TF32 R148, R220.reuse, R40, R148 ;  /* 0x00000028dc94723c */ /* 0x044ff00000081094 */
[C---:B------:R-:W-:Y:S03]  /*4ec80*/  HMMA.1688.F32.TF32 R144, R220.reuse, R44, R144 ;  /* 0x0000002cdc90723c */ /* 0x040fe60000081090 */
[----:B------:R-:W-:Y:S05]  /*4ec90*/  STL.64 [R1+0x4058], R154 ;  /* 0x0040589a01007387 */ /* 0x000fea0000100a00 */
[C---:B------:R-:W-:Y:S01]  /*4eca0*/  HMMA.1688.F32.TF32 R140, R220.reuse, R48, R140 ;  /* 0x00000030dc8c723c */ /* 0x040fe2000008108c */
[----:B------:R-:W-:Y:S07]  /*4ecb0*/  STL.64 [R1+0x4050], R152 ;  /* 0x0040509801007387 */ /* 0x000fee0000100a00 */
[C---:B------:R-:W-:Y:S01]  /*4ecc0*/  HMMA.1688.F32.TF32 R136, R220.reuse, R52, R136 ;  /* 0x00000034dc88723c */ /* 0x040fe20000081088 */
[----:B------:R-:W-:Y:S07]  /*4ecd0*/  STL.64 [R1+0x4068], R150 ;  /* 0x0040689601007387 */ /* 0x000fee0000100a00 */
[C---:B------:R-:W-:Y:S01]  /*4ece0*/  HMMA.1688.F32.TF32 R132, R220.reuse, R56, R132 ;  /* 0x00000038dc84723c */ /* 0x040fe20000081084 */
[----:B------:R-:W-:Y:S04]  /*4ecf0*/  STL.64 [R1+0x4060], R148 ;  /* 0x0040609401007387 */ /* 0x000fe80000100a00 */
[----:B------:R-:W-:Y:S03]  /*4ed00*/  STL.64 [R1+0x4078], R146 ;  /* 0x0040789201007387 */ /* 0x000fe60000100a00 */
[----:B------:R-:W-:Y:S01]  /*4ed10*/  HMMA.1688.F32.TF32 R212, R220, R60, R212 ;  /* 0x0000003cdcd4723c */ /* 0x000fe200000810d4 */
        /* <DEDUP_REMOVED lines=9> */
[----:B------:R4:W-:Y:S04]  /*4edb0*/  STL.64 [R1+0x40c8], R178 ;  /* 0x0040c8b201007387 */ /* 0x0009e80000100a00 */
[----:B------:R1:W-:Y:S04]  /*4edc0*/  STL.64 [R1+0x40c0], R176 ;  /* 0x0040c0b001007387 */ /* 0x0003e80000100a00 */
[----:B------:R2:W-:Y:S04]  /*4edd0*/  STL.64 [R1+0x40d8], R182 ;  /* 0x0040d8b601007387 */ /* 0x0005e80000100a00 */
[----:B------:R2:W-:Y:S04]  /*4ede0*/  STL.64 [R1+0x40d0], R180 ;  /* 0x0040d0b401007387 */ /* 0x0005e80000100a00 */
[----:B------:R-:W-:Y:S01]  /*4edf0*/  STL.64 [R1+0x40e8], R170 ;  /* 0x0040e8aa01007387 */ /* 0x000fe20000100a00 */
[----:B-1----:R-:W-:Y:S03]  /*4ee00*/  HMMA.1688.F32.TF32 R132, R216, R106, R240 ;  /* 0x0000006ad884723c */ /* 0x002fe600000810f0 */
[----:B------:R1:W-:Y:S01]  /*4ee10*/  STL.64 [R1+0x40e0], R168 ;  /* 0x0040e0a801007387 */ /* 0x0003e20000100a00 */
[----:B------:R-:W-:-:S03]  /*4ee20*/  IMAD.MOV.U32 R240, RZ, RZ, R10 ;  /* 0x000000fffff07224 */ /* 0x000fc600078e000a */
[----:B------:R-:W-:Y:S01]  /*4ee30*/  STL.64 [R1+0x40f8], R186 ;  /* 0x0040f8ba01007387 */ /* 0x000fe20000100a00 */
[----:B------:R-:W-:-:S03]  /*4ee40*/  IMAD.MOV.U32 R241, RZ, RZ, R11 ;  /* 0x000000fffff17224 */ /* 0x000fc600078e000b */
[----:B------:R-:W-:Y:S01]  /*4ee50*/  STL.64 [R1+0x40f0], R184 ;  /* 0x0040f0b801007387 */ /* 0x000fe20000100a00 */
[----:B------:R-:W-:-:S03]  /*4ee60*/  MOV R242, R6 ;  /* 0x0000000600f27202 */ /* 0x000fc60000000f00 */
[----:B------:R-:W-:Y:S01]  /*4ee70*/  STL.64 [R1+0x4108], R174 ;  /* 0x004108ae01007387 */ /* 0x000fe20000100a00 */
[----:B------:R-:W-:-:S03]  /*4ee80*/  IMAD.MOV.U32 R243, RZ, RZ, R7 ;  /* 0x000000fffff37224 */ /* 0x000fc600078e0007 */
[----:B------:R1:W-:Y:S04]  /*4ee90*/  STL.64 [R1+0x4100], R172 ;  /* 0x004100ac01007387 */ /* 0x0003e80000100a00 */
[----:B------:R-:W2:Y:S01]  /*4eea0*/  LDL.LU R10, [R1+0x429c] ;  /* 0x00429c00010a7983 */ /* 0x000ea20000300800 */
[----:B------:R-:W-:-:S03]  /*4eeb0*/  IMAD.MOV.U32 R237, RZ, RZ, R78 ;  /* 0x000000ffffed7224 */ /* 0x000fc600078e004e */
[----:B------:R-:W3:Y:S01]  /*4eec0*/  LDL.LU R11, [R1+0x4298] ;  /* 0x00429800010b7983 */ /* 0x000ee20000300800 */
[----:B------:R-:W-:-:S03]  /*4eed0*/  IMAD.MOV.U32 R238, RZ, RZ, R75 ;  /* 0x000000ffffee7224 */ /* 0x000fc600078e004b */
[----:B------:R-:W4:Y:S01]  /*4eee0*/  LDL.LU R6, [R1+0x4294] ;  /* 0x0042940001067983 */ /* 0x000f220000300800 */
[----:B------:R-:W-:-:S03]  /*4eef0*/  IMAD.MOV.U32 R239, RZ, RZ, R74 ;  /* 0x000000ffffef7224 */ /* 0x000fc600078e004a */
[----:B------:R-:W4:Y:S01]  /*4ef00*/  LDL.LU R7, [R1+0x4290] ;  /* 0x0042900001077983 */ /* 0x000f220000300800 */
[----:B------:R-:W-:-:S03]  /*4ef10*/  IMAD.MOV.U32 R228, RZ, RZ, R26 ;  /* 0x000000ffffe47224 */ /* 0x000fc600078e001a */
[----:B------:R-:W4:Y:S01]  /*4ef20*/  LDL.LU R79, [R1+0x428c] ;  /* 0x00428c00014f7983 */ /* 0x000f220000300800 */
[----:B------:R-:W-:-:S03]  /*4ef30*/  MOV R229, R27 ;  /* 0x0000001b00e57202 */ /* 0x000fc60000000f00 */
[----:B------:R-:W4:Y:S01]  /*4ef40*/  LDL.LU R78, [R1+0x4288] ;  /* 0x00428800014e7983 */ /* 0x000f220000300800 */
[----:B------:R-:W-:-:S03]  /*4ef50*/  IMAD.MOV.U32 R230, RZ, RZ, R22 ;  /* 0x000000ffffe67224 */ /* 0x000fc600078e0016 */
        /* <DEDUP_REMOVED lines=10> */
[----:B------:R-:W4:Y:S04]  /*4f000*/  LDL.LU R23, [R1+0x4270] ;  /* 0x0042700001177983 */ /* 0x000f280000300800 */
[----:B------:R-:W4:Y:S04]  /*4f010*/  LDL.LU R34, [R1+0x426c] ;  /* 0x00426c0001227983 */ /* 0x000f280000300800 */
[----:B------:R-:W4:Y:S04]  /*4f020*/  LDL.LU R35, [R1+0x4268] ;  /* 0x0042680001237983 */ /* 0x000f280000300800 */
[----:B------:R-:W4:Y:S04]  /*4f030*/  LDL.LU R30, [R1+0x4264] ;  /* 0x00426400011e7983 */ /* 0x000f280000300800 */
[----:B------:R-:W4:Y:S01]  /*4f040*/  LDL.LU R31, [R1+0x4260] ;  /* 0x00426000011f7983 */ /* 0x000f220000300800 */
[----:B------:R-:W-:Y:S01]  /*4f050*/  MOV R188, R55 ;  /* 0x0000003700bc7202 */ /* 0x000fe20000000f00 */
[----:B------:R-:W-:-:S02]  /*4f060*/  IMAD.MOV.U32 R189, RZ, RZ, R54 ;  /* 0x000000ffffbd7224 */ /* 0x000fc400078e0036 */
[----:B------:R-:W4:Y:S01]  /*4f070*/  LDL.LU R55, [R1+0x425c] ;  /* 0x00425c0001377983 */ /* 0x000f220000300800 */
[----:B------:R-:W-:Y:S02]  /*4f080*/  IMAD.MOV.U32 R190, RZ, RZ, R59 ;  /* 0x000000ffffbe7224 */ /* 0x000fe400078e003b */
[----:B------:R-:W-:Y:S01]  /*4f090*/  IMAD.MOV.U32 R191, RZ, RZ, R58 ;  /* 0x000000ffffbf7224 */ /* 0x000fe200078e003a */
[----:B------:R-:W4:Y:S01]  /*4f0a0*/  LDL.LU R54, [R1+0x4258] ;  /* 0x0042580001367983 */ /* 0x000f220000300800 */
[----:B------:R-:W-:-:S03]  /*4f0b0*/  IMAD.MOV.U32 R244, RZ, RZ, R71 ;  /* 0x000000fffff47224 */ /* 0x000fc600078e0047 */
[----:B------:R-:W4:Y:S01]  /*4f0c0*/  LDL.LU R59, [R1+0x4254] ;  /* 0x00425400013b7983 */ /* 0x000f220000300800 */
[----:B------:R-:W-:-:S03]  /*4f0d0*/  IMAD.MOV.U32 R245, RZ, RZ, R70 ;  /* 0x000000fffff57224 */ /* 0x000fc600078e0046 */
[----:B------:R-:W4:Y:S01]  /*4f0e0*/  LDL.LU R58, [R1+0x4250] ;  /* 0x00425000013a7983 */ /* 0x000f220000300800 */
[----:B------:R-:W-:Y:S01]  /*4f0f0*/  IMAD.MOV.U32 R246, RZ, RZ, R67 ;  /* 0x000000fffff67224 */ /* 0x000fe200078e0043 */
[----:B------:R-:W-:Y:S02]  /*4f100*/  MOV R247, R66 ;  /* 0x0000004200f77202 */ /* 0x000fe40000000f00 */
        /* <DEDUP_REMOVED lines=27> */
[----:B------:R-:W4:Y:S01]  /*4f2c0*/  LDL.LU R18, [R1+0x4210] ;  /* 0x0042100001127983 */ /* 0x000f220000300800 */
[----:B------:R-:W-:Y:S01]  /*4f2d0*/  IMAD.MOV.U32 R224, RZ, RZ, R82 ;  /* 0x000000ffffe07224 */ /* 0x000fe200078e0052 */
[----:B------:R-:W-:Y:S01]  /*4f2e0*/  MOV R226, R86 ;  /* 0x0000005600e27202 */ /* 0x000fe20000000f00 */
[----:B------:R-:W-:Y:S01]  /*4f2f0*/  IMAD.MOV.U32 R225, RZ, RZ, R83 ;  /* 0x000000ffffe17224 */ /* 0x000fe200078e0053 */
[----:B------:R-:W-:Y:S01]  /*4f300*/  LOP3.LUT R85, R2, 0x40, RZ, 0x3c, !PT ;  /* 0x0000004002557812 */ /* 0x000fe200078e3cff */
[----:B------:R-:W-:Y:S01]  /*4f310*/  IMAD.MOV.U32 R9, RZ, RZ, R132 ;  /* 0x000000ffff097224 */ /* 0x000fe200078e0084 */
[----:B------:R-:W-:Y:S01]  /*4f320*/  LDS R197, [R252+UR7+0x41000] ;  /* 0x04100007fcc57984 */ /* 0x000fe20008000800 */
[----:B------:R-:W-:-:S02]  /*4f330*/  IMAD.MOV.U32 R8, RZ, RZ, R133 ;  /* 0x000000ffff087224 */ /* 0x000fc400078e0085 */
[----:B------:R-:W-:Y:S02]  /*4f340*/  IMAD.MOV.U32 R5, RZ, RZ, R134 ;  /* 0x000000ffff057224 */ /* 0x000fe400078e0086 */
[----:B------:R-:W-:Y:S02]  /*4f350*/  IMAD.MOV.U32 R227, RZ, RZ, R87 ;  /* 0x000000ffffe37224 */ /* 0x000fe400078e0057 */
[----:B------:R-:W-:Y:S02]  /*4f360*/  IMAD.MOV.U32 R200, RZ, RZ, R90 ;  /* 0x000000ffffc87224 */ /* 0x000fe400078e005a */
[----:B------:R-:W-:Y:S02]  /*4f370*/  IMAD.MOV.U32 R201, RZ, RZ, R102 ;  /* 0x000000ffffc97224 */ /* 0x000fe400078e0066 */
[----:B------:R-:W-:Y:S01]  /*4f380*/  IMAD.MOV.U32 R202, RZ, RZ, R103 ;  /* 0x000000ffffca7224 */ /* 0x000fe200078e0067 */
[----:B------:R-:W-:Y:S01]  /*4f390*/  HMMA.1688.F32.TF32 R192, R216, R110, R248 ;  /* 0x0000006ed8c0723c */ /* 0x000fe200000810f8 */
[----:B------:R-:W-:Y:S01]  /*4f3a0*/  IMAD.MOV.U32 R203, RZ, RZ, R98 ;  /* 0x000000ffffcb7224 */ /* 0x000fe200078e0062 */
[----:B------:R-:W-:Y:S04]  /*4f3b0*/  LDS R196, [R85+UR7+0x41000] ;  /* 0x0410000755c47984 */ /* 0x000fe80008000800 */
[----:B------:R-:W-:Y:S01]  /*4f3c0*/  LDS R199, [R252+UR7+0x41800] ;  /* 0x04180007fcc77984 */ /* 0x000fe20008000800 */
[----:B--2---:R-:W-:-:S03]  /*4f3d0*/  IMAD.MOV.U32 R163, RZ, RZ, R10 ;  /* 0x000000ffffa37224 */ /* 0x004fc600078e000a */
[----:B------:R-:W2:Y:S01]  /*4f3e0*/  LDS R198, [R85+UR7+0x41800] ;  /* 0x0418000755c67984 */ /* 0x000ea20008000800 */
[----:B---3--:R-:W-:Y:S01]  /*4f3f0*/  IMAD.MOV.U32 R162, RZ, RZ, R11 ;  /* 0x000000ffffa27224 */ /* 0x008fe200078e000b */
[----:B----4-:R-:W-:Y:S01]  /*4f400*/  MOV R161, R6 ;  /* 0x0000000600a17202 */ /* 0x010fe20000000f00 */
[----:B------:R-:W-:Y:S02]  /*4f410*/  IMAD.MOV.U32 R160, RZ, RZ, R7 ;  /* 0x000000ffffa07224 */ /* 0x000fe400078e0007 */
[----:B------:R-:W3:Y:S04]  /*4f420*/  LDL.LU R7, [R1+0x420c] ;  /* 0x00420c0001077983 */ /* 0x000ee80000300800 */
[----:B------:R-:W4:Y:S04]  /*4f430*/  LDL.LU R6, [R1+0x4208] ;  /* 0x0042080001067983 */ /* 0x000f280000300800 */
[----:B------:R-:W2:Y:S04]  /*4f440*/  LDL.LU R11, [R1+0x4204] ;  /* 0x00420400010b7983 */ /* 0x000ea80000300800 */
[----:B------:R-:W2:Y:S01]  /*4f450*/  LDL.LU R10, [R1+0x4200] ;  /* 0x00420000010a7983 */ /* 0x000ea20000300800 */
[----:B------:R-:W-:-:S02]  /*4f460*/  IMAD.MOV.U32 R155, RZ, RZ, R26 ;  /* 0x000000ffff9b7224 */ /* 0x000fc400078e001a */
[----:B------:R-:W-:Y:S02]  /*4f470*/  IMAD.MOV.U32 R154, RZ, RZ, R27 ;  /* 0x000000ffff9a7224 */ /* 0x000fe400078e001b */
[----:B------:R-:W-:Y:S02]  /*4f480*/  IMAD.MOV.U32 R153, RZ, RZ, R22 ;  /* 0x000000ffff997224 */ /* 0x000fe400078e0016 */
[----:B------:R-:W-:Y:S02]  /*4f490*/  IMAD.MOV.U32 R152, RZ, RZ, R23 ;  /* 0x000000ffff987224 */ /* 0x000fe400078e0017 */
[----:B------:R-:W2:Y:S04]  /*4f4a0*/  LDL.LU R23, [R1+0x41fc] ;  /* 0x0041fc0001177983 */ /* 0x000ea80000300800 */
[----:B------:R-:W2:Y:S04]  /*4f4b0*/  LDL.LU R22, [R1+0x41f8] ;  /* 0x0041f80001167983 */ /* 0x000ea80000300800 */
[----:B------:R-:W2:Y:S01]  /*4f4c0*/  LDL.LU R27, [R1+0x41f4] ;  /* 0x0041f400011b7983 */ /* 0x000ea20000300800 */
[----:B------:R-:W-:-:S02]  /*4f4d0*/  IMAD.MOV.U32 R150, RZ, RZ, R35 ;  /* 0x000000ffff967224 */ /* 0x000fc400078e0023 */
[----:B------:R-:W-:Y:S01]  /*4f4e0*/  IMAD.MOV.U32 R149, RZ, RZ, R30 ;  /* 0x000000ffff957224 */ /* 0x000fe200078e001e */
[----:B------:R-:W2:Y:S01]  /*4f4f0*/  LDL.LU R26, [R1+0x41f0] ;  /* 0x0041f000011a7983 */ /* 0x000ea20000300800 */
[----:B------:R-:W-:-:S03]  /*4f500*/  MOV R148, R31 ;  /* 0x0000001f00947202 */ /* 0x000fc60000000f00 */
[----:B------:R-:W2:Y:S01]  /*4f510*/  LDL.LU R31, [R1+0x41ec] ;  /* 0x0041ec00011f7983 */ /* 0x000ea20000300800 */
[----:B------:R-:W-:-:S03]  /*4f520*/  IMAD.MOV.U32 R151, RZ, RZ, R34 ;  /* 0x000000ffff977224 */ /* 0x000fc600078e0022 */
[----:B------:R-:W2:Y:S04]  /*4f530*/  LDL.LU R30, [R1+0x41e8] ;  /* 0x0041e800011e7983 */ /* 0x000ea80000300800 */
[----:B------:R-:W2:Y:S04]  /*4f540*/  LDL.LU R35, [R1+0x41e4] ;  /* 0x0041e40001237983 */ /* 0x000ea80000300800 */
[----:B------:R-:W2:Y:S01]  /*4f550*/  LDL.LU R34, [R1+0x41e0] ;  /* 0x0041e00001227983 */ /* 0x000ea20000300800 */
[----:B------:R-:W-:Y:S02]  /*4f560*/  IMAD.MOV.U32 R145, RZ, RZ, R59 ;  /* 0x000000ffff917224 */ /* 0x000fe400078e003b */
[----:B------:R-:W-:-:S02]  /*4f570*/  IMAD.MOV.U32 R144, RZ, RZ, R58 ;  /* 0x000000ffff907224 */ /* 0x000fc400078e003a */
[----:B------:R-:W2:Y:S01]  /*4f580*/  LDL.LU R58, [R1+0x41dc] ;  /* 0x0041dc00013a7983 */ /* 0x000ea20000300800 */
[----:B------:R-:W-:Y:S01]  /*4f590*/  IMAD.MOV.U32 R146, RZ, RZ, R54 ;  /* 0x000000ffff927224 */ /* 0x000fe200078e0036 */
[----:B------:R-:W-:Y:S02]  /*4f5a0*/  MOV R147, R55 ;  /* 0x0000003700937202 */ /* 0x000fe40000000f00 */
[----:B------:R-:W2:Y:S04]  /*4f5b0*/  LDL.LU R59, [R1+0x41d8] ;  /* 0x0041d800013b7983 */ /* 0x000ea80000300800 */
[----:B------:R-:W2:Y:S04]  /*4f5c0*/  LDL.LU R54, [R1+0x41d4] ;  /* 0x0041d40001367983 */ /* 0x000ea80000300800 */
[----:B------:R-:W2:Y:S01]  /*4f5d0*/  LDL.LU R55, [R1+0x41d0] ;  /* 0x0041d00001377983 */ /* 0x000ea20000300800 */
[----:B------:R-:W-:-:S02]  /*4f5e0*/  IMAD.MOV.U32 R4, RZ, RZ, R135 ;  /* 0x000000ffff047224 */ /* 0x000fc400078e0087 */
[----:B------:R-:W-:Y:S02]  /*4f5f0*/  IMAD.MOV.U32 R139, RZ, RZ, R47 ;  /* 0x000000ffff8b7224 */ /* 0x000fe400078e002f */
[----:B------:R-:W-:Y:S02]  /*4f600*/  IMAD.MOV.U32 R138, RZ, RZ, R46 ;  /* 0x000000ffff8a7224 */ /* 0x000fe400078e002e */
[----:B------:R-:W-:Y:S02]  /*4f610*/  IMAD.MOV.U32 R137, RZ, RZ, R51 ;  /* 0x000000ffff897224 */ /* 0x000fe400078e0033 */
[----:B------:R-:W-:Y:S02]  /*4f620*/  IMAD.MOV.U32 R136, RZ, RZ, R50 ;  /* 0x000000ffff887224 */ /* 0x000fe400078e0032 */
[----:B------:R-:W2:Y:S04]  /*4f630*/  LDL.LU R50, [R1+0x41cc] ;  /* 0x0041cc0001327983 */ /* 0x000ea80000300800 */
[----:B------:R-:W2:Y:S04]  /*4f640*/  LDL.LU R51, [R1+0x41c8] ;  /* 0x0041c80001337983 */ /* 0x000ea80000300800 */
[----:B------:R-:W2:Y:S01]  /*4f650*/  LDL.LU R46, [R1+0x41c4] ;  /* 0x0041c400012e7983 */ /* 0x000ea20000300800 */
[----:B------:R-:W-:Y:S01]  /*4f660*/  MOV R134, R38 ;  /* 0x0000002600867202 */ /* 0x000fe20000000f00 */
[----:B------:R-:W-:-:S02]  /*4f670*/  IMAD.MOV.U32 R133, RZ, RZ, R43 ;  /* 0x000000ffff857224 */ /* 0x000fc400078e002b */
[----:B------:R-:W2:Y:S01]  /*4f680*/  LDL.LU R47, [R1+0x41c0] ;  /* 0x0041c000012f7983 */ /* 0x000ea20000300800 */
[----:B------:R-:W-:-:S03]  /*4f690*/  IMAD.MOV.U32 R132, RZ, RZ, R42 ;  /* 0x000000ffff847224 */ /* 0x000fc600078e002a */
[----:B------:R-:W2:Y:S01]  /*4f6a0*/  LDL.LU R42, [R1+0x41bc] ;  /* 0x0041bc00012a7983 */ /* 0x000ea20000300800 */
[----:B------:R-:W-:-:S03]  /*4f6b0*/  IMAD.MOV.U32 R135, RZ, RZ, R39 ;  /* 0x000000ffff877224 */ /* 0x000fc600078e0027 */
[----:B------:R-:W2:Y:S04]  /*4f6c0*/  LDL.LU R43, [R1+0x41b8] ;  /* 0x0041b800012b7983 */ /* 0x000ea80000300800 */
[----:B------:R-:W2:Y:S04]  /*4f6d0*/  LDL.LU R38, [R1+0x41b4] ;  /* 0x0041b40001267983 */ /* 0x000ea80000300800 */
[----:B------:R-:W2:Y:S01]  /*4f6e0*/  LDL.LU R39, [R1+0x41b0] ;  /* 0x0041b00001277983 */ /* 0x000ea20000300800 */
[----:B------:R-:W-:Y:S02]  /*4f6f0*/  IMAD.MOV.U32 R221, RZ, RZ, R19 ;  /* 0x000000ffffdd7224 */ /* 0x000fe400078e0013 */
[----:B------:R-:W-:-:S02]  /*4f700*/  IMAD.MOV.U32 R220, RZ, RZ, R18 ;  /* 0x000000ffffdc7224 */ /* 0x000fc400078e0012 */
[----:B------:R-:W-:Y:S02]  /*4f710*/  IMAD.MOV.U32 R222, RZ, RZ, R14 ;  /* 0x000000ffffde7224 */ /* 0x000fe400078e000e */
[----:B------:R-:W-:Y:S02]  /*4f720*/  IMAD.MOV.U32 R223, RZ, RZ, R15 ;  /* 0x000000ffffdf7224 */ /* 0x000fe400078e000f */
[----:B------:R-:W-:Y:S02]  /*4f730*/  IMAD.MOV.U32 R140, RZ, RZ, R66 ;  /* 0x000000ffff8c7224 */ /* 0x000fe400078e0042 */
[----:B------:R-:W-:Y:S01]  /*4f740*/  IMAD.MOV.U32 R141, RZ, RZ, R67 ;  /* 0x000000ffff8d7224 */ /* 0x000fe200078e0043 */
[----:B------:R-:W-:Y:S01]  /*4f750*/  MOV R143, R71 ;  /* 0x00000047008f7202 */ /* 0x000fe20000000f00 */
        /* <DEDUP_REMOVED lines=9> */
[----:B---3--:R-:W-:Y:S02]  /*4f7f0*/  IMAD.MOV.U32 R215, RZ, RZ, R7 ;  /* 0x000000ffffd77224 */ /* 0x008fe400078e0007 */
[----:B----4-:R-:W-:Y:S02]  /*4f800*/  IMAD.MOV.U32 R214, RZ, RZ, R6 ;  /* 0x000000ffffd67224 */ /* 0x010fe400078e0006 */
[----:B--2---:R-:W-:Y:S01]  /*4f810*/  IMAD.MOV.U32 R213, RZ, RZ, R11 ;  /* 0x000000ffffd57224 */ /* 0x004fe200078e000b */
[----:B------:R-:W-:Y:S01]  /*4f820*/  MOV R212, R10 ;  /* 0x0000000a00d47202 */ /* 0x000fe20000000f00 */
[----:B------:R-:W-:Y:S02]  /*4f830*/  IMAD.MOV.U32 R179, RZ, RZ, R23 ;  /* 0x000000ffffb37224 */ /* 0x000fe400078e0017 */
[----:B------:R-:W-:Y:S01]  /*4f840*/  IMAD.MOV.U32 R178, RZ, RZ, R22 ;  /* 0x000000ffffb27224 */ /* 0x000fe200078e0016 */
[----:B------:R-:W-:Y:S01]  /*4f850*/  MOV R177, R27 ;  /* 0x0000001b00b17202 */ /* 0x000fe20000000f00 */
[----:B------:R-:W-:-:S02]  /*4f860*/  IMAD.MOV.U32 R176, RZ, RZ, R26 ;  /* 0x000000ffffb07224 */ /* 0x000fc400078e001a */
[----:B------:R-:W-:Y:S02]  /*4f870*/  IMAD.MOV.U32 R183, RZ, RZ, R31 ;  /* 0x000000ffffb77224 */ /* 0x000fe400078e001f */
[----:B------:R-:W-:Y:S02]  /*4f880*/  IMAD.MOV.U32 R182, RZ, RZ, R30 ;  /* 0x000000ffffb67224 */ /* 0x000fe400078e001e */
[----:B------:R-:W-:Y:S02]  /*4f890*/  IMAD.MOV.U32 R181, RZ, RZ, R35 ;  /* 0x000000ffffb57224 */ /* 0x000fe400078e0023 */
[----:B------:R-:W-:Y:S02]  /*4f8a0*/  IMAD.MOV.U32 R180, RZ, RZ, R34 ;  /* 0x000000ffffb47224 */ /* 0x000fe400078e0022 */
[----:B------:R-:W2:Y:S04]  /*4f8b0*/  LDL.LU R34, [R1+0x41ac] ;  /* 0x0041ac0001227983 */ /* 0x000ea80000300800 */
[----:B------:R-:W2:Y:S04]  /*4f8c0*/  LDL.LU R35, [R1+0x41a8] ;  /* 0x0041a80001237983 */ /* 0x000ea80000300800 */
[----:B------:R-:W3:Y:S04]  /*4f8d0*/  LDL.LU R30, [R1+0x41a4] ;  /* 0x0041a400011e7983 */ /* 0x000ee80000300800 */
[----:B------:R-:W3:Y:S04]  /*4f8e0*/  LDL.LU R31, [R1+0x41a0] ;  /* 0x0041a000011f7983 */ /* 0x000ee80000300800 */
[----:B------:R-:W4:Y:S04]  /*4f8f0*/  LDL.LU R26, [R1+0x419c] ;  /* 0x00419c00011a7983 */ /* 0x000f280000300800 */
[----:B------:R-:W4:Y:S04]  /*4f900*/  LDL.LU R27, [R1+0x4198] ;  /* 0x00419800011b7983 */ /* 0x000f280000300800 */
[----:B------:R-:W2:Y:S04]  /*4f910*/  LDL.LU R22, [R1+0x4194] ;  /* 0x0041940001167983 */ /* 0x000ea80000300800 */
        /* <DEDUP_REMOVED lines=22> */
[----:B------:R-:W1:Y:S04]  /*4fa80*/  LDL.LU R102, [R1+0x4138] ;  /* 0x0041380001667983 */ /* 0x000e680000300800 */
[----:B------:R-:W1:Y:S04]  /*4fa90*/  LDL.LU R103, [R1+0x4134] ;  /* 0x0041340001677983 */ /* 0x000e680000300800 */
[----:B------:R-:W2:Y:S04]  /*4faa0*/  LDL.LU R98, [R1+0x4130] ;  /* 0x0041300001627983 */ /* 0x000ea80000300800 */
[----:B------:R-:W2:Y:S04]  /*4fab0*/  LDL.LU R99, [R1+0x412c] ;  /* 0x00412c0001637983 */ /* 0x000ea80000300800 */
[----:B------:R-:W2:Y:S04]  /*4fac0*/  LDL.LU R91, [R1+0x4128] ;  /* 0x00412800015b7983 */ /* 0x000ea80000300800 */
[----:B------:R-:W2:Y:S04]  /*4fad0*/  LDL.LU R94, [R1+0x4124] ;  /* 0x00412400015e7983 */ /* 0x000ea80000300800 */
[----:B------:R-:W2:Y:S01]  /*4fae0*/  LDL.LU R95, [R1+0x4120] ;  /* 0x00412000015f7983 */ /* 0x000ea20000300800 */
[----:B-1----:R-:W-:-:S15]  /*4faf0*/  HMMA.1688.F32.TF32 R168, R216, R102, R180 ;  /* 0x00000066d8a8723c */ /* 0x002fde00000810b4 */
[----:B------:R-:W-:-:S04]  /*4fb00*/  NOP ;  /* 0x0000000000007918 */ /* 0x000fc80000000000 */
[----:B------:R-:W-:Y:S02]  /*4fb10*/  IMAD.MOV.U32 R17, RZ, RZ, R168 ;  /* 0x000000ffff117224 */ /* 0x000fe400078e00a8 */
[----:B------:R-:W-:Y:S02]  /*4fb20*/  IMAD.MOV.U32 R16, RZ, RZ, R169 ;  /* 0x000000ffff107224 */ /* 0x000fe400078e00a9 */
[----:B------:R-:W-:Y:S02]  /*4fb30*/  IMAD.MOV.U32 R13, RZ, RZ, R170 ;  /* 0x000000ffff0d7224 */ /* 0x000fe400078e00aa */
[----:B------:R-:W-:Y:S02]  /*4fb40*/  IMAD.MOV.U32 R12, RZ, RZ, R171 ;  /* 0x000000ffff0c7224 */ /* 0x000fe400078e00ab */
[C---:B--2---:R-:W-:Y:S08]  /*4fb50*/  HMMA.1688.F32.TF32 R168, R216.reuse, R98, R176 ;  /* 0x00000062d8a8723c */ /* 0x044ff000000810b0 */
[C---:B------:R-:W-:Y:S08]  /*4fb60*/  HMMA.1688.F32.TF32 R176, R216.reuse, R94, R212 ;  /* 0x0000005ed8b0723c */ /* 0x040ff000000810d4 */
[----:B------:R-:W-:Y:S03]  /*4fb70*/  HMMA.1688.F32.TF32 R172, R216, R90, R220 ;  /* 0x0000005ad8ac723c */ /* 0x000fe600000810dc */
[----:B------:R-:W-:Y:S01]  /*4fb80*/  MOV R25, R168 ;  /* 0x000000a800197202 */ /* 0x000fe20000000f00 */
[----:B------:R-:W-:-:S02]  /*4fb90*/  IMAD.MOV.U32 R24, RZ, RZ, R169 ;  /* 0x000000ffff187224 */ /* 0x000fc400078e00a9 */
[----:B------:R-:W-:Y:S02]  /*4fba0*/  IMAD.MOV.U32 R21, RZ, RZ, R170 ;  /* 0x000000ffff157224 */ /* 0x000fe400078e00aa */
[----:B------:R-:W-:Y:S02]  /*4fbb0*/  IMAD.MOV.U32 R20, RZ, RZ, R171 ;  /* 0x000000ffff147224 */ /* 0x000fe400078e00ab */
[C---:B------:R-:W-:Y:S08]  /*4fbc0*/  HMMA.1688.F32.TF32 R168, R216.reuse, R86, R132 ;  /* 0x00000056d8a8723c */ /* 0x040ff00000081084 */
[C---:B------:R-:W-:Y:S01]  /*4fbd0*/  HMMA.1688.F32.TF32 R132, R216.reuse, R82, R136 ;  /* 0x00000052d884723c */ /* 0x040fe20000081088 */
[----:B------:R-:W-:Y:S04]  /*4fbe0*/  STL.64 [R1+0x14d0], R176 ;  /* 0x0014d0b001007387 */ /* 0x000fe80000100a00 */
[----:B------:R-:W-:Y:S03]  /*4fbf0*/  STL.64 [R1+0x14d8], R178 ;  /* 0x0014d8b201007387 */ /* 0x000fe60000100a00 */
[C---:B------:R-:W-:Y:S01]  /*4fc00*/  HMMA.1688.F32.TF32 R140, R216.reuse, R78, R140 ;  /* 0x0000004ed88c723c */ /* 0x040fe2000008108c */
[----:B------:R-:W-:Y:S04]  /*4fc10*/  STL.64 [R1+0x14c0], R172 ;  /* 0x0014c0ac01007387 */ /* 0x000fe80000100a00 */
[----:B------:R-:W-:Y:S04]  /*4fc20*/  STL.64 [R1+0x14c8], R174 ;  /* 0x0014c8ae01007387 */ /* 0x000fe80000100a00 */
[----:B------:R-:W-:Y:S01]  /*4fc30*/  STL.64 [R1+0x14b0], R168 ;  /* 0x0014b0a801007387 */ /* 0x000fe20000100a00 */
[C---:B------:R-:W-:Y:S03]  /*4fc40*/  HMMA.1688.F32.TF32 R136, R216.reuse, R74, R144 ;  /* 0x0000004ad888723c */ /* 0x040fe60000081090 */
[----:B------:R-:W-:Y:S04]  /*4fc50*/  STL.64 [R1+0x14b8], R170 ;  /* 0x0014b8aa01007387 */ /* 0x000fe80000100a00 */
[----:B------:R-:W-:Y:S04]  /*4fc60*/  STL.64 [R1+0x14a0], R132 ;  /* 0x0014a08401007387 */ /* 0x000fe80000100a00 */
[----:B------:R1:W-:Y:S02]  /*4fc70*/  STL.64 [R1+0x14a8], R134 ;  /* 0x0014a88601007387 */ /* 0x0003e40000100a00 */
[C---:B-1----:R-:W-:Y:S02]  /*4fc80*/  HMMA.1688.F32.TF32 R132, R216.reuse, R70, R148 ;  /* 0x00000046d884723c */ /* 0x042fe40000081094 */
[----:B------:R-:W-:Y:S04]  /*4fc90*/  STL.64 [R1+0x1490], R140 ;  /* 0x0014908c01007387 */ /* 0x000fe80000100a00 */
[----:B------:R1:W-:Y:S04]  /*4fca0*/  STL.64 [R1+0x1498], R142 ;  /* 0x0014988e01007387 */ /* 0x0003e80000100a00 */
[----:B------:R-:W-:Y:S04]  /*4fcb0*/  STL.64 [R1+0x1480], R136 ;  /* 0x0014808801007387 */ /* 0x000fe80000100a00 */
[----:B------:R2:W-:Y:S01]  /*4fcc0*/  STL.64 [R1+0x1488], R138 ;  /* 0x0014888a01007387 */ /* 0x0005e20000100a00 */
[C---:B-1----:R-:W-:Y:S04]  /*4fcd0*/  HMMA.1688.F32.TF32 R140, R216.reuse, R66, R152 ;  /* 0x00000042d88c723c */ /* 0x042fe80000081098 */
[----:B------:R-:W-:Y:S04]  /*4fce0*/  STL.64 [R1+0x1470], R132 ;  /* 0x0014708401007387 */ /* 0x000fe80000100a00 */
[----:B------:R1:W-:Y:S01]  /*4fcf0*/  STL.64 [R1+0x1478], R134 ;  /* 0x0014788601007387 */ /* 0x0003e20000100a00 */
[C---:B--2---:R-:W-:Y:S08]  /*4fd00*/  HMMA.1688.F32.TF32 R136, R216.reuse, R6, R156 ;  /* 0x00000006d888723c */ /* 0x044ff0000008109c */
[C---:B-1----:R-:W-:Y:S02]  /*4fd10*/  HMMA.1688.F32.TF32 R132, R216.reuse, R10, R160 ;  /* 0x0000000ad884723c */ /* 0x042fe400000810a0 */
[----:B------:R-:W-:Y:S04]  /*4fd20*/  STL.64 [R1+0x1460], R140 ;  /* 0x0014608c01007387 */ /* 0x000fe80000100a00 */
[----:B------:R1:W-:Y:S05]  /*4fd30*/  STL.64 [R1+0x1468], R142 ;  /* 0x0014688e01007387 */ /* 0x0003ea0000100a00 */
[----:B------:R-:W-:Y:S04]  /*4fd40*/  STL.64 [R1+0x1450], R136 ;  /* 0x0014508801007387 */ /* 0x000fe80000100a00 */
[----:B------:R2:W-:Y:S01]  /*4fd50*/  STL.64 [R1+0x1458], R138 ;  /* 0x0014588a01007387 */ /* 0x0005e20000100a00 */
[C---:B-1----:R-:W-:Y:S03]  /*4fd60*/  HMMA.1688.F32.TF32 R140, R216.reuse, R14, R164 ;  /* 0x0000000ed88c723c */ /* 0x042fe600000810a4 */
[----:B------:R-:W-:Y:S04]  /*4fd70*/  STL.64 [R1+0x1440], R132 ;  /* 0x0014408401007387 */ /* 0x000fe80000100a00 */
[----:B------:R1:W-:Y:S01]  /*4fd80*/  STL.64 [R1+0x1448], R134 ;  /* 0x0014488601007387 */ /* 0x0003e20000100a00 */
[C---:B--2---:R-:W-:Y:S08]  /*4fd90*/  HMMA.1688.F32.TF32 R136, R216.reuse, R18, R204 ;  /* 0x00000012d888723c */ /* 0x044ff000000810cc */
[C---:B-1----:R-:W-:Y:S03]  /*4fda0*/  HMMA.1688.F32.TF32 R132, R216.reuse, R22, R224 ;  /* 0x00000016d884723c */ /* 0x042fe600000810e0 */
[----:B------:R-:W-:Y:S04]  /*4fdb0*/  STL.64 [R1+0x1430], R140 ;  /* 0x0014308c01007387 */ /* 0x000fe80000100a00 */
[----:B------:R4:W-:Y:S04]  /*4fdc0*/  STL.64 [R1+0x1438], R142 ;  /* 0x0014388e01007387 */ /* 0x0009e80000100a00 */
[----:B------:R-:W-:Y:S04]  /*4fdd0*/  STL.64 [R1+0x1420], R136 ;  /* 0x0014208801007387 */ /* 0x000fe80000100a00 */
[----:B------:R3:W-:Y:S01]  /*4fde0*/  STL.64 [R1+0x1428], R138 ;  /* 0x0014288a01007387 */ /* 0x0007e20000100a00 */
[C---:B----4-:R-:W-:Y:S03]  /*4fdf0*/  HMMA.1688.F32.TF32 R140, R216.reuse, R26, R232 ;  /* 0x0000001ad88c723c */ /* 0x050fe600000810e8 */
[----:B------:R-:W-:Y:S04]  /*4fe00*/  STL.64 [R1+0x1410], R132 ;  /* 0x0014108401007387 */ /* 0x000fe80000100a00 */
[----:B------:R1:W-:Y:S01]  /*4fe10*/  STL.64 [R1+0x1418], R134 ;  /* 0x0014188601007387 */ /* 0x0003e20000100a00 */
[C---:B---3--:R-:W-:Y:S08]  /*4fe20*/  HMMA.1688.F32.TF32 R136, R216.reuse, R30, R244 ;  /* 0x0000001ed888723c */ /* 0x048ff000000810f4 */
[C---:B-1----:R-:W-:Y:S03]  /*4fe30*/  HMMA.1688.F32.TF32 R132, R216.reuse, R34, R188 ;  /* 0x00000022d884723c */ /* 0x042fe600000810bc */
[----:B------:R-:W-:Y:S04]  /*4fe40*/  STL.64 [R1+0x1400], R140 ;  /* 0x0014008c01007387 */ /* 0x000fe80000100a00 */
[----:B------:R1:W-:Y:S04]  /*4fe50*/  STL.64 [R1+0x1408], R142 ;  /* 0x0014088e01007387 */ /* 0x0003e80000100a00 */
        /* <DEDUP_REMOVED lines=15> */
[----:B-1----:R-:W-:Y:S03]  /*4ff50*/  HMMA.1688.F32.TF32 R132, R216, R58, R240 ;  /* 0x0000003ad884723c */ /* 0x002fe600000810f0 */
[----:B------:R1:W-:Y:S04]  /*4ff60*/  STL.64 [R1+0x13a0], R140 ;  /* 0x0013a08c01007387 */ /* 0x0003e80000100a00 */
[----:B------:R2:W-:Y:S04]  /*4ff70*/  STL.64 [R1+0x13a8], R142 ;  /* 0x0013a88e01007387 */ /* 0x0005e80000100a00 */
[----:B------:R-:W3:Y:S04]  /*4ff80*/  LDL.LU R248, [R1+0xb70] ;  /* 0x000b700001f87983 */ /* 0x000ee80000300800 */
[----:B------:R4:W-:Y:S04]  /*4ff90*/  STL.64 [R1+0x1390], R136 ;  /* 0x0013908801007387 */ /* 0x0009e80000100a00 */
[----:B------:R1:W-:Y:S04]  /*4ffa0*/  STL.64 [R1+0x1398], R138 ;  /* 0x0013988a01007387 */ /* 0x0003e80000100a00 */
[----:B------:R1:W-:Y:S04]  /*4ffb0*/  STL.64 [R1+0x1380], R132 ;  /* 0x0013808401007387 */ /* 0x0003e80000100a00 */
[----:B------:R1:W-:Y:S04]  /*4ffc0*/  STL.64 [R1+0x1388], R134 ;  /* 0x0013888601007387 */ /* 0x0003e80000100a00 */
[----:B------:R-:W3:Y:S01]  /*4ffd0*/  LDL.LU R249, [R1+0xb74] ;  /* 0x000b740001f97983 */ /* 0x000ee20000300800 */
[----:B------:R-:W-:-:S03]  /*4ffe0*/  IMAD.MOV.U32 R238, RZ, RZ, R63 ;  /* 0x000000ffffee7224 */ /* 0x000fc600078e003f */
[----:B------:R-:W3:Y:S01]  /*4fff0*/  LDL.LU R250, [R1+0xb78] ;  /* 0x000b780001fa7983 */ /* 0x000ee20000300800 */
[----:B------:R-:W-:-:S03]  /*50000*/  IMAD.MOV.U32 R239, RZ, RZ, R62 ;  /* 0x000000ffffef7224 */ /* 0x000fc600078e003e */
        /* <DEDUP_REMOVED lines=45> */
[----:B-1----:R-:W3:Y:S04]  /*502e0*/  LDL.LU R140, [R1+0xc70] ;  /* 0x000c7000018c7983 */ /* 0x002ee80000300800 */
[----:B------:R-:W3:Y:S04]  /*502f0*/  LDL.LU R141, [R1+0xc74] ;  /* 0x000c7400018d7983 */ /* 0x000ee80000300800 */
[----:B--2---:R-:W2:Y:S04]  /*50300*/  LDL.LU R142, [R1+0xc78] ;  /* 0x000c7800018e7983 */ /* 0x004ea80000300800 */
[----:B------:R-:W2:Y:S04]  /*50310*/  LDL.LU R143, [R1+0xc7c] ;  /* 0x000c7c00018f7983 */ /* 0x000ea80000300800 */
[----:B----4-:R-:W4:Y:S04]  /*50320*/  LDL.LU R136, [R1+0xc80] ;  /* 0x000c800001887983 */ /* 0x010f280000300800 */
        /* <DEDUP_REMOVED lines=44> */
[----:B---3--:R-:W-:-:S03]  /*505f0*/  IMAD.MOV.U32 R209, RZ, RZ, R62 ;  /* 0x000000ffffd17224 */ /* 0x008fc600078e003e */
[----:B------:R-:W3:Y:S01]  /*50600*/  LDL.LU R233, [R1+0xbe4] ;  /* 0x000be40001e97983 */ /* 0x000ee20000300800 */
[----:B------:R-:W-:-:S03]  /*50610*/  MOV R210, R63 ;  /* 0x0000003f00d27202 */ /* 0x000fc60000000f00 */
[----:B------:R-:W3:Y:S04]  /*50620*/  LDL.LU R234, [R1+0xbe8] ;  /* 0x000be80001ea7983 */ /* 0x000ee80000300800 */
[----:B------:R-:W3:Y:S04]  /*50630*/  LDL.LU R235, [R1+0xbec] ;  /* 0x000bec0001eb7983 */ /* 0x000ee80000300800 */
[----:B------:R-:W3:Y:S04]  /*50640*/  LDL.LU R208, [R1+0xba0] ;  /* 0x000ba00001d07983 */ /* 0x000ee80000300800 */
[----:B------:R-:W4:Y:S04]  /*50650*/  LDL.LU R62, [R1+0x4114] ;  /* 0x00411400013e7983 */ /* 0x000f280000300800 */
[----:B------:R-:W4:Y:S04]  /*50660*/  LDL.LU R63, [R1+0x4110] ;  /* 0x00411000013f7983 */ /* 0x000f280000300800 */
[----:B------:R-:W3:Y:S04]  /*50670*/  LDL.LU R211, [R1+0xbac] ;  /* 0x000bac0001d37983 */ /* 0x000ee80000300800 */
[----:B------:R-:W3:Y:S04]  /*50680*/  LDL.LU R240, [R1+0xb60] ;  /* 0x000b600001f07983 */ /* 0x000ee80000300800 */
[----:B------:R-:W3:Y:S04]  /*50690*/  LDL.LU R241, [R1+0xb64] ;  /* 0x000b640001f17983 */ /* 0x000ee80000300800 */
[----:B------:R-:W3:Y:S04]  /*506a0*/  LDL.LU R242, [R1+0xb68] ;  /* 0x000b680001f27983 */ /* 0x000ee80000300800 */
[----:B------:R-:W3:Y:S01]  /*506b0*/  LDL.LU R243, [R1+0xb6c] ;  /* 0x000b6c0001f37983 */ /* 0x000ee20000300800 */
[----:B--2---:R-:W-:Y:S08]  /*506c0*/  HMMA.1688.F32.TF32 R140, R196, R98, R140 ;  /* 0x00000062c48c723c */ /* 0x004ff0000008108c */
[----:B----4-:R-:W-:Y:S08]  /*506d0*/  HMMA.1688.F32.TF32 R216, R216, R62, R172 ;  /* 0x0000003ed8d8723c */ /* 0x010ff000000810ac */
[C---:B------:R-:W-:Y:S08]  /*506e0*/  HMMA.1688.F32.TF32 R172, R196.reuse, R130, R184 ;  /* 0x00000082c4ac723c */ /* 0x040ff000000810b8 */
[C---:B------:R-:W-:Y:S03]  /*506f0*/  HMMA.1688.F32.TF32 R184, R196.reuse, R126, R168 ;  /* 0x0000007ec4b8723c */ /* 0x040fe600000810a8 */
[----:B------:R-:W-:Y:S04]  /*50700*/  STL.64 [R1+0xf0], R216 ;  /* 0x0000f0d801007387 */ /* 0x000fe80000100a00 */
[----:B------:R-:W-:Y:S04]  /*50710*/  STL.64 [R1+0xf8], R218 ;  /* 0x0000f8da01007387 */ /* 0x000fe80000100a00 */
[----:B------:R-:W-:Y:S01]  /*50720*/  STL.64 [R1+0xc0], R172 ;  /* 0x0000c0ac01007387 */ /* 0x000fe20000100a00 */
[C---:B------:R-:W-:Y:S03]  /*50730*/  HMMA.1688.F32.TF32 R168, R196.reuse, R118, R176 ;  /* 0x00000076c4a8723c */ /* 0x040fe600000810b0 */
[----:B------:R1:W-:Y:S04]  /*50740*/  STL.64 [R1+0xc8], R174 ;  /* 0x0000c8ae01007387 */ /* 0x0003e80000100a00 */
[----:B------:R-:W-:Y:S04]  /*50750*/  LDS R216, [R2+UR7+0x41080] ;  /* 0x0410800702d87984 */ /* 0x000fe80008000800 */
[----:B------:R-:W-:Y:S01]  /*50760*/  LDS R218, [R2+UR7+0x41880] ;  /* 0x0418800702da7984 */ /* 0x000fe20008000800 */
[C---:B-1----:R-:W-:Y:S03]  /*50770*/  HMMA.1688.F32.TF32 R172, R196.reuse, R122, R180 ;  /* 0x0000007ac4ac723c */ /* 0x042fe600000810b4 */
[----:B------:R-:W-:Y:S04]  /*50780*/  STL.64 [R1+0x1370], R184 ;  /* 0x001370b801007387 */ /* 0x000fe80000100a00 */
[----:B------:R-:W-:Y:S01]  /*50790*/  STL.64 [R1+0x1378], R186 ;  /* 0x001378ba01007387 */ /* 0x000fe20000100a00 */
[C---:B------:R-:W-:Y:S03]  /*507a0*/  HMMA.1688.F32.TF32 R176, R196.reuse, R114, R212 ;  /* 0x00000072c4b0723c */ /* 0x040fe600000810d4 */
[----:B------:R-:W-:Y:S04]  /*507b0*/  LDS R217, [R3+UR7+0x41080] ;  /* 0x0410800703d97984 */ /* 0x000fe80008000800 */
[----:B------:R-:W1:Y:S04]  /*507c0*/  LDS R219, [R3+UR7+0x41880] ;  /* 0x0418800703db7984 */ /* 0x000e680008000800 */
[----:B------:R-:W-:Y:S04]  /*507d0*/  STL.64 [R1+0x1360], R172 ;  /* 0x001360ac01007387 */ /* 0x000fe80000100a00 */
[----:B------:R2:W-:Y:S04]  /*507e0*/  STL.64 [R1+0x1368], R174 ;  /* 0x001368ae01007387 */ /* 0x0005e80000100a00 */
[----:B------:R-:W-:Y:S04]  /*507f0*/  STL.64 [R1+0x1350], R168 ;  /* 0x001350a801007387 */ /* 0x000fe80000100a00 */
[----:B------:R4:W-:Y:S01]  /*50800*/  STL.64 [R1+0x1358], R170 ;  /* 0x001358aa01007387 */ /* 0x0009e20000100a00 */
[C---:B--2---:R-:W-:Y:S08]  /*50810*/  HMMA.1688.F32.TF32 R172, R196.reuse, R110, R220 ;  /* 0x0000006ec4ac723c */ /* 0x044ff000000810dc */
[C---:B----4-:R-:W-:Y:S08]  /*50820*/  HMMA.1688.F32.TF32 R168, R196.reuse, R106, R132 ;  /* 0x0000006ac4a8723c */ /* 0x050ff00000081084 */
[C---:B------:R-:W-:Y:S01]  /*50830*/  HMMA.1688.F32.TF32 R132, R196.reuse, R102, R136 ;  /* 0x00000066c484723c */ /* 0x040fe20000081088 */
[----:B------:R-:W-:Y:S04]  /*50840*/  STL.64 [R1+0x1340], R176 ;  /* 0x001340b001007387 */ /* 0x000fe80000100a00 */
[----:B------:R-:W-:Y:S04]  /*50850*/  STL.64 [R1+0x1348], R178 ;  /* 0x001348b201007387 */ /* 0x000fe80000100a00 */
[----:B------:R-:W-:Y:S01]  /*50860*/  STL.64 [R1+0x1330], R172 ;  /* 0x001330ac01007387 */ /* 0x000fe20000100a00 */
[C---:B------:R-:W-:Y:S03]  /*50870*/  HMMA.1688.F32.TF32 R136, R196.reuse, R94, R144 ;  /* 0x0000005ec488723c */ /* 0x040fe60000081090 */
[----:B------:R-:W-:Y:S04]  /*50880*/  STL.64 [R1+0x1338], R174 ;  /* 0x001338ae01007387 */ /* 0x000fe80000100a00 */
[----:B------:R-:W-:Y:S04]  /*50890*/  STL.64 [R1+0x1320], R168 ;  /* 0x001320a801007387 */ /* 0x000fe80000100a00 */
[----:B------:R-:W-:Y:S04]  /*508a0*/  STL.64 [R1+0x1328], R170 ;  /* 0x001328aa01007387 */ /* 0x000fe80000100a00 */
[----:B------:R-:W-:Y:S04]  /*508b0*/  STL.64 [R1+0xb00], R132 ;  /* 0x000b008401007387 */ /* 0x000fe80000100a00 */
[----:B------:R2:W-:Y:S02]  /*508c0*/  STL.64 [R1+0xb08], R134 ;  /* 0x000b088601007387 */ /* 0x0005e40000100a00 */
[C---:B--2---:R-:W-:Y:S02]  /*508d0*/  HMMA.1688.F32.TF32 R132, R196.reuse, R90, R148 ;  /* 0x0000005ac484723c */ /* 0x044fe40000081094 */
[----:B------:R-:W-:Y:S04]  /*508e0*/  STL.64 [R1+0x1310], R140 ;  /* 0x0013108c01007387 */ /* 0x000fe80000100a00 */
[----:B------:R2:W-:Y:S04]  /*508f0*/  STL.64 [R1+0x1318], R142 ;  /* 0x0013188e01007387 */ /* 0x0005e80000100a00 */
[----:B------:R-:W-:Y:S04]  /*50900*/  STL.64 [R1+0x1300], R136 ;  /* 0x0013008801007387 */ /* 0x000fe80000100a00 */
[----:B------:R4:W-:Y:S01]  /*50910*/  STL.64 [R1+0x1308], R138 ;  /* 0x0013088a01007387 */ /* 0x0009e20000100a00 */
[C---:B--2---:R-:W-:Y:S04]  /*50920*/  HMMA.1688.F32.TF32 R140, R196.reuse, R86, R152 ;  /* 0x00000056c48c723c */ /* 0x044fe80000081098 */
[----:B------:R-:W-:Y:S04]  /*50930*/  STL.64 [R1+0x12f0], R132 ;  /* 0x0012f08401007387 */ /* 0x000fe80000100a00 */
[----:B------:R2:W-:Y:S01]  /*50940*/  STL.64 [R1+0x12f8], R134 ;  /* 0x0012f88601007387 */ /* 0x0005e20000100a00 */
[C---:B----4-:R-:W-:Y:S08]  /*50950*/  HMMA.1688.F32.TF32 R136, R196.reuse, R82, R156 ;  /* 0x00000052c488723c */ /* 0x050ff0000008109c */
[C---:B--2---:R-:W-:Y:S02]  /*50960*/  HMMA.1688.F32.TF32 R132, R196.reuse, R78, R160 ;  /* 0x0000004ec484723c */ /* 0x044fe400000810a0 */
[----:B------:R-:W-:Y:S04]  /*50970*/  STL.64 [R1+0x12e0], R140 ;  /* 0x0012e08c01007387 */ /* 0x000fe80000100a00 */
[----:B------:R2:W-:Y:S05]  /*50980*/  STL.64 [R1+0x12e8], R142 ;  /* 0x0012e88e01007387 */ /* 0x0005ea0000100a00 */
[----:B------:R-:W-:Y:S04]  /*50990*/  STL.64 [R1+0x12d0], R136 ;  /* 0x0012d08801007387 */ /* 0x000fe80000100a00 */
[----:B------:R4:W-:Y:S01]  /*509a0*/  STL.64 [R1+0x12d8], R138 ;  /* 0x0012d88a01007387 */ /* 0x0009e20000100a00 */
[C---:B--2---:R-:W-:Y:S03]  /*509b0*/  HMMA.1688.F32.TF32 R140, R196.reuse, R74, R164 ;  /* 0x0000004ac48c723c */ /* 0x044fe600000810a4 */
[----:B------:R-:W-:Y:S04]  /*509c0*/  STL.64 [R1+0x12c0], R132 ;  /* 0x0012c08401007387 */ /* 0x000fe80000100a00 */
[----:B------:R2:W-:Y:S01]  /*509d0*/  STL.64 [R1+0x12c8], R134 ;  /* 0x0012c88601007387 */ /* 0x0005e20000100a00 */
[C---:B----4-:R-:W-:Y:S08]  /*509e0*/  HMMA.1688.F32.TF32 R136, R196.reuse, R70, R204 ;  /* 0x00000046c488723c */ /* 0x050ff000000810cc */
[C---:B--2---:R-:W-:Y:S03]  /*509f0*/  HMMA.1688.F32.TF32 R132, R196.reuse, R66, R224 ;  /* 0x00000042c484723c */ /* 0x044fe600000810e0 */
[----:B------:R-:W-:Y:S04]  /*50a00*/  STL.64 [R1+0x12b0], R140 ;  /* 0x0012b08c01007387 */ /* 0x000fe80000100a00 */
[----:B------:R3:W-:Y:S04]  /*50a10*/  STL.64 [R1+0x12b8], R142 ;  /* 0x0012b88e01007387 */ /* 0x0007e80000100a00 */
[----:B------:R-:W-:Y:S04]  /*50a20*/  STL.64 [R1+0x12a0], R136 ;  /* 0x0012a08801007387 */ /* 0x000fe80000100a00 */
[----:B------:R2:W-:Y:S01]  /*50a30*/  STL.64 [R1+0x12a8], R138 ;  /* 0x0012a88a01007387 */ /* 0x0005e20000100a00 */
[C---:B---3--:R-:W-:Y:S03]  /*50a40*/  HMMA.1688.F32.TF32 R140, R196.reuse, R6, R232 ;  /* 0x00000006c48c723c */ /* 0x048fe600000810e8 */
[----:B------:R-:W-:Y:S04]  /*50a50*/  STL.64 [R1+0x1290], R132 ;  /* 0x0012908401007387 */ /* 0x000fe80000100a00 */
[----:B------:R3:W-:Y:S01]  /*50a60*/  STL.64 [R1+0x1298], R134 ;  /* 0x0012988601007387 */ /* 0x0007e20000100a00 */
[C---:B--2---:R-:W-:Y:S08]  /*50a70*/  HMMA.1688.F32.TF32 R136, R196.reuse, R10, R244 ;  /* 0x0000000ac488723c */ /* 0x044ff000000810f4 */
[C---:B---3--:R-:W-:Y:S03]  /*50a80*/  HMMA.1688.F32.TF32 R132, R196.reuse, R14, R188 ;  /* 0x0000000ec484723c */ /* 0x048fe600000810bc */
[----:B------:R-:W-:Y:S04]  /*50a90*/  STL.64 [R1+0x1280], R140 ;  /* 0x0012808c01007387 */ /* 0x000fe80000100a00 */
[----:B------:R2:W-:Y:S04]  /*50aa0*/  STL.64 [R1+0x1288], R142 ;  /* 0x0012888e01007387 */ /* 0x0005e80000100a00 */
[----:B------:R-:W-:Y:S04]  /*50ab0*/  STL.64 [R1+0x1270], R136 ;  /* 0x0012708801007387 */ /* 0x000fe80000100a00 */
[----:B------:R3:W-:Y:S01]  /*50ac0*/  STL.64 [R1+0x1278], R138 ;  /* 0x0012788a01007387 */ /* 0x0007e20000100a00 */
[C---:B--2---:R-:W-:Y:S03]  /*50ad0*/  HMMA.1688.F32.TF32 R140, R196.reuse, R18, R200 ;  /* 0x00000012c48c723c */ /* 0x044fe600000810c8 */
[----:B------:R-:W-:Y:S04]  /*50ae0*/  STL.64 [R1+0x1260], R132 ;  /* 0x0012608401007387 */ /* 0x000fe80000100a00 */
[----:B------:R2:W-:Y:S01]  /*50af0*/  STL.64 [R1+0x1268], R134 ;  /* 0x0012688601007387 */ /* 0x0005e20000100a00 */
[C---:B---3--:R-:W-:Y:S08]  /*50b00*/  HMMA.1688.F32.TF32 R136, R196.reuse, R22, R208 ;  /* 0x00000016c488723c */ /* 0x048ff000000810d0 */
[C---:B--2---:R-:W-:Y:S03]  /*50b10*/  HMMA.1688.F32.TF32 R132, R196.reuse, R26, R228 ;  /* 0x0000001ac484723c */ /* 0x044fe600000810e4 */
        /* <DEDUP_REMOVED lines=8> */
[----:B--2---:R-:W-:Y:S03]  /*50ba0*/  HMMA.1688.F32.TF32 R132, R196, R38, R240 ;  /* 0x00000026c484723c */ /* 0x004fe600000810f0 */
[----:B------:R2:W-:Y:S04]  /*50bb0*/  STL.64 [R1+0x1220], R140 ;  /* 0x0012208c01007387 */ /* 0x0005e80000100a00 */
[----:B------:R3:W-:Y:S04]  /*50bc0*/  STL.64 [R1+0x1228], R142 ;  /* 0x0012288e01007387 */ /* 0x0007e80000100a00 */
[----:B------:R-:W4:Y:S04]  /*50bd0*/  LDL.LU R248, [R1+0x9c0] ;  /* 0x0009c00001f87983 */ /* 0x000f280000300800 */
[----:B------:R1:W-:Y:S04]  /*50be0*/  STL.64 [R1+0x1210], R136 ;  /* 0x0012108801007387 */ /* 0x0003e80000100a00 */
[----:B------:R1:W-:Y:S04]  /*50bf0*/  STL.64 [R1+0x1218], R138 ;  /* 0x0012188a01007387 */ /* 0x0003e80000100a00 */
[----:B------:R1:W-:Y:S04]  /*50c00*/  STL.64 [R1+0x1200], R132 ;  /* 0x0012008401007387 */ /* 0x0003e80000100a00 */
[----:B------:R1:W-:Y:S04]  /*50c10*/  STL.64 [R1+0x1208], R134 ;  /* 0x0012088601007387 */ /* 0x0003e80000100a00 */
        /* <DEDUP_REMOVED lines=47> */
[----:B--2---:R-:W2:Y:S04]  /*50f10*/  LDL.LU R140, [R1+0xac0] ;  /* 0x000ac000018c7983 */ /* 0x004ea80000300800 */
[----:B------:R-:W2:Y:S04]  /*50f20*/  LDL.LU R141, [R1+0xac4] ;  /* 0x000ac400018d7983 */ /* 0x000ea80000300800 */
[----:B---3--:R-:W2:Y:S04]  /*50f30*/  LDL.LU R142, [R1+0xac8] ;  /* 0x000ac800018e7983 */ /* 0x008ea80000300800 */
[----:B------:R-:W2:Y:S04]  /*50f40*/  LDL.LU R143, [R1+0xacc] ;  /* 0x000acc00018f7983 */ /* 0x000ea80000300800 */
[----:B-1----:R-:W3:Y:S04]  /*50f50*/  LDL.LU R136, [R1+0xad0] ;  /* 0x000ad00001887983 */ /* 0x002ee80000300800 */
        /* <DEDUP_REMOVED lines=55> */
[----:B--2---:R-:W-:Y:S08]  /*512d0*/  HMMA.1688.F32.TF32 R140, R216, R118, R140 ;  /* 0x00000076d88c723c */ /* 0x004ff0000008108c */
[C---:B---3--:R-:W-:Y:S08]  /*512e0*/  HMMA.1688.F32.TF32 R176, R196.reuse, R58, R176 ;  /* 0x0000003ac4b0723c */ /* 0x048ff000000810b0 */
[C---:B----4-:R-:W-:Y:S08]  /*512f0*/  HMMA.1688.F32.TF32 R172, R196.reuse, R42, R172 ;  /* 0x0000002ac4ac723c */ /* 0x050ff000000810ac */
[C---:B------:R-:W-:Y:S11]  /*51300*/  HMMA.1688.F32.TF32 R184, R196.reuse, R46, R184 ;  /* 0x0000002ec4b8723c */ /* 0x040ff600000810b8 */
[----:B------:R-:W-:Y:S04]  /*51310*/  STL.64 [R1+0x11f0], R172 ;  /* 0x0011f0ac01007387 */ /* 0x000fe80000100a00 */
[----:B------:R1:W-:Y:S02]  /*51320*/  STL.64 [R1+0x11f8], R174 ;  /* 0x0011f8ae01007387 */ /* 0x0003e40000100a00 */
[C---:B-1----:R-:W-:Y:S08]  /*51330*/  HMMA.1688.F32.TF32 R172, R196.reuse, R50, R168 ;  /* 0x00000032c4ac723c */ /* 0x042ff000000810a8 */
[C---:B------:R-:W-:Y:S01]  /*51340*/  HMMA.1688.F32.TF32 R168, R196.reuse, R54, R180 ;  /* 0x00000036c4a8723c */ /* 0x040fe200000810b4 */
[----:B------:R-:W-:Y:S04]  /*51350*/  STL.64 [R1+0x11e0], R184 ;  /* 0x0011e0b801007387 */ /* 0x000fe80000100a00 */
[----:B------:R-:W-:Y:S06]  /*51360*/  STL.64 [R1+0x11e8], R186 ;  /* 0x0011e8ba01007387 */ /* 0x000fec0000100a00 */
[----:B------:R-:W-:Y:S04]  /*51370*/  STL.64 [R1+0x11d0], R172 ;  /* 0x0011d0ac01007387 */ /* 0x000fe80000100a00 */
[----:B------:R1:W-:Y:S04]  /*51380*/  STL.64 [R1+0x11d8], R174 ;  /* 0x0011d8ae01007387 */ /* 0x0003e80000100a00 */
[----:B------:R-:W-:Y:S04]  /*51390*/  STL.64 [R1+0x11c0], R168 ;  /* 0x0011c0a801007387 */ /* 0x000fe80000100a00 */
[----:B------:R2:W-:Y:S01]  /*513a0*/  STL.64 [R1+0x11c8], R170 ;  /* 0x0011c8aa01007387 */ /* 0x0005e20000100a00 */
[----:B-1----:R-:W-:Y:S08]  /*513b0*/  HMMA.1688.F32.TF32 R172, R196, R62, R212 ;  /* 0x0000003ec4ac723c */ /* 0x002ff000000810d4 */
[C---:B--2---:R-:W-:Y:S01]  /*513c0*/  HMMA.1688.F32.TF32 R168, R216.reuse, R130, R220 ;  /* 0x00000082d8a8723c */ /* 0x044fe200000810dc */
[----:B------:R-:W-:Y:S04]  /*513d0*/  STL.64 [R1+0x11b0], R176 ;  /* 0x0011b0b001007387 */ /* 0x000fe80000100a00 */
[----:B------:R-:W-:Y:S04]  /*513e0*/  STL.64 [R1+0x11b8], R178 ;  /* 0x0011b8b201007387 */ /* 0x000fe80000100a00 */
[----:B------:R-:W-:Y:S04]  /*513f0*/  LDS R196, [R85+UR7+0x41080] ;  /* 0x0410800755c47984 */ /* 0x000fe80008000800 */
[----:B------:R-:W-:Y:S04]  /*51400*/  STL.64 [R1+0xf50], R172 ;  /* 0x000f50ac01007387 */ /* 0x000fe80000100a00 */
[----:B------:R-:W-:Y:S04]  /*51410*/  STL.64 [R1+0xf58], R174 ;  /* 0x000f58ae01007387 */ /* 0x000fe80000100a00 */
[----:B------:R-:W-:Y:S04]  /*51420*/  STL.64 [R1+0x900], R168 ;  /* 0x000900a801007387 */ /* 0x000fe80000100a00 */
[----:B------:R1:W-:Y:S04]  /*51430*/  STL.64 [R1+0x908], R170 ;  /* 0x000908aa01007387 */ /* 0x0003e80000100a00 */
[----:B------:R-:W-:Y:S04]  /*51440*/  LDS R198, [R85+UR7+0x41880] ;  /* 0x0418800755c67984 */ /* 0x000fe80008000800 */
[----:B------:R-:W-:Y:S01]  /*51450*/  LDS R197, [R252+UR7+0x41080] ;  /* 0x04108007fcc57984 */ /* 0x000fe20008000800 */
[C---:B-1----:R-:W-:Y:S03]  /*51460*/  HMMA.1688.F32.TF32 R168, R216.reuse, R126, R132 ;  /* 0x0000007ed8a8723c */ /* 0x042fe60000081084 */
[----:B------:R-:W1:Y:S05]  /*51470*/  LDS R199, [R252+UR7+0x41880] ;  /* 0x04188007fcc77984 */ /* 0x000e6a0008000800 */
[C---:B------:R-:W-:Y:S08]  /*51480*/  HMMA.1688.F32.TF32 R132, R216.reuse, R122, R136 ;  /* 0x0000007ad884723c */ /* 0x040ff00000081088 */
[C---:B------:R-:W-:Y:S03]  /*51490*/  HMMA.1688.F32.TF32 R136, R216.reuse, R114, R144 ;  /* 0x00000072d888723c */ /* 0x040fe60000081090 */
        /* <DEDUP_REMOVED lines=12> */
[C---:B---3--:R-:W-:Y:S08]  /*51560*/  HMMA.1688.F32.TF32 R136, R216.reuse, R102, R156 ;  /* 0x00000066d888723c */ /* 0x048ff0000008109c */
        /* <DEDUP_REMOVED lines=151> */
[C---:B--2---:R-:W-:Y:S08]  /*51ee0*/  HMMA.1688.F32.TF32 R140, R216.reuse, R58, R140 ;  /* 0x0000003ad88c723c */ /* 0x044ff0000008108c */
[----:B---3--:R-:W-:-:S15]  /*51ef0*/  HMMA.1688.F32.TF32 R172, R216, R22, R172 ;  /* 0x00000016d8ac723c */ /* 0x008fde00000810ac */
[----:B------:R-:W-:-:S04]  /*51f00*/  NOP ;  /* 0x0000000000007918 */ /* 0x000fc80000000000 */
[----:B------:R-:W-:Y:S04]  /*51f10*/  STL.64 [R1+0x1060], R172 ;  /* 0x001060ac01007387 */ /* 0x000fe80000100a00 */
[----:B------:R1:W-:Y:S02]  /*51f20*/  STL.64 [R1+0x1068], R174 ;  /* 0x001068ae01007387 */ /* 0x0003e40000100a00 */
[C---:B-1----:R-:W-:Y:S08]  /*51f30*/  HMMA.1688.F32.TF32 R172, R216.reuse, R26, R184 ;  /* 0x0000001ad8ac723c */ /* 0x042ff000000810b8 */
[C---:B----4-:R-:W-:Y:S11]  /*51f40*/  HMMA.1688.F32.TF32 R184, R216.reuse, R30, R168 ;  /* 0x0000001ed8b8723c */ /* 0x050ff600000810a8 */
[----:B------:R-:W-:Y:S01]  /*51f50*/  STL.64 [R1+0x1050], R172 ;  /* 0x001050ac01007387 */ /* 0x000fe20000100a00 */
[C---:B------:R-:W-:Y:S03]  /*51f60*/  HMMA.1688.F32.TF32 R168, R216.reuse, R38, R176 ;  /* 0x00000026d8a8723c */ /* 0x040fe600000810b0 */
[----:B------:R1:W-:Y:S05]  /*51f70*/  STL.64 [R1+0x1058], R174 ;  /* 0x001058ae01007387 */ /* 0x0003ea0000100a00 */
[C---:B-1----:R-:W-:Y:S01]  /*51f80*/  HMMA.1688.F32.TF32 R172, R216.reuse, R34, R180 ;  /* 0x00000022d8ac723c */ /* 0x042fe200000810b4 */
[----:B------:R-:W-:Y:S04]  /*51f90*/  STL.64 [R1+0x1040], R184 ;  /* 0x001040b801007387 */ /* 0x000fe80000100a00 */
[----:B------:R-:W-:Y:S03]  /*51fa0*/  STL.64 [R1+0x1048], R186 ;  /* 0x001048ba01007387 */ /* 0x000fe60000100a00 */
[C---:B------:R-:W-:Y:S11]  /*51fb0*/  HMMA.1688.F32.TF32 R176, R216.reuse, R42, R212 ;  /* 0x0000002ad8b0723c */ /* 0x040ff600000810d4 */
[----:B------:R-:W-:Y:S04]  /*51fc0*/  STL.64 [R1+0x1030], R172 ;  /* 0x001030ac01007387 */ /* 0x000fe80000100a00 */
[----:B------:R1:W-:Y:S04]  /*51fd0*/  STL.64 [R1+0x1038], R174 ;  /* 0x001038ae01007387 */ /* 0x0003e80000100a00 */
[----:B------:R-:W-:Y:S04]  /*51fe0*/  STL.64 [R1+0x1020], R168 ;  /* 0x001020a801007387 */ /* 0x000fe80000100a00 */
[----:B------:R2:W-:Y:S01]  /*51ff0*/  STL.64 [R1+0x1028], R170 ;  /* 0x001028aa01007387 */ /* 0x0005e20000100a00 */
[C---:B-1----:R-:W-:Y:S08]  /*52000*/  HMMA.1688.F32.TF32 R172, R216.reuse, R46, R220 ;  /* 0x0000002ed8ac723c */ /* 0x042ff000000810dc */
[C---:B--2---:R-:W-:Y:S08]  /*52010*/  HMMA.1688.F32.TF32 R168, R216.reuse, R50, R132 ;  /* 0x00000032d8a8723c */ /* 0x044ff00000081084 */
[C---:B------:R-:W-:Y:S01]  /*52020*/  HMMA.1688.F32.TF32 R132, R216.reuse, R54, R136 ;  /* 0x00000036d884723c */ /* 0x040fe20000081088 */
        /* <DEDUP_REMOVED lines=8> */
[----:B------:R1:W-:Y:S04]  /*520b0*/  STL.64 [R1+0xfe8], R134 ;  /* 0x000fe88601007387 */ /* 0x0003e80000100a00 */
[----:B------:R-:W-:Y:S04]  /*520c0*/  LDS R216, [R2+UR7+0x41100] ;  /* 0x0411000702d87984 */ /* 0x000fe80008000800 */
[----:B------:R-:W-:Y:S01]  /*520d0*/  LDS R218, [R2+UR7+0x41900] ;  /* 0x0419000702da7984 */ /* 0x000fe20008000800 */
[C---:B-1----:R-:W-:Y:S03]  /*520e0*/  HMMA.1688.F32.TF32 R132, R196.reuse, R130, R148 ;  /* 0x00000082c484723c */ /* 0x042fe60000081094 */
[----:B------:R-:W-:Y:S04]  /*520f0*/  STL.64 [R1+0xfd0], R140 ;  /* 0x000fd08c01007387 */ /* 0x000fe80000100a00 */
[----:B------:R1:W-:Y:S04]  /*52100*/  STL.64 [R1+0xfd8], R142 ;  /* 0x000fd88e01007387 */ /* 0x0003e80000100a00 */
[----:B------:R-:W-:Y:S04]  /*52110*/  STL.64 [R1+0xf40], R136 ;  /* 0x000f408801007387 */ /* 0x000fe80000100a00 */
[----:B------:R2:W-:Y:S01]  /*52120*/  STL.64 [R1+0xf48], R138 ;  /* 0x000f488a01007387 */ /* 0x0005e20000100a00 */
[C---:B-1----:R-:W-:Y:S03]  /*52130*/  HMMA.1688.F32.TF32 R140, R196.reuse, R126, R152 ;  /* 0x0000007ec48c723c */ /* 0x042fe60000081098 */
[----:B------:R-:W-:Y:S04]  /*52140*/  LDS R217, [R3+UR7+0x41100] ;  /* 0x0411000703d97984 */ /* 0x000fe80008000800 */
[----:B------:R-:W-:Y:S01]  /*52150*/  STL.64 [R1+0x700], R132 ;  /* 0x0007008401007387 */ /* 0x000fe20000100a00 */
[C---:B--2---:R-:W-:Y:S03]  /*52160*/  HMMA.1688.F32.TF32 R136, R196.reuse, R122, R156 ;  /* 0x0000007ac488723c */ /* 0x044fe6000008109c */
[----:B------:R1:W-:Y:S04]  /*52170*/  STL.64 [R1+0x708], R134 ;  /* 0x0007088601007387 */ /* 0x0003e80000100a00 */
[----:B------:R-:W2:Y:S01]  /*52180*/  LDS R219, [R3+UR7+0x41900] ;  /* 0x0419000703db7984 */ /* 0x000ea20008000800 */
        /* <DEDUP_REMOVED lines=87> */
[----:B-1----:R-:W2:Y:S04]  /*52700*/  LDL.LU R140, [R1+0x760] ;  /* 0x00076000018c7983 */ /* 0x002ea80000300800 */
[----:B------:R-:W2:Y:S04]  /*52710*/  LDL.LU R141, [R1+0x764] ;  /* 0x00076400018d7983 */ /* 0x000ea80000300800 */
[----:B---3--:R-:W2:Y:S04]  /*52720*/  LDL.LU R142, [R1+0x768] ;  /* 0x00076800018e7983 */ /* 0x008ea80000300800 */
[----:B------:R-:W2:Y:S04]  /*52730*/  LDL.LU R143, [R1+0x76c] ;  /* 0x00076c00018f7983 */ /* 0x000ea80000300800 */
[----:B------:R-:W3:Y:S04]  /*52740*/  LDL.LU R136, [R1+0x770] ;  /* 0x0007700001887983 */ /* 0x000ee80000300800 */
[----:B------:R-:W3:Y:S04]  /*52750*/  LDL.LU R137, [R1+0x774] ;  /* 0x0007740001897983 */ /* 0x000ee80000300800 */
[----:B------:R-:W3:Y:S04]  /*52760*/  LDL.LU R138, [R1+0x778] ;  /* 0x00077800018a7983 */ /* 0x000ee80000300800 */
[----:B------:R-:W3:Y:S04]  /*52770*/  LDL.LU R139, [R1+0x77c] ;  /* 0x00077c00018b7983 */ /* 0x000ee80000300800 */
[----:B------:R-:W2:Y:S04]  /*52780*/  LDL.LU R132, [R1+0x780] ;  /* 0x0007800001847983 */ /* 0x000ea80000300800 */
[----:B------:R-:W2:Y:S04]  /*52790*/  LDL.LU R133, [R1+0x784] ;  /* 0x0007840001857983 */ /* 0x000ea80000300800 */
[----:B------:R-:W2:Y:S04]  /*527a0*/  LDL.LU R134, [R1+0x788] ;  /* 0x0007880001867983 */ /* 0x000ea80000300800 */
[----:B------:R-:W2:Y:S04]  /*527b0*/  LDL.LU R135, [R1+0x78c] ;  /* 0x00078c0001877983 */ /* 0x000ea80000300800 */
        /* <DEDUP_REMOVED lines=53> */
[C---:B---3--:R-:W-:Y:S08]  /*52b10*/  HMMA.1688.F32.TF32 R176, R196.reuse, R18, R176 ;  /* 0x00000012c4b0723c */ /* 0x048ff000000810b0 */
[C---:B----4-:R-:W-:Y:S08]  /*52b20*/  HMMA.1688.F32.TF32 R172, R196.reuse, R66, R172 ;  /* 0x00000042c4ac723c */ /* 0x050ff000000810ac */
[C---:B------:R-:W-:Y:S08]  /*52b30*/  HMMA.1688.F32.TF32 R184, R196.reuse, R6, R184 ;  /* 0x00000006c4b8723c */ /* 0x040ff000000810b8 */
[C---:B------:R-:W-:Y:S03]  /*52b40*/  HMMA.1688.F32.TF32 R168, R196.reuse, R10, R168 ;  /* 0x0000000ac4a8723c */ /* 0x040fe600000810a8 */
[----:B------:R-:W-:Y:S04]  /*52b50*/  STL.64 [R1+0x7f0], R172 ;  /* 0x0007f0ac01007387 */ /* 0x000fe80000100a00 */
[----:B------:R1:W-:Y:S02]  /*52b60*/  STL.64 [R1+0x7f8], R174 ;  /* 0x0007f8ae01007387 */ /* 0x0003e40000100a00 */
[C---:B-1----:R-:W-:Y:S02]  /*52b70*/  HMMA.1688.F32.TF32 R172, R196.reuse, R14, R180 ;  /* 0x0000000ec4ac723c */ /* 0x042fe400000810b4 */
[----:B------:R-:W-:Y:S04]  /*52b80*/  STL.64 [R1+0x7e0], R184 ;  /* 0x0007e0b801007387 */ /* 0x000fe80000100a00 */
[----:B------:R-:W-:Y:S04]  /*52b90*/  STL.64 [R1+0x7e8], R186 ;  /* 0x0007e8ba01007387 */ /* 0x000fe80000100a00 */
[----:B------:R-:W-:Y:S04]  /*52ba0*/  STL.64 [R1+0x7d0], R168 ;  /* 0x0007d0a801007387 */ /* 0x000fe80000100a00 */
[----:B------:R1:W-:Y:S05]  /*52bb0*/  STL.64 [R1+0x7d8], R170 ;  /* 0x0007d8aa01007387 */ /* 0x0003ea0000100a00 */
[----:B------:R-:W-:Y:S04]  /*52bc0*/  STL.64 [R1+0x7c0], R172 ;  /* 0x0007c0ac01007387 */ /* 0x000fe80000100a00 */
[----:B------:R2:W-:Y:S01]  /*52bd0*/  STL.64 [R1+0x7c8], R174 ;  /* 0x0007c8ae01007387 */ /* 0x0005e20000100a00 */
[C---:B-1----:R-:W-:Y:S08]  /*52be0*/  HMMA.1688.F32.TF32 R168, R196.reuse, R22, R212 ;  /* 0x00000016c4a8723c */ /* 0x042ff000000810d4 */
[C---:B--2---:R-:W-:Y:S01]  /*52bf0*/  HMMA.1688.F32.TF32 R172, R196.reuse, R26, R220 ;  /* 0x0000001ac4ac723c */ /* 0x044fe200000810dc */
[----:B------:R-:W-:Y:S04]  /*52c00*/  STL.64 [R1+0x7b0], R176 ;  /* 0x0007b0b001007387 */ /* 0x000fe80000100a00 */
[----:B------:R-:W-:Y:S06]  /*52c10*/  STL.64 [R1+0x7b8], R178 ;  /* 0x0007b8b201007387 */ /* 0x000fec0000100a00 */
[----:B------:R-:W-:Y:S04]  /*52c20*/  STL.64 [R1+0x7a0], R168 ;  /* 0x0007a0a801007387 */ /* 0x000fe80000100a00 */
[----:B------:R1:W-:Y:S04]  /*52c30*/  STL.64 [R1+0x7a8], R170 ;  /* 0x0007a8aa01007387 */ /* 0x0003e80000100a00 */
[----:B------:R-:W-:Y:S04]  /*52c40*/  STL.64 [R1+0x790], R172 ;  /* 0x000790ac01007387 */ /* 0x000fe80000100a00 */
[----:B------:R-:W-:Y:S01]  /*52c50*/  STL.64 [R1+0x798], R174 ;  /* 0x000798ae01007387 */ /* 0x000fe20000100a00 */
[C---:B-1----:R-:W-:Y:S03]  /*52c60*/  HMMA.1688.F32.TF32 R168, R196.reuse, R34, R136 ;  /* 0x00000022c4a8723c */ /* 0x042fe60000081088 */
[----:B------:R-:W-:Y:S04]  /*52c70*/  STL.64 [R1+0x780], R132 ;  /* 0x0007808401007387 */ /* 0x000fe80000100a00 */
[----:B------:R1:W-:Y:S01]  /*52c80*/  STL.64 [R1+0x788], R134 ;  /* 0x0007888601007387 */ /* 0x0003e20000100a00 */
[C---:B------:R-:W-:Y:S08]  /*52c90*/  HMMA.1688.F32.TF32 R136, R196.reuse, R38, R140 ;  /* 0x00000026c488723c */ /* 0x040ff0000008108c */
[C---:B-1----:R-:W-:Y:S03]  /*52ca0*/  HMMA.1688.F32.TF32 R132, R196.reuse, R42, R144 ;  /* 0x0000002ac484723c */ /* 0x042fe60000081090 */
[----:B------:R-:W-:Y:S04]  /*52cb0*/  STL.64 [R1+0x770], R168 ;  /* 0x000770a801007387 */ /* 0x000fe80000100a00 */
[----:B------:R-:W-:Y:S01]  /*52cc0*/  STL.64 [R1+0x778], R170 ;  /* 0x000778aa01007387 */ /* 0x000fe20000100a00 */
[C---:B------:R-:W-:Y:S03]  /*52cd0*/  HMMA.1688.F32.TF32 R140, R196.reuse, R46, R148 ;  /* 0x0000002ec48c723c */ /* 0x040fe60000081094 */
[----:B------:R-:W-:Y:S04]  /*52ce0*/  STL.64 [R1+0x760], R136 ;  /* 0x0007608801007387 */ /* 0x000fe80000100a00 */
[----:B------:R1:W-:Y:S04]  /*52cf0*/  STL.64 [R1+0x768], R138 ;  /* 0x0007688a01007387 */ /* 0x0003e80000100a00 */
[----:B------:R-:W-:Y:S04]  /*52d00*/  STL.64 [R1+0x750], R132 ;  /* 0x0007508401007387 */ /* 0x000fe80000100a00 */
[----:B------:R2:W-:Y:S01]  /*52d10*/  STL.64 [R1+0x758], R134 ;  /* 0x0007588601007387 */ /* 0x0005e20000100a00 */
[C---:B-1----:R-:W-:Y:S08]  /*52d20*/  HMMA.1688.F32.TF32 R136, R196.reuse, R50, R152 ;  /* 0x00000032c488723c */ /* 0x042ff00000081098 */
[C---:B--2---:R-:W-:Y:S01]  /*52d30*/  HMMA.1688.F32.TF32 R132, R196.reuse, R54, R156 ;  /* 0x00000036c484723c */ /* 0x044fe2000008109c */
[----:B------:R-:W-:Y:S04]  /*52d40*/  STL.64 [R1+0x740], R140 ;  /* 0x0007408c01007387 */ /* 0x000fe80000100a00 */
[----:B------:R1:W-:Y:S06]  /*52d50*/  STL.64 [R1+0x748], R142 ;  /* 0x0007488e01007387 */ /* 0x0003ec0000100a00 */
[----:B------:R-:W-:Y:S04]  /*52d60*/  STL.64 [R1+0x730], R136 ;  /* 0x0007308801007387 */ /* 0x000fe80000100a00 */
[----:B------:R2:W-:Y:S01]  /*52d70*/  STL.64 [R1+0x738], R138 ;  /* 0x0007388a01007387 */ /* 0x0005e20000100a00 */
[C---:B-1----:R-:W-:Y:S03]  /*52d80*/  HMMA.1688.F32.TF32 R140, R196.reuse, R58, R160 ;  /* 0x0000003ac48c723c */ /* 0x042fe600000810a0 */
[----:B------:R-:W-:Y:S04]  /*52d90*/  STL.64 [R1+0x720], R132 ;  /* 0x0007208401007387 */ /* 0x000fe80000100a00 */
[----:B------:R1:W-:Y:S01]  /*52da0*/  STL.64 [R1+0x728], R134 ;  /* 0x0007288601007387 */ /* 0x0003e20000100a00 */
[----:B--2---:R-:W-:Y:S03]  /*52db0*/  HMMA.1688.F32.TF32 R136, R196, R62, R164 ;  /* 0x0000003ec488723c */ /* 0x004fe600000810a4 */
[----:B------:R-:W-:Y:S04]  /*52dc0*/  LDS R196, [R85+UR7+0x41100] ;  /* 0x0411000755c47984 */ /* 0x000fe80008000800 */
[----:B------:R-:W-:Y:S01]  /*52dd0*/  LDS R198, [R85+UR7+0x41900] ;  /* 0x0419000755c67984 */ /* 0x000fe20008000800 */
[C---:B-1----:R-:W-:Y:S03]  /*52de0*/  HMMA.1688.F32.TF32 R132, R216.reuse, R130, R204 ;  /* 0x00000082d884723c */ /* 0x042fe600000810cc */
[----:B------:R-:W-:Y:S04]  /*52df0*/  STL.64 [R1+0x710], R140 ;  /* 0x0007108c01007387 */ /* 0x000fe80000100a00 */
[----:B------:R-:W-:Y:S04]  /*52e00*/  STL.64 [R1+0x718], R142 ;  /* 0x0007188e01007387 */ /* 0x000fe80000100a00 */
[----:B------:R-:W-:Y:S04]  /*52e10*/  STL.64 [R1+0x6f0], R136 ;  /* 0x0006f08801007387 */ /* 0x000fe80000100a00 */
[----:B------:R-:W-:Y:S04]  /*52e20*/  STL.64 [R1+0x6f8], R138 ;  /* 0x0006f88a01007387 */ /* 0x000fe80000100a00 */
[----:B------:R-:W-:Y:S04]  /*52e30*/  LDS R197, [R252+UR7+0x41100] ;  /* 0x04110007fcc57984 */ /* 0x000fe80008000800 */
[----:B------:R-:W-:Y:S04]  /*52e40*/  STL.64 [R1+0x500], R132 ;  /* 0x0005008401007387 */ /* 0x000fe80000100a00 */
[----:B------:R1:W-:Y:S04]  /*52e50*/  STL.64 [R1+0x508], R134 ;  /* 0x0005088601007387 */ /* 0x0003e80000100a00 */
[----:B------:R-:W2:Y:S01]  /*52e60*/  LDS R199, [R252+UR7+0x41900] ;  /* 0x04190007fcc77984 */ /* 0x000ea20008000800 */
[C---:B-1----:R-:W-:Y:S08]  /*52e70*/  HMMA.1688.F32.TF32 R132, R216.reuse, R126, R224 ;  /* 0x0000007ed884723c */ /* 0x042ff000000810e0 */
[C---:B------:R-:W-:Y:S08]  /*52e80*/  HMMA.1688.F32.TF32 R140, R216.reuse, R122, R232 ;  /* 0x0000007ad88c723c */ /* 0x040ff000000810e8 */
[C---:B------:R-:W-:Y:S03]  /*52e90*/  HMMA.1688.F32.TF32 R136, R216.reuse, R118, R244 ;  /* 0x00000076d888723c */ /* 0x040fe600000810f4 */
        /* <DEDUP_REMOVED lines=10> */
[C---:B---3--:R-:W-:Y:S08]  /*52f40*/  HMMA.1688.F32.TF32 R136, R216.reuse, R106, R208 ;  /* 0x0000006ad888723c */ /* 0x048ff000000810d0 */
        /* <DEDUP_REMOVED lines=124> */
[C---:B---3--:R-:W-:Y:S08]  /*53710*/  HMMA.1688.F32.TF32 R136, R216.reuse, R14, R136 ;  /* 0x0000000ed888723c */ /* 0x048ff00000081088 */
[----:B--2---:R-:W-:-:S15]  /*53720*/  HMMA.1688.F32.TF32 R172, R216, R86, R172 ;  /* 0x00000056d8ac723c */ /* 0x004fde00000810ac */
        /* <DEDUP_REMOVED lines=63> */
[----:B------:R-:W-:Y:S04]  /*53b20*/  LDS R217, [R3+UR7+0x41180] ;  /* 0x0411800703d97984 */ /* 0x000fe80008000800 */
[----:B------:R-:W-:Y:S04]  /*53b30*/  STL.64 [R1+0x4f0], R136 ;  /* 0x0004f08801007387 */ /* 0x000fe80000100a00 */
[----:B------:R1:W-:Y:S04]  /*53b40*/  STL.64 [R1+0x4f8], R138 ;  /* 0x0004f88a01007387 */ /* 0x0003e80000100a00 */
[----:B------:R-:W-:Y:S04]  /*53b50*/  STL.64 [R1+0x300], R132 ;  /* 0x0003008401007387 */ /* 0x000fe80000100a00 */
[----:B------:R2:W-:Y:S01]  /*53b60*/  STL.64 [R1+0x308], R134 ;  /* 0x0003088601007387 */ /* 0x0005e20000100a00 */
[C---:B-1----:R-:W-:Y:S03]  /*53b70*/  HMMA.1688.F32.TF32 R136, R196.reuse, R126, R208 ;  /* 0x0000007ec488723c */ /* 0x042fe600000810d0 */
[----:B------:R-:W1:Y:S05]  /*53b80*/  LDS R219, [R3+UR7+0x41980] ;  /* 0x0419800703db7984 */ /* 0x000e6a0008000800 */
[C---:B--2---:R-:W-:Y:S08]  /*53b90*/  HMMA.1688.F32.TF32 R132, R196.reuse, R122, R228 ;  /* 0x0000007ac484723c */ /* 0x044ff000000810e4 */
[C---:B------:R-:W-:Y:S03]  /*53ba0*/  HMMA.1688.F32.TF32 R140, R196.reuse, R118, R236 ;  /* 0x00000076c48c723c */ /* 0x040fe600000810ec */
[----:B------:R-:W-:Y:S04]  /*53bb0*/  STL.64 [R1+0x520], R136 ;  /* 0x0005208801007387 */ /* 0x000fe80000100a00 */
[----:B------:R2:W-:Y:S04]  /*53bc0*/  STL.64 [R1+0x528], R138 ;  /* 0x0005288a01007387 */ /* 0x0005e80000100a00 */
[----:B------:R-:W-:Y:S04]  /*53bd0*/  STL.64 [R1+0x510], R132 ;  /* 0x0005108401007387 */ /* 0x000fe80000100a00 */
[----:B------:R3:W-:Y:S01]  /*53be0*/  STL.64 [R1+0x518], R134 ;  /* 0x0005188601007387 */ /* 0x0007e20000100a00 */
[C---:B--2---:R-:W-:Y:S08]  /*53bf0*/  HMMA.1688.F32.TF32 R136, R196.reuse, R114, R248 ;  /* 0x00000072c488723c */ /* 0x044ff000000810f8 */
[C---:B---3--:R-:W-:Y:S01]  /*53c00*/  HMMA.1688.F32.TF32 R132, R196.reuse, R110, R240 ;  /* 0x0000006ec484723c */ /* 0x048fe200000810f0 */
[----:B------:R-:W-:Y:S04]  /*53c10*/  STL.64 [R1+0xfa0], R140 ;  /* 0x000fa08c01007387 */ /* 0x000fe80000100a00 */
[----:B------:R-:W-:Y:S04]  /*53c20*/  STL.64 [R1+0xfa8], R142 ;  /* 0x000fa88e01007387 */ /* 0x000fe80000100a00 */
[----:B------:R-:W2:Y:S04]  /*53c30*/  LDL.LU R236, [R1+0x2f0] ;  /* 0x0002f00001ec7983 */ /* 0x000ea80000300800 */
[----:B------:R3:W-:Y:S04]  /*53c40*/  STL.64 [R1+0xf90], R136 ;  /* 0x000f908801007387 */ /* 0x0007e80000100a00 */
[----:B------:R4:W-:Y:S04]  /*53c50*/  STL.64 [R1+0xf98], R138 ;  /* 0x000f988a01007387 */ /* 0x0009e80000100a00 */
[----:B------:R1:W-:Y:S04]  /*53c60*/  STL.64 [R1+0x4e0], R132 ;  /* 0x0004e08401007387 */ /* 0x0003e80000100a00 */
[----:B------:R1:W-:Y:S04]  /*53c70*/  STL.64 [R1+0x4e8], R134 ;  /* 0x0004e88601007387 */ /* 0x0003e80000100a00 */
        /* <DEDUP_REMOVED lines=47> */
[----:B---3--:R-:W3:Y:S04]  /*53f70*/  LDL.LU R136, [R1+0x400] ;  /* 0x0004000001887983 */ /* 0x008ee80000300800 */
[----:B------:R-:W3:Y:S04]  /*53f80*/  LDL.LU R137, [R1+0x404] ;  /* 0x0004040001897983 */ /* 0x000ee80000300800 */
[----:B----4-:R-:W3:Y:S04]  /*53f90*/  LDL.LU R138, [R1+0x408] ;  /* 0x00040800018a7983 */ /* 0x010ee80000300800 */
[----:B------:R-:W3:Y:S04]  /*53fa0*/  LDL.LU R139, [R1+0x40c] ;  /* 0x00040c00018b7983 */ /* 0x000ee80000300800 */
[----:B-1----:R-:W4:Y:S04]  /*53fb0*/  LDL.LU R132, [R1+0x410] ;  /* 0x0004100001847983 */ /* 0x002f280000300800 */
        /* <DEDUP_REMOVED lines=55> */
[----:B--2---:R-:W-:-:S15]  /*54330*/  HMMA.1688.F32.TF32 R240, R196, R106, R240 ;  /* 0x0000006ac4f0723c */ /* 0x004fde00000810f0 */
[----:B------:R-:W-:-:S04]  /*54340*/  NOP ;  /* 0x0000000000007918 */ /* 0x000fc80000000000 */
[----:B------:R1:W-:Y:S04]  /*54350*/  STL.64 [R1+0x4d0], R240 ;  /* 0x0004d0f001007387 */ /* 0x0003e80000100a00 */
[----:B------:R2:W-:Y:S04]  /*54360*/  STL.64 [R1+0x4d8], R242 ;  /* 0x0004d8f201007387 */ /* 0x0005e80000100a00 */
[----:B-1----:R-:W4:Y:S04]  /*54370*/  LDL.LU R240, [R1+0x2e0] ;  /* 0x0002e00001f07983 */ /* 0x002f280000300800 */
[----:B------:R-:W4:Y:S04]  /*54380*/  LDL.LU R241, [R1+0x2e4] ;  /* 0x0002e40001f17983 */ /* 0x000f280000300800 */
[----:B--2---:R-:W2:Y:S04]  /*54390*/  LDL.LU R242, [R1+0x2e8] ;  /* 0x0002e80001f27983 */ /* 0x004ea80000300800 */
[----:B------:R-:W2:Y:S01]  /*543a0*/  LDL.LU R243, [R1+0x2ec] ;  /* 0x0002ec0001f37983 */ /* 0x000ea20000300800 */
[C---:B---3--:R-:W-:Y:S08]  /*543b0*/  HMMA.1688.F32.TF32 R172, R196.reuse, R102, R172 ;  /* 0x00000066c4ac723c */ /* 0x048ff000000810ac */
[C---:B------:R-:W-:Y:S08]  /*543c0*/  HMMA.1688.F32.TF32 R184, R196.reuse, R98, R184 ;  /* 0x00000062c4b8723c */ /* 0x040ff000000810b8 */
[C---:B------:R-:W-:Y:S03]  /*543d0*/  HMMA.1688.F32.TF32 R168, R196.reuse, R94, R168 ;  /* 0x0000005ec4a8723c */ /* 0x040fe600000810a8 */
[----:B------:R-:W-:Y:S04]  /*543e0*/  STL.64 [R1+0x4c0], R172 ;  /* 0x0004c0ac01007387 */ /* 0x000fe80000100a00 */
[----:B------:R1:W-:Y:S02]  /*543f0*/  STL.64 [R1+0x4c8], R174 ;  /* 0x0004c8ae01007387 */ /* 0x0003e40000100a00 */
[C---:B-1----:R-:W-:Y:S02]  /*54400*/  HMMA.1688.F32.TF32 R172, R196.reuse, R90, R180 ;  /* 0x0000005ac4ac723c */ /* 0x042fe400000810b4 */
[----:B------:R-:W-:Y:S04]  /*54410*/  STL.64 [R1+0x4b0], R184 ;  /* 0x0004b0b801007387 */ /* 0x000fe80000100a00 */
[----:B------:R-:W-:Y:S02]  /*54420*/  STL.64 [R1+0x4b8], R186 ;  /* 0x0004b8ba01007387 */ /* 0x000fe40000100a00 */
[C---:B------:R-:W-:Y:S02]  /*54430*/  HMMA.1688.F32.TF32 R176, R196.reuse, R86, R176 ;  /* 0x00000056c4b0723c */ /* 0x040fe400000810b0 */
[----:B------:R-:W-:Y:S04]  /*54440*/  STL.64 [R1+0x4a0], R168 ;  /* 0x0004a0a801007387 */ /* 0x000fe80000100a00 */
[----:B------:R1:W-:Y:S05]  /*54450*/  STL.64 [R1+0x4a8], R170 ;  /* 0x0004a8aa01007387 */ /* 0x0003ea0000100a00 */
[----:B------:R-:W-:Y:S01]  /*54460*/  STL.64 [R1+0x490], R172 ;  /* 0x000490ac01007387 */ /* 0x000fe20000100a00 */
[C---:B----4-:R-:W-:Y:S03]  /*54470*/  HMMA.1688.F32.TF32 R132, R196.reuse, R74, R132 ;  /* 0x0000004ac484723c */ /* 0x050fe60000081084 */
[----:B------:R3:W-:Y:S05]  /*54480*/  STL.64 [R1+0x498], R174 ;  /* 0x000498ae01007387 */ /* 0x0007ea0000100a00 */
[C---:B-1----:R-:W-:Y:S08]  /*54490*/  HMMA.1688.F32.TF32 R168, R196.reuse, R82, R212 ;  /* 0x00000052c4a8723c */ /* 0x042ff000000810d4 */
[C---:B---3--:R-:W-:Y:S01]  /*544a0*/  HMMA.1688.F32.TF32 R172, R196.reuse, R78, R220 ;  /* 0x0000004ec4ac723c */ /* 0x048fe200000810dc */
        /* <DEDUP_REMOVED lines=19> */
[C---:B---3--:R-:W-:Y:S01]  /*545e0*/  HMMA.1688.F32.TF32 R132, R196.reuse, R18, R156 ;  /* 0x00000012c484723c */ /* 0x048fe2000008109c */
[----:B------:R-:W-:Y:S04]  /*545f0*/  STL.64 [R1+0x410], R140 ;  /* 0x0004108c01007387 */ /* 0x000fe80000100a00 */
[----:B------:R1:W-:Y:S06]  /*54600*/  STL.64 [R1+0x418], R142 ;  /* 0x0004188e01007387 */ /* 0x0003ec0000100a00 */
        /* <DEDUP_REMOVED lines=32> */
[----:B---3--:R-:W-:Y:S03]  /*54810*/  HMMA.1688.F32.TF32 R136, R196, R62, R236 ;  /* 0x0000003ec488723c */ /* 0x008fe600000810ec */
[----:B------:R-:W-:Y:S04]  /*54820*/  LDS R196, [R85+UR7+0x41180] ;  /* 0x0411800755c47984 */ /* 0x000fe80008000800 */
[----:B------:R-:W-:Y:S01]  /*54830*/  LDS R198, [R85+UR7+0x41980] ;  /* 0x0419800755c67984 */ /* 0x000fe20008000800 */
[C---:B-1----:R-:W-:Y:S03]  /*54840*/  HMMA.1688.F32.TF32 R132, R216.reuse, R130, R248 ;  /* 0x00000082d884723c */ /* 0x042fe600000810f8 */
[----:B------:R-:W-:Y:S04]  /*54850*/  STL.64 [R1+0x350], R140 ;  /* 0x0003508c01007387 */ /* 0x000fe80000100a00 */
[----:B------:R-:W-:Y:S04]  /*54860*/  STL.64 [R1+0x358], R142 ;  /* 0x0003588e01007387 */ /* 0x000fe80000100a00 */
[----:B------:R-:W-:Y:S04]  /*54870*/  LDS R197, [R252+UR7+0x41180] ;  /* 0x04118007fcc57984 */ /* 0x000fe80008000800 */
[----:B------:R-:W-:Y:S04]  /*54880*/  STL.64 [R1+0x2f0], R136 ;  /* 0x0002f08801007387 */ /* 0x000fe80000100a00 */
[----:B------:R-:W-:Y:S04]  /*54890*/  STL.64 [R1+0x2f8], R138 ;  /* 0x0002f88a01007387 */ /* 0x000fe80000100a00 */
[----:B------:R-:W-:Y:S04]  /*548a0*/  STL.64 [R1+0x100], R132 ;  /* 0x0001008401007387 */ /* 0x000fe80000100a00 */
[----:B------:R2:W-:Y:S04]  /*548b0*/  STL.64 [R1+0x108], R134 ;  /* 0x0001088601007387 */ /* 0x0005e80000100a00 */
[----:B------:R-:W3:Y:S04]  /*548c0*/  LDL.LU R228, [R1+0x130] ;  /* 0x0001300001e47983 */ /* 0x000ee80000300800 */
[----:B------:R-:W1:Y:S01]  /*548d0*/  LDS R199, [R252+UR7+0x41980] ;  /* 0x04198007fcc77984 */ /* 0x000e620008000800 */
[----:B--2---:R-:W-:-:S15]  /*548e0*/  HMMA.1688.F32.TF32 R132, R216, R126, R240 ;  /* 0x0000007ed884723c */ /* 0x004fde00000810f0 */
[----:B------:R-:W-:-:S04]  /*548f0*/  NOP ;  /* 0x0000000000007918 */ /* 0x000fc80000000000 */
[----:B------:R2:W-:Y:S04]  /*54900*/  STL.64 [R1+0x340], R132 ;  /* 0x0003408401007387 */ /* 0x0005e80000100a00 */
[----:B------:R4:W-:Y:S04]  /*54910*/  STL.64 [R1+0x348], R134 ;  /* 0x0003488601007387 */ /* 0x0009e80000100a00 */
        /* <DEDUP_REMOVED lines=55> */
[----:B--2---:R-:W2:Y:S04]  /*54c90*/  LDL.LU R132, [R1+0x260] ;  /* 0x0002600001847983 */ /* 0x004ea80000300800 */
[----:B------:R-:W2:Y:S04]  /*54ca0*/  LDL.LU R133, [R1+0x264] ;  /* 0x0002640001857983 */ /* 0x000ea80000300800 */
[----:B----4-:R-:W2:Y:S04]  /*54cb0*/  LDL.LU R134, [R1+0x268] ;  /* 0x0002680001867983 */ /* 0x010ea80000300800 */
[----:B------:R-:W2:Y:S04]  /*54cc0*/  LDL.LU R135, [R1+0x26c] ;  /* 0x00026c0001877983 */ /* 0x000ea80000300800 */
[----:B------:R-:W4:Y:S04]  /*54cd0*/  LDL.LU R176, [R1+0x280] ;  /* 0x0002800001b07983 */ /* 0x000f280000300800 */
        /* <DEDUP_REMOVED lines=51> */
[----:B--2---:R-:W2:Y:S04]  /*55010*/  LDL.LU R248, [R1+0x110] ;  /* 0x0001100001f87983 */ /* 0x004ea80000300800 */
[----:B------:R-:W2:Y:S04]  /*55020*/  LDL.LU R249, [R1+0x114] ;  /* 0x0001140001f97983 */ /* 0x000ea80000300800 */
[----:B-1----:R-:W2:Y:S04]  /*55030*/  LDL.LU R250, [R1+0x118] ;  /* 0x0001180001fa7983 */ /* 0x002ea80000300800 */
[----:B------:R-:W2:Y:S01]  /*55040*/  LDL.LU R251, [R1+0x11c] ;  /* 0x00011c0001fb7983 */ /* 0x000ea20000300800 */
[C---:B---3--:R-:W-:Y:S08]  /*55050*/  HMMA.1688.F32.TF32 R172, R216.reuse, R118, R172 ;  /* 0x00000076d8ac723c */ /* 0x048ff000000810ac */
[C---:B------:R-:W-:Y:S08]  /*55060*/  HMMA.1688.F32.TF32 R184, R216.reuse, R114, R184 ;  /* 0x00000072d8b8723c */ /* 0x040ff000000810b8 */
[C---:B------:R-:W-:Y:S08]  /*55070*/  HMMA.1688.F32.TF32 R168, R216.reuse, R110, R168 ;  /* 0x0000006ed8a8723c */ /* 0x040ff000000810a8 */
[C---:B------:R-:W-:Y:S01]  /*55080*/  HMMA.1688.F32.TF32 R180, R216.reuse, R106, R180 ;  /* 0x0000006ad8b4723c */ /* 0x040fe200000810b4 */
[----:B------:R-:W-:Y:S07]  /*55090*/  STL.64 [R1+0x320], R172 ;  /* 0x000320ac01007387 */ /* 0x000fee0000100a00 */
[C---:B----4-:R-:W-:Y:S01]  /*550a0*/  HMMA.1688.F32.TF32 R176, R216.reuse, R102, R176 ;  /* 0x00000066d8b0723c */ /* 0x050fe200000810b0 */
[----:B------:R1:W-:Y:S07]  /*550b0*/  STL.64 [R1+0x328], R174 ;  /* 0x000328ae01007387 */ /* 0x0003ee0000100a00 */
[C---:B------:R-:W-:Y:S01]  /*550c0*/  HMMA.1688.F32.TF32 R212, R216.reuse, R98, R212 ;  /* 0x00000062d8d4723c */ /* 0x040fe200000810d4 */
[----:B-1----:R-:W3:Y:S04]  /*550d0*/  LDL.LU.64 R174, [R1+0x4108] ;  /* 0x0041080001ae7983 */ /* 0x002ee80000300a00 */
[----:B------:R-:W3:Y:S03]  /*550e0*/  LDL.LU.64 R172, [R1+0x4100] ;  /* 0x0041000001ac7983 */ /* 0x000ee60000300a00 */
[C---:B------:R-:W-:Y:S01]  /*550f0*/  HMMA.1688.F32.TF32 R132, R216.reuse, R94, R132 ;  /* 0x0000005ed884723c */ /* 0x040fe20000081084 */
[----:B------:R-:W-:Y:S04]  /*55100*/  STL.64 [R1+0x310], R184 ;  /* 0x000310b801007387 */ /* 0x000fe80000100a00 */
[----:B------:R1:W-:Y:S03]  /*55110*/  STL.64 [R1+0x318], R186 ;  /* 0x000318ba01007387 */ /* 0x0003e60000100a00 */
[C---:B------:R-:W-:Y:S01]  /*55120*/  HMMA.1688.F32.TF32 R136, R216.reuse, R90, R136 ;  /* 0x0000005ad888723c */ /* 0x040fe20000081088 */
[----:B-1----:R-:W4:Y:S04]  /*55130*/  LDL.LU.64 R186, [R1+0x40f8] ;  /* 0x0040f80001ba7983 */ /* 0x002f280000300a00 */
[----:B------:R-:W4:Y:S04]  /*55140*/  LDL.LU.64 R184, [R1+0x40f0] ;  /* 0x0040f00001b87983 */ /* 0x000f280000300a00 */
[----:B------:R-:W-:Y:S04]  /*55150*/  STL.64 [R1+0xf80], R168 ;  /* 0x000f80a801007387 */ /* 0x000fe80000100a00 */
[----:B------:R1:W-:Y:S01]  /*55160*/  STL.64 [R1+0xf88], R170 ;  /* 0x000f88aa01007387 */ /* 0x0003e20000100a00 */
[C---:B------:R-:W-:Y:S03]  /*55170*/  HMMA.1688.F32.TF32 R140, R216.reuse, R86, R140 ;  /* 0x00000056d88c723c */ /* 0x040fe6000008108c */
[----:B-1----:R-:W2:Y:S04]  /*55180*/  LDL.LU.64 R170, [R1+0x40e8] ;  /* 0x0040e80001aa7983 */ /* 0x002ea80000300a00 */
[----:B------:R-:W2:Y:S04]  /*55190*/  LDL.LU.64 R168, [R1+0x40e0] ;  /* 0x0040e00001a87983 */ /* 0x000ea80000300a00 */
        /* <DEDUP_REMOVED lines=48> */
[----:B-1----:R-:W3:Y:S04]  /*554a0*/  LDL.LU.64 R158, [R1+0x4048] ;  /* 0x00404800019e7983 */ /* 0x002ee80000300a00 */
[----:B------:R-:W3:Y:S04]  /*554b0*/  LDL.LU.64 R156, [R1+0x4040] ;  /* 0x00404000019c7983 */ /* 0x000ee80000300a00 */
        /* <DEDUP_REMOVED lines=36> */
[----:B------:R1:W-:Y:S02]  /*55700*/  STL.64 [R1+0x1d8], R222 ;  /* 0x0001d8de01007387 */ /* 0x0003e40000100a00 */
[C---:B-1----:R-:W-:Y:S08]  /*55710*/  HMMA.1688.F32.TF32 R220, R216.reuse, R38, R200 ;  /* 0x00000026d8dc723c */ /* 0x042ff000000810c8 */
[C---:B------:R-:W-:Y:S11]  /*55720*/  HMMA.1688.F32.TF32 R200, R216.reuse, R42, R208 ;  /* 0x0000002ad8c8723c */ /* 0x040ff600000810d0 */
[----:B------:R-:W-:Y:S04]  /*55730*/  STL.64 [R1+0x1c0], R220 ;  /* 0x0001c0dc01007387 */ /* 0x000fe80000100a00 */
[----:B------:R1:W-:Y:S02]  /*55740*/  STL.64 [R1+0x1c8], R222 ;  /* 0x0001c8de01007387 */ /* 0x0003e40000100a00 */
[C---:B-1----:R-:W-:Y:S02]  /*55750*/  HMMA.1688.F32.TF32 R220, R216.reuse, R46, R228 ;  /* 0x0000002ed8dc723c */ /* 0x042fe400000810e4 */
[----:B------:R1:W-:Y:S04]  /*55760*/  STL.64 [R1+0x1b0], R200 ;  /* 0x0001b0c801007387 */ /* 0x0003e80000100a00 */
[----:B------:R-:W-:Y:S02]  /*55770*/  STL.64 [R1+0x1b8], R202 ;  /* 0x0001b8ca01007387 */ /* 0x000fe40000100a00 */
[C---:B------:R-:W-:Y:S02]  /*55780*/  HMMA.1688.F32.TF32 R208, R216.reuse, R50, R236 ;  /* 0x00000032d8d0723c */ /* 0x040fe400000810ec */
[----:B-1----:R-:W4:Y:S09]  /*55790*/  LDL.LU R200, [R1+0xd0] ;  /* 0x0000d00001c87983 */ /* 0x002f320000300800 */
[----:B------:R-:W-:Y:S04]  /*557a0*/  STL.64 [R1+0x1a0], R220 ;  /* 0x0001a0dc01007387 */ /* 0x000fe80000100a00 */
[----:B------:R2:W-:Y:S02]  /*557b0*/  STL.64 [R1+0x1a8], R222 ;  /* 0x0001a8de01007387 */ /* 0x0005e40000100a00 */
[----:B--2---:R-:W-:Y:S02]  /*557c0*/  HMMA.1688.F32.TF32 R220, R216, R54, R248 ;  /* 0x00000036d8dc723c */ /* 0x004fe400000810f8 */
[----:B------:R1:W-:Y:S04]  /*557d0*/  STL.64 [R1+0x190], R208 ;  /* 0x000190d001007387 */ /* 0x0003e80000100a00 */
[----:B------:R2:W-:Y:S04]  /*557e0*/  STL.64 [R1+0x198], R210 ;  /* 0x000198d201007387 */ /* 0x0005e80000100a00 */
[----:B------:R-:W4:Y:S04]  /*557f0*/  LDL.LU R201, [R1+0xd4] ;  /* 0x0000d40001c97983 */ /* 0x000f280000300800 */
[----:B------:R-:W4:Y:S04]  /*55800*/  LDL.LU R202, [R1+0xd8] ;  /* 0x0000d80001ca7983 */ /* 0x000f280000300800 */
[----:B------:R-:W4:Y:S04]  /*55810*/  LDL.LU R203, [R1+0xdc] ;  /* 0x0000dc0001cb7983 */ /* 0x000f280000300800 */
[----:B-1----:R-:W4:Y:S04]  /*55820*/  LDL.LU R208, [R1+0xb0] ;  /* 0x0000b00001d07983 */ /* 0x002f280000300800 */
[----:B------:R1:W-:Y:S04]  /*55830*/  STL.64 [R1+0x110], R220 ;  /* 0x000110dc01007387 */ /* 0x0003e80000100a00 */
[----:B------:R1:W-:Y:S04]  /*55840*/  STL.64 [R1+0x118], R222 ;  /* 0x000118de01007387 */ /* 0x0003e80000100a00 */
[----:B------:R-:W4:Y:S04]  /*55850*/  LDL.LU R209, [R1+0xb4] ;  /* 0x0000b40001d17983 */ /* 0x000f280000300800 */
[----:B--2---:R-:W2:Y:S04]  /*55860*/  LDL.LU R210, [R1+0xb8] ;  /* 0x0000b80001d27983 */ /* 0x004ea80000300800 */
        /* <DEDUP_REMOVED lines=8> */
[----:B------:R-:W2:Y:S01]  /*558f0*/  LDL.LU R239, [R1+0x9c] ;  /* 0x00009c0001ef7983 */ /* 0x000ea20000300800 */
[----:B-1----:R-:W-:-:S03]  /*55900*/  IMAD.MOV.U32 R220, RZ, RZ, R128 ;  /* 0x000000ffffdc7224 */ /* 0x002fc600078e0080 */
[----:B------:R-:W2:Y:S01]  /*55910*/  LDL.LU R248, [R1+0x80] ;  /* 0x0000800001f87983 */ /* 0x000ea20000300800 */
[----:B------:R-:W-:-:S03]  /*55920*/  IMAD.MOV.U32 R221, RZ, RZ, R129 ;  /* 0x000000ffffdd7224 */ /* 0x000fc600078e0081 */
[----:B------:R-:W2:Y:S04]  /*55930*/  LDL.LU R249, [R1+0x84] ;  /* 0x0000840001f97983 */ /* 0x000ea80000300800 */
[----:B------:R-:W2:Y:S04]  /*55940*/  LDL.LU R250, [R1+0x88] ;  /* 0x0000880001fa7983 */ /* 0x000ea80000300800 */
[----:B------:R-:W2:Y:S04]  /*55950*/  LDL.LU R251, [R1+0x8c] ;  /* 0x00008c0001fb7983 */ /* 0x000ea80000300800 */
[----:B------:R-:W2:Y:S04]  /*55960*/  LDL.LU R128, [R1+0x3fbc] ;  /* 0x003fbc0001807983 */ /* 0x000ea80000300800 */
[----:B------:R-:W2:Y:S01]  /*55970*/  LDL.LU R129, [R1+0x3fb8] ;  /* 0x003fb80001817983 */ /* 0x000ea20000300800 */
[----:B------:R-:W-:-:S03]  /*55980*/  IMAD.MOV.U32 R222, RZ, RZ, R125 ;  /* 0x000000ffffde7224 */ /* 0x000fc600078e007d */
[----:B------:R-:W2:Y:S01]  /*55990*/  LDL.LU R125, [R1+0x3fb4] ;  /* 0x003fb400017d7983 */ /* 0x000ea20000300800 */
[----:B------:R-:W-:-:S03]  /*559a0*/  IMAD.MOV.U32 R223, RZ, RZ, R112 ;  /* 0x000000ffffdf7224 */ /* 0x000fc600078e0070 */
[----:B------:R-:W2:Y:S01]  /*559b0*/  LDL.LU R112, [R1+0x3fb0] ;  /* 0x003fb00001707983 */ /* 0x000ea20000300800 */
[----:B---3--:R-:W-:-:S15]  /*559c0*/  HMMA.1688.F32.TF32 R240, R216, R58, R240 ;  /* 0x0000003ad8f0723c */ /* 0x008fde00000810f0 */
[----:B------:R-:W-:-:S04]  /*559d0*/  NOP ;  /* 0x0000000000007918 */ /* 0x000fc80000000000 */
[----:B------:R1:W-:Y:S04]  /*559e0*/  STL [R1+0x3eac], R240 ;  /* 0x003eacf001007387 */ /* 0x0003e80000100800 */
[----:B------:R-:W-:Y:S04]  /*559f0*/  STL [R1+0x3ea8], R241 ;  /* 0x003ea8f101007387 */ /* 0x000fe80000100800 */
[----:B------:R-:W-:Y:S04]  /*55a00*/  STL [R1+0x3ea4], R242 ;  /* 0x003ea4f201007387 */ /* 0x000fe80000100800 */
[----:B------:R-:W-:Y:S04]  /*55a10*/  STL [R1+0x3ea0], R243 ;  /* 0x003ea0f301007387 */ /* 0x000fe80000100800 */
[----:B-1----:R-:W3:Y:S01]  /*55a20*/  LDL.LU R240, [R1+0x70] ;  /* 0x0000700001f07983 */ /* 0x002ee20000300800 */
[----:B----4-:R-:W-:Y:S03]  /*55a30*/  HMMA.1688.F32.TF32 R216, R216, R62, R200 ;  /* 0x0000003ed8d8723c */ /* 0x010fe600000810c8 */
[----:B------:R-:W4:Y:S04]  /*55a40*/  LDL.LU.64 R202, [R1+0x3fa8] ;  /* 0x003fa80001ca7983 */ /* 0x000f280000300a00 */
[----:B------:R-:W4:-:S12]  /*55a50*/  LDL.LU.64 R200, [R1+0x3fa0] ;  /* 0x003fa00001c87983 */ /* 0x000f180000300a00 */
[----:B------:R1:W-:Y:S04]  /*55a60*/  STL.64 [R1+0xf30], R216 ;  /* 0x000f30d801007387 */ /* 0x0003e80000100a00 */
[----:B------:R-:W-:Y:S01]  /*55a70*/  STL.64 [R1+0xf38], R218 ;  /* 0x000f38da01007387 */ /* 0x000fe20000100a00 */
[----:B-1----:R-:W-:Y:S02]  /*55a80*/  IMAD.MOV.U32 R216, RZ, RZ, R124 ;  /* 0x000000ffffd87224 */ /* 0x002fe400078e007c */
[----:B------:R-:W-:Y:S02]  /*55a90*/  IMAD.MOV.U32 R217, RZ, RZ, R121 ;  /* 0x000000ffffd97224 */ /* 0x000fe400078e0079 */
[----:B--2---:R-:W-:Y:S02]  /*55aa0*/  IMAD.MOV.U32 R242, RZ, RZ, R128 ;  /* 0x000000fffff27224 */ /* 0x004fe400078e0080 */
[----:B------:R-:W-:-:S02]  /*55ab0*/  IMAD.MOV.U32 R241, RZ, RZ, R129 ;  /* 0x000000fffff17224 */ /* 0x000fc400078e0081 */
[----:B------:R-:W-:Y:S01]  /*55ac0*/  HMMA.1688.F32.TF32 R128, R196, R130, R208 ;  /* 0x00000082c480723c */ /* 0x000fe200000810d0 */
[----:B------:R-:W2:Y:S01]  /*55ad0*/  LDL.LU.64 R210, [R1+0x3f98] ;  /* 0x003f980001d27983 */ /* 0x000ea20000300a00 */
[----:B------:R-:W-:-:S03]  /*55ae0*/  MOV R243, R125 ;  /* 0x0000007d00f37202 */ /* 0x000fc60000000f00 */
[----:B------:R-:W2:Y:S03]  /*55af0*/  LDL.LU.64 R208, [R1+0x3f90] ;  /* 0x003f900001d07983 */ /* 0x000ea60000300a00 */
[----:B------:R-:W-:Y:S11]  /*55b00*/  HMMA.1688.F32.TF32 R124, R196, R126, R228 ;  /* 0x0000007ec47c723c */ /* 0x000ff600000810e4 */
[----:B------:R1:W-:Y:S02]  /*55b10*/  STL.64 [R1+0xf20], R128 ;  /* 0x000f208001007387 */ /* 0x0003e40000100a00 */
[----:B-1----:R-:W-:-:S02]  /*55b20*/  IMAD.MOV.U32 R128, RZ, RZ, R120 ;  /* 0x000000ffff807224 */ /* 0x002fc400078e0078 */
[----:B------:R-:W-:Y:S01]  /*55b30*/  HMMA.1688.F32.TF32 R120, R196, R122, R236 ;  /* 0x0000007ac478723c */ /* 0x000fe200000810ec */
[----:B------:R-:W-:Y:S04]  /*55b40*/  STL.64 [R1+0xf28], R130 ;  /* 0x000f288201007387 */ /* 0x000fe80000100a00 */
[----:B------:R-:W2:Y:S04]  /*55b50*/  LDL.LU.64 R230, [R1+0x3f88] ;  /* 0x003f880001e67983 */ /* 0x000ea80000300a00 */
[----:B------:R-:W2:Y:S04]  /*55b60*/  LDL.LU.64 R228, [R1+0x3f80] ;  /* 0x003f800001e47983 */ /* 0x000ea80000300a00 */
[----:B------:R-:W-:Y:S04]  /*55b70*/  STL.64 [R1+0xf10], R124 ;  /* 0x000f107c01007387 */ /* 0x000fe80000100a00 */
[----:B------:R-:W-:Y:S01]  /*55b80*/  STL.64 [R1+0xf18], R126 ;  /* 0x000f187e01007387 */ /* 0x000fe20000100a00 */
[----:B------:R-:W-:-:S03]  /*55b90*/  IMAD.MOV.U32 R129, RZ, RZ, R117 ;  /* 0x000000ffff817224 */ /* 0x000fc600078e0075 */
[----:B------:R-:W4:Y:S04]  /*55ba0*/  LDL.LU.64 R238, [R1+0x3f78] ;  /* 0x003f780001ee7983 */ /* 0x000f280000300a00 */
[----:B------:R-:W4:Y:S04]  /*55bb0*/  LDL.LU.64 R236, [R1+0x3f70] ;  /* 0x003f700001ec7983 */ /* 0x000f280000300a00 */
[----:B------:R1:W-:Y:S04]  /*55bc0*/  STL.64 [R1+0xf00], R120 ;  /* 0x000f007801007387 */ /* 0x0003e80000100a00 */
[----:B------:R1:W-:Y:S02]  /*55bd0*/  STL.64 [R1+0xf08], R122 ;  /* 0x000f087a01007387 */ /* 0x0003e40000100a00 */
[----:B-1----:R-:W-:-:S02]  /*55be0*/  IMAD.MOV.U32 R120, RZ, RZ, R116 ;  /* 0x000000ffff787224 */ /* 0x002fc400078e0074 */
[----:B------:R-:W-:Y:S01]  /*55bf0*/  HMMA.1688.F32.TF32 R116, R196, R118, R248 ;  /* 0x00000076c474723c */ /* 0x000fe200000810f8 */
[----:B------:R-:W4:Y:S04]  /*55c00*/  LDL.LU.64 R250, [R1+0x3f68] ;  /* 0x003f680001fa7983 */ /* 0x000f280000300a00 */
[----:B------:R-:W4:Y:S01]  /*55c10*/  LDL.LU.64 R248, [R1+0x3f60] ;  /* 0x003f600001f87983 */ /* 0x000f220000300a00 */
[----:B------:R-:W-:Y:S01]  /*55c20*/  MOV R121, R113 ;  /* 0x0000007100797202 */ /* 0x000fe20000000f00 */
[----:B------:R-:W-:Y:S02]  /*55c30*/  IMAD.MOV.U32 R122, RZ, RZ, R105 ;  /* 0x000000ffff7a7224 */ /* 0x000fe400078e0069 */
[----:B------:R-:W-:-:S10]  /*55c40*/  IMAD.MOV.U32 R123, RZ, RZ, R104 ;  /* 0x000000ffff7b7224 */ /* 0x000fd400078e0068 */
[----:B------:R1:W-:Y:S04]  /*55c50*/  STL.64 [R1+0xef0], R116 ;  /* 0x000ef07401007387 */ /* 0x0003e80000100a00 */
[----:B------:R1:W-:Y:S02]  /*55c60*/  STL.64 [R1+0xef8], R118 ;  /* 0x000ef87601007387 */ /* 0x0003e40000100a00 */
[----:B-1----:R-:W-:Y:S02]  /*55c70*/  IMAD.MOV.U32 R116, RZ, RZ, R112 ;  /* 0x000000ffff747224 */ /* 0x002fe400078e0070 */
[----:B------:R-:W-:Y:S02]  /*55c80*/  IMAD.MOV.U32 R117, RZ, RZ, R109 ;  /* 0x000000ffff757224 */ /* 0x000fe400078e006d */
[----:B------:R-:W-:-:S02]  /*55c90*/  IMAD.MOV.U32 R118, RZ, RZ, R108 ;  /* 0x000000ffff767224 */ /* 0x000fc400078e006c */
[----:B------:R-:W-:-:S07]  /*55ca0*/  IMAD.MOV.U32 R119, RZ, RZ, R0 ;  /* 0x000000ffff777224 */ /* 0x000fce00078e0000 */
[C---:B------:R-:W-:Y:S01]  /*55cb0*/  HMMA.1688.F32.TF32 R108, R196.reuse, R110, R116 ;  /* 0x0000006ec46c723c */ /* 0x040fe20000081074 */
[----:B------:R-:W-:Y:S02]  /*55cc0*/  IMAD.MOV.U32 R124, RZ, RZ, R101 ;  /* 0x000000ffff7c7224 */ /* 0x000fe400078e0065 */
[----:B------:R-:W-:Y:S02]  /*55cd0*/  IMAD.MOV.U32 R125, RZ, RZ, R100 ;  /* 0x000000ffff7d7224 */ /* 0x000fe400078e0064 */
[----:B------:R-:W-:Y:S02]  /*55ce0*/  IMAD.MOV.U32 R126, RZ, RZ, R97 ;  /* 0x000000ffff7e7224 */ /* 0x000fe400078e0061 */
[----:B------:R-:W-:Y:S01]  /*55cf0*/  IMAD.MOV.U32 R127, RZ, RZ, R96 ;  /* 0x000000ffff7f7224 */ /* 0x000fe200078e0060 */
[----:B------:R-:W-:Y:S01]  /*55d00*/  HMMA.1688.F32.TF32 R220, R196, R102, R220 ;  /* 0x00000066c4dc723c */ /* 0x000fe200000810dc */
[----:B------:R-:W-:Y:S01]  /*55d10*/  MOV R130, R93 ;  /* 0x0000005d00827202 */ /* 0x000fe20000000f00 */
[----:B------:R-:W-:-:S02]  /*55d20*/  IMAD.MOV.U32 R131, RZ, RZ, R92 ;  /* 0x000000ffff837224 */ /* 0x000fc400078e005c */
[----:B------:R-:W-:Y:S02]  /*55d30*/  IMAD.MOV.U32 R218, RZ, RZ, R89 ;  /* 0x000000ffffda7224 */ /* 0x000fe400078e0059 */
[----:B------:R-:W-:Y:S02]  /*55d40*/  IMAD.MOV.U32 R219, RZ, RZ, R88 ;  /* 0x000000ffffdb7224 */ /* 0x000fe400078e0058 */
[C---:B------:R-:W-:Y:S08]  /*55d50*/  HMMA.1688.F32.TF32 R104, R196.reuse, R106, R120 ;  /* 0x0000006ac468723c */ /* 0x040ff00000081078 */
[----:B---3--:R-:W-:Y:S01]  /*55d60*/  HMMA.1688.F32.TF32 R112, R196, R114, R240 ;  /* 0x00000072c470723c */ /* 0x008fe200000810f0 */
[----:B------:R-:W-:-:S07]  /*55d70*/  IMAD.MOV.U32 R242, RZ, RZ, R109 ;  /* 0x000000fffff27224 */ /* 0x000fce00078e006d */
[----:B------:R-:W-:Y:S01]  /*55d80*/  HMMA.1688.F32.TF32 R96, R196, R98, R124 ;  /* 0x00000062c460723c */ /* 0x000fe2000008107c */
[----:B------:R-:W-:Y:S02]  /*55d90*/  IMAD.MOV.U32 R243, RZ, RZ, R110 ;  /* 0x000000fffff37224 */ /* 0x000fe400078e006e */
[----:B------:R-:W-:-:S05]  /*55da0*/  IMAD.MOV.U32 R241, RZ, RZ, R108 ;  /* 0x000000fffff17224 */ /* 0x000fca00078e006c */
[----:B------:R-:W-:Y:S03]  /*55db0*/  HMMA.1688.F32.TF32 R92, R196, R94, R128 ;  /* 0x0000005ec45c723c */ /* 0x000fe60000081080 */
[----:B------:R-:W-:-:S05]  /*55dc0*/  MOV R240, R115 ;  /* 0x0000007300f07202 */ /* 0x000fca0000000f00 */
[C---:B------:R-:W-:Y:S01]  /*55dd0*/  HMMA.1688.F32.TF32 R88, R196.reuse, R90, R216 ;  /* 0x0000005ac458723c */ /* 0x040fe200000810d8 */
[----:B------:R-:W-:Y:S04]  /*55de0*/  STL.64 [R1+0xee0], R112 ;  /* 0x000ee07001007387 */ /* 0x000fe80000100a00 */
[----:B------:R-:W-:Y:S04]  /*55df0*/  STL [R1+0xee8], R114 ;  /* 0x000ee87201007387 */ /* 0x000fe80000100800 */
[----:B------:R-:W-:Y:S04]  /*55e00*/  STL.64 [R1+0x3eb8], R242 ;  /* 0x003eb8f201007387 */ /* 0x000fe80000100a00 */
[----:B------:R1:W-:Y:S04]  /*55e10*/  STL.64 [R1+0x3eb0], R240 ;  /* 0x003eb0f001007387 */ /* 0x0003e80000100a00 */
[----:B------:R-:W-:Y:S04]  /*55e20*/  STL [R1+0x3e9c], R220 ;  /* 0x003e9cdc01007387 */ /* 0x000fe80000100800 */
[----:B------:R-:W-:Y:S04]  /*55e30*/  STL.64 [R1+0xec0], R104 ;  /* 0x000ec06801007387 */ /* 0x000fe80000100a00 */
[----:B------:R-:W-:Y:S04]  /*55e40*/  STL.64 [R1+0xec8], R106 ;  /* 0x000ec86a01007387 */ /* 0x000fe80000100a00 */
[----:B------:R-:W-:Y:S04]  /*55e50*/  STL [R1+0x3e98], R221 ;  /* 0x003e98dd01007387 */ /* 0x000fe80000100800 */
[----:B------:R3:W-:Y:S04]  /*55e60*/  STL [R1+0x3e94], R222 ;  /* 0x003e94de01007387 */ /* 0x0007e80000100800 */
[----:B------:R1:W-:Y:S04]  /*55e70*/  STL [R1+0x3e90], R223 ;  /* 0x003e90df01007387 */ /* 0x0003e80000100800 */
[----:B------:R-:W-:Y:S04]  /*55e80*/  STL.64 [R1+0xeb0], R96 ;  /* 0x000eb06001007387 */ /* 0x000fe80000100a00 */
[----:B------:R-:W-:Y:S04]  /*55e90*/  STL.64 [R1+0xeb8], R98 ;  /* 0x000eb86201007387 */ /* 0x000fe80000100a00 */
[----:B------:R-:W-:Y:S04]  /*55ea0*/  STL.64 [R1+0xea0], R92 ;  /* 0x000ea05c01007387 */ /* 0x000fe80000100a00 */
[----:B------:R-:W-:Y:S04]  /*55eb0*/  STL.64 [R1+0xea8], R94 ;  /* 0x000ea85e01007387 */ /* 0x000fe80000100a00 */
[----:B------:R-:W-:Y:S04]  /*55ec0*/  STL.64 [R1+0xe90], R88 ;  /* 0x000e905801007387 */ /* 0x000fe80000100a00 */
[----:B------:R-:W-:Y:S01]  /*55ed0*/  STL.64 [R1+0xe98], R90 ;  /* 0x000e985a01007387 */ /* 0x000fe20000100a00 */
[C---:B--2---:R-:W-:Y:S08]  /*55ee0*/  HMMA.1688.F32.TF32 R76, R196.reuse, R78, R228 ;  /* 0x0000004ec44c723c */ /* 0x044ff000000810e4 */
[C---:B----4-:R-:W-:Y:S08]  /*55ef0*/  HMMA.1688.F32.TF32 R80, R196.reuse, R82, R236 ;  /* 0x00000052c450723c */ /* 0x050ff000000810ec */
[----:B------:R-:W-:Y:S01]  /*55f00*/  HMMA.1688.F32.TF32 R84, R196, R86, R248 ;  /* 0x00000056c454723c */ /* 0x000fe200000810f8 */
[----:B-1----:R-:W-:Y:S01]  /*55f10*/  IMAD.MOV.U32 R240, RZ, RZ, R69 ;  /* 0x000000fffff07224 */ /* 0x002fe200078e0045 */
[----:B------:R-:W-:Y:S01]  /*55f20*/  MOV R242, R65 ;  /* 0x0000004100f27202 */ /* 0x000fe20000000f00 */
[----:B------:R-:W-:Y:S01]  /*55f30*/  IMAD.MOV.U32 R241, RZ, RZ, R68 ;  /* 0x000000fffff17224 */ /* 0x000fe200078e0044 */
[----:B------:R-:W-:Y:S01]  /*55f40*/  LDS R236, [R2+UR7+0x42000] ;  /* 0x0420000702ec7984 */ /* 0x000fe20008000800 */
[----:B------:R-:W-:-:S02]  /*55f50*/  IMAD.MOV.U32 R243, RZ, RZ, R64 ;  /* 0x000000fffff37224 */ /* 0x000fc400078e0040 */
[----:B------:R-:W-:Y:S01]  /*55f60*/  IMAD.MOV.U32 R0, RZ, RZ, R111 ;  /* 0x000000ffff007224 */ /* 0x000fe200078e006f */
[C---:B------:R-:W-:Y:S01]  /*55f70*/  HMMA.1688.F32.TF32 R208, R196.reuse, R74, R208 ;  /* 0x0000004ac4d0723c */ /* 0x040fe200000810d0 */
[----:B------:R-:W-:Y:S04]  /*55f80*/  LDS R238, [R2+UR7+0x42800] ;  /* 0x0428000702ee7984 */ /* 0x000fe80008000800 */
[----:B------:R-:W-:Y:S03]  /*55f90*/  LDS R237, [R3+UR7+0x42000] ;  /* 0x0420000703ed7984 */ /* 0x000fe60008000800 */
[C---:B------:R-:W-:Y:S01]  /*55fa0*/  HMMA.1688.F32.TF32 R216, R196.reuse, R66, R188 ;  /* 0x00000042c4d8723c */ /* 0x040fe200000810bc */
[----:B------:R-:W-:Y:S04]  /*55fb0*/  LDS R239, [R3+UR7+0x42800] ;  /* 0x0428000703ef7984 */ /* 0x000fe80008000800 */
[----:B------:R-:W-:Y:S04]  /*55fc0*/  STL.64 [R1+0xe80], R84 ;  /* 0x000e805401007387 */ /* 0x000fe80000100a00 */
[----:B------:R-:W-:Y:S04]  /*55fd0*/  STL.64 [R1+0xe88], R86 ;  /* 0x000e885601007387 */ /* 0x000fe80000100a00 */
[----:B------:R-:W-:Y:S04]  /*55fe0*/  STL.64 [R1+0xe70], R80 ;  /* 0x000e705001007387 */ /* 0x000fe80000100a00 */
[----:B------:R-:W-:Y:S04]  /*55ff0*/  STL.64 [R1+0xe78], R82 ;  /* 0x000e785201007387 */ /* 0x000fe80000100a00 */
[----:B------:R-:W-:Y:S04]  /*56000*/  STL.64 [R1+0xe60], R76 ;  /* 0x000e604c01007387 */ /* 0x000fe80000100a00 */
[----:B------:R-:W-:Y:S04]  /*56010*/  STL.64 [R1+0xe68], R78 ;  /* 0x000e684e01007387 */ /* 0x000fe80000100a00 */
[----:B------:R-:W2:Y:S01]  /*56020*/  LDL R28, [R1+0x2b0c] ;  /* 0x002b0c00011c7983 */ /* 0x000ea20000100800 */
[C---:B------:R-:W-:Y:S08]  /*56030*/  HMMA.1688.F32.TF32 R68, R196.reuse, R70, R200 ;  /* 0x00000046c444723c */ /* 0x040ff000000810c8 */
[----:B------:R-:W-:Y:S01]  /*56040*/  HMMA.1688.F32.TF32 R64, R196, R6, R240 ;  /* 0x00000006c440723c */ /* 0x000fe200000810f0 */
[----:B------:R1:W-:Y:S04]  /*56050*/  STL [R1+0x3e8c], R208 ;  /* 0x003e8cd001007387 */ /* 0x0003e80000100800 */
[----:B------:R4:W-:Y:S04]  /*56060*/  STL [R1+0x3e88], R209 ;  /* 0x003e88d101007387 */ /* 0x0009e80000100800 */
[----:B------:R1:W-:Y:S02]  /*56070*/  STL [R1+0x3e84], R210 ;  /* 0x003e84d201007387 */ /* 0x0003e40000100800 */
[----:B---3--:R-:W-:-:S02]  /*56080*/  IMAD.MOV.U32 R222, RZ, RZ, R70 ;  /* 0x000000ffffde7224 */ /* 0x008fc400078e0046 */
[----:B------:R-:W-:Y:S01]  /*56090*/  IMAD.MOV.U32 R223, RZ, RZ, R71 ;  /* 0x000000ffffdf7224 */ /* 0x000fe200078e0047 */
[----:B------:R3:W-:Y:S01]  /*560a0*/  STL [R1+0x3e80], R211 ;  /* 0x003e80d301007387 */ /* 0x0007e20000100800 */
[----:B------:R-:W-:Y:S02]  /*560b0*/  IMAD.MOV.U32 R220, RZ, RZ, R68 ;  /* 0x000000ffffdc7224 */ /* 0x000fe400078e0044 */
[----:B------:R-:W-:Y:S02]  /*560c0*/  IMAD.MOV.U32 R221, RZ, RZ, R69 ;  /* 0x000000ffffdd7224 */ /* 0x000fe400078e0045 */
[----:B-1----:R-:W-:Y:S01]  /*560d0*/  IMAD.MOV.U32 R208, RZ, RZ, R64 ;  /* 0x000000ffffd07224 */ /* 0x002fe200078e0040 */
[----:B----4-:R-:W-:Y:S01]  /*560e0*/  MOV R209, R65 ;  /* 0x0000004100d17202 */ /* 0x010fe20000000f00 */
[----:B------:R-:W-:Y:S01]  /*560f0*/  IMAD.MOV.U32 R210, RZ, RZ, R66 ;  /* 0x000000ffffd27224 */ /* 0x000fe200078e0042 */
[----:B------:R-:W-:Y:S01]  /*56100*/  STL.64 [R1+0x3ec8], R222 ;  /* 0x003ec8de01007387 */ /* 0x000fe20000100a00 */
[----:B---3--:R-:W-:-:S02]  /*56110*/  IMAD.MOV.U32 R211, RZ, RZ, R67 ;  /* 0x000000ffffd37224 */ /* 0x008fc400078e0043 */
[C---:B------:R-:W-:Y:S01]  /*56120*/  HMMA.1688.F32.TF32 R64, R196.reuse, R10, R244 ;  /* 0x0000000ac440723c */ /* 0x040fe200000810f4 */
[----:B------:R1:W-:Y:S04]  /*56130*/  STL.64 [R1+0x3ec0], R220 ;  /* 0x003ec0dc01007387 */ /* 0x0003e80000100a00 */
[----:B------:R-:W-:Y:S04]  /*56140*/  STL.64 [R1+0x3ed8], R218 ;  /* 0x003ed8da01007387 */ /* 0x000fe80000100a00 */
[----:B------:R-:W-:Y:S01]  /*56150*/  STL.64 [R1+0x3ed0], R216 ;  /* 0x003ed0d801007387 */ /* 0x000fe20000100a00 */
[C---:B------:R-:W-:Y:S08]  /*56160*/  HMMA.1688.F32.TF32 R72, R196.reuse, R14, R232 ;  /* 0x0000000ec448723c */ /* 0x040ff000000810e8 */
[C---:B------:R-:W-:Y:S08]  /*56170*/  HMMA.1688.F32.TF32 R68, R196.reuse, R18, R224 ;  /* 0x00000012c444723c */ /* 0x040ff000000810e0 */
[----:B------:R-:W-:Y:S01]  /*56180*/  HMMA.1688.F32.TF32 R40, R196, R42, R148 ;  /* 0x0000002ac428723c */ /* 0x000fe20000081094 */
[----:B------:R-:W-:-:S02]  /*56190*/  IMAD.MOV.U32 R248, RZ, RZ, R25 ;  /* 0x000000fffff87224 */ /* 0x000fc400078e0019 */
[----:B------:R-:W-:Y:S01]  /*561a0*/  IMAD.MOV.U32 R249, RZ, RZ, R24 ;  /* 0x000000fffff97224 */ /* 0x000fe200078e0018 */
[----:B------:R-:W-:Y:S01]  /*561b0*/  MOV R250, R21 ;  /* 0x0000001500fa7202 */ /* 0x000fe20000000f00 */
[----:B------:R-:W-:Y:S02]  /*561c0*/  IMAD.MOV.U32 R251, RZ, RZ, R20 ;  /* 0x000000fffffb7224 */ /* 0x000fe400078e0014 */
[----:B------:R-:W-:Y:S02]  /*561d0*/  IMAD.MOV.U32 R240, RZ, RZ, R17 ;  /* 0x000000fffff07224 */ /* 0x000fe400078e0011 */
[----:B------:R-:W-:Y:S02]  /*561e0*/  IMAD.MOV.U32 R241, RZ, RZ, R16 ;  /* 0x000000fffff17224 */ /* 0x000fe400078e0010 */
[----:B------:R-:W-:Y:S02]  /*561f0*/  IMAD.MOV.U32 R242, RZ, RZ, R13 ;  /* 0x000000fffff27224 */ /* 0x000fe400078e000d */
[----:B------:R-:W-:Y:S01]  /*56200*/  IMAD.MOV.U32 R243, RZ, RZ, R12 ;  /* 0x000000fffff37224 */ /* 0x000fe200078e000c */
[----:B-1----:R-:W-:Y:S01]  /*56210*/  MOV R221, R8 ;  /* 0x0000000800dd7202 */ /* 0x002fe20000000f00 */
[----:B------:R-:W-:-:S02]  /*56220*/  IMAD.MOV.U32 R220, RZ, RZ, R9 ;  /* 0x000000ffffdc7224 */ /* 0x000fc400078e0009 */
[----:B------:R-:W-:Y:S02]  /*56230*/  IMAD.MOV.U32 R222, RZ, RZ, R5 ;  /* 0x000000ffffde7224 */ /* 0x000fe400078e0005 */
[----:B------:R-:W-:Y:S01]  /*56240*/  IMAD.MOV.U32 R223, RZ, RZ, R4 ;  /* 0x000000ffffdf7224 */ /* 0x000fe200078e0004 */
[----:B--2---:R-:W1:Y:S04]  /*56250*/  LDSM.16.M88.4 R128, [R28+UR8] ;  /* 0x000000081c80783b */ /* 0x004e680008000200 */
[----:B------:R-:W2:Y:S04]  /*56260*/  LDSM.16.M88.4 R124, [R28+UR8+0x1000] ;  /* 0x001000081c7c783b */ /* 0x000ea80008000200 */
[----:B------:R-:W3:Y:S04]  /*56270*/  LDSM.16.M88.4 R120, [R28+UR8+0x2000] ;  /* 0x002000081c78783b */ /* 0x000ee80008000200 */
[----:B------:R-:W4:Y:S04]  /*56280*/  LDSM.16.M88.4 R116, [R28+UR8+0x3000] ;  /* 0x003000081c74783b */ /* 0x000f280008000200 */
[----:B------:R-:W3:Y:S04]  /*56290*/  LDSM.16.M88.4 R112, [R28+UR8+0x4000] ;  /* 0x004000081c70783b */ /* 0x000ee80008000200 */
[----:B------:R-:W4:Y:S04]  /*562a0*/  LDSM.16.M88.4 R108, [R28+UR8+0x5000] ;  /* 0x005000081c6c783b */ /* 0x000f280008000200 */
[----:B------:R-:W4:Y:S04]  /*562b0*/  LDSM.16.M88.4 R100, [R28+UR8+0x7000] ;  /* 0x007000081c64783b */ /* 0x000f280008000200 */
[----:B------:R-:W4:Y:S04]  /*562c0*/  LDSM.16.M88.4 R96, [R28+UR8+0x8000] ;  /* 0x008000081c60783b */ /* 0x000f280008000200 */
[----:B------:R-:W4:Y:S04]  /*562d0*/  LDSM.16.M88.4 R92, [R28+UR8+0x9000] ;  /* 0x009000081c5c783b */ /* 0x000f280008000200 */
[----:B------:R-:W4:Y:S04]  /*562e0*/  LDSM.16.M88.4 R88, [R28+UR8+0xa000] ;  /* 0x00a000081c58783b */ /* 0x000f280008000200 */
[----:B-1----:R-:W-:Y:S04]  /*562f0*/  STL [R1+0x3e68], R130 ;  /* 0x003e688201007387 */ /* 0x002fe80000100800 */
[----:B------:R-:W-:Y:S04]  /*56300*/  STL [R1+0x3e64], R131 ;  /* 0x003e648301007387 */ /* 0x000fe80000100800 */
[----:B--2---:R-:W-:Y:S04]  /*56310*/  STL [R1+0x3e54], R126 ;  /* 0x003e547e01007387 */ /* 0x004fe80000100800 */
[----:B------:R-:W-:Y:S04]  /*56320*/  STL [R1+0x3e50], R127 ;  /* 0x003e507f01007387 */ /* 0x000fe80000100800 */
[----:B---3--:R-:W-:Y:S04]  /*56330*/  STL [R1+0x3e5c], R122 ;  /* 0x003e5c7a01007387 */ /* 0x008fe80000100800 */
[----:B------:R-:W-:Y:S04]  /*56340*/  STL [R1+0x3e58], R123 ;  /* 0x003e587b01007387 */ /* 0x000fe80000100800 */
[----:B----4-:R-:W-:Y:S04]  /*56350*/  STL [R1+0x3e6c], R118 ;  /* 0x003e6c7601007387 */ /* 0x010fe80000100800 */
[----:B------:R-:W-:Y:S04]  /*56360*/  STL [R1+0x3e60], R119 ;  /* 0x003e607701007387 */ /* 0x000fe80000100800 */
[----:B------:R-:W-:Y:S04]  /*56370*/  STL [R1+0x3e74], R114 ;  /* 0x003e747201007387 */ /* 0x000fe80000100800 */
[----:B------:R-:W-:Y:S04]  /*56380*/  STL [R1+0x3e70], R115 ;  /* 0x003e707301007387 */ /* 0x000fe80000100800 */
[----:B------:R-:W-:Y:S04]  /*56390*/  STL [R1+0x3e7c], R110 ;  /* 0x003e7c6e01007387 */ /* 0x000fe80000100800 */
[----:B------:R-:W-:Y:S04]  /*563a0*/  STL [R1+0x3e78], R111 ;  /* 0x003e786f01007387 */ /* 0x000fe80000100800 */
[----:B------:R-:W-:Y:S04]  /*563b0*/  STL.64 [R1+0x3ee8], R210 ;  /* 0x003ee8d201007387 */ /* 0x000fe80000100a00 */
[----:B------:R-:W-:Y:S04]  /*563c0*/  STL.64 [R1+0x3ee0], R208 ;  /* 0x003ee0d001007387 */ /* 0x000fe80000100a00 */
[----:B------:R-:W-:Y:S04]  /*563d0*/  STL.64 [R1+0xdc0], R64 ;  /* 0x000dc04001007387 */ /* 0x000fe80000100a00 */
[----:B------:R1:W-:Y:S04]  /*563e0*/  STL.64 [R1+0xdc8], R66 ;  /* 0x000dc84201007387 */ /* 0x0003e80000100a00 */
[----:B------:R-:W-:Y:S04]  /*563f0*/  LDSM.16.M88.4 R16, [R28+UR8+0xd000] ;  /* 0x00d000081c10783b */ /* 0x000fe80008000200 */
[----:B------:R-:W-:Y:S01]  /*56400*/  LDSM.16.M88.4 R12, [R28+UR8+0xe000] ;  /* 0x00e000081c0c783b */ /* 0x000fe20008000200 */
[C---:B-1----:R-:W-:Y:S03]  /*56410*/  HMMA.1688.F32.TF32 R64, R196.reuse, R22, R204 ;  /* 0x00000016c440723c */ /* 0x042fe600000810cc */
[----:B------:R-:W-:Y:S04]  /*56420*/  STL.64 [R1+0xdb0], R72 ;  /* 0x000db04801007387 */ /* 0x000fe80000100a00 */
[----:B------:R1:W-:Y:S04]  /*56430*/  STL.64 [R1+0xdb8], R74 ;  /* 0x000db84a01007387 */ /* 0x0003e80000100a00 */
[----:B------:R-:W-:Y:S04]  /*56440*/  STL.64 [R1+0xda0], R68 ;  /* 0x000da04401007387 */ /* 0x000fe80000100a00 */
[----:B------:R2:W-:Y:S01]  /*56450*/  STL.64 [R1+0xda8], R70 ;  /* 0x000da84601007387 */ /* 0x0005e20000100a00 */
[C---:B-1----:R-:W-:Y:S03]  /*56460*/  HMMA.1688.F32.TF32 R72, R196.reuse, R26, R164 ;  /* 0x0000001ac448723c */ /* 0x042fe600000810a4 */
[----:B------:R-:W1:Y:S04]  /*56470*/  LDSM.16.M88.4 R24, [R28+UR8+0xb000] ;  /* 0x00b000081c18783b */ /* 0x000e680008000200 */
[----:B------:R-:W-:Y:S01]  /*56480*/  STL.64 [R1+0xd90], R64 ;  /* 0x000d904001007387 */ /* 0x000fe20000100a00 */
[C---:B--2---:R-:W-:Y:S03]  /*56490*/  HMMA.1688.F32.TF32 R68, R196.reuse, R30, R160 ;  /* 0x0000001ec444723c */ /* 0x044fe600000810a0 */
[----:B------:R2:W-:Y:S04]  /*564a0*/  STL.64 [R1+0xd98], R66 ;  /* 0x000d984201007387 */ /* 0x0005e80000100a00 */
[----:B------:R-:W3:Y:S04]  /*564b0*/  LDSM.16.M88.4 R20, [R28+UR8+0xc000] ;  /* 0x00c000081c14783b */ /* 0x000ee80008000200 */
[----:B------:R-:W4:Y:S01]  /*564c0*/  LDSM.16.M88.4 R8, [R28+UR8+0xf000] ;  /* 0x00f000081c08783b */ /* 0x000f220008000200 */
[C---:B--2---:R-:W-:Y:S03]  /*564d0*/  HMMA.1688.F32.TF32 R64, R196.reuse, R34, R156 ;  /* 0x00000022c440723c */ /* 0x044fe6000008109c */
[----:B------:R-:W2:Y:S04]  /*564e0*/  LDSM.16.M88.4 R4, [R28+UR8+0x10000] ;  /* 0x010000081c04783b */ /* 0x000ea80008000200 */
[----:B------:R-:W1:Y:S01]  /*564f0*/  LDSM.16.M88.4 R84, [R28+UR8+0x11000] ;  /* 0x011000081c54783b */ /* 0x000e620008000200 */
[C---:B------:R-:W-:Y:S03]  /*56500*/  HMMA.1688.F32.TF32 R32, R196.reuse, R38, R152 ;  /* 0x00000026c420723c */ /* 0x040fe60000081098 */
        /* <DEDUP_REMOVED lines=9> */
[----:B------:R-:W2:Y:S04]  /*565a0*/  LDSM.16.M88.4 R80, [R28+UR8+0x12000] ;  /* 0x012000081c50783b */ /* 0x000ea80008000200 */
[----:B------:R-:W2:Y:S01]  /*565b0*/  LDSM.16.M88.4 R76, [R28+UR8+0x13000] ;  /* 0x013000081c4c783b */ /* 0x000ea20008000200 */
[C---:B-1----:R-:W-:Y:S03]  /*565c0*/  HMMA.1688.F32.TF32 R32, R196.reuse, R50, R140 ;  /* 0x00000032c420723c */ /* 0x042fe6000008108c */
[----:B------:R-:W-:Y:S04]  /*565d0*/  STL.64 [R1+0xe20], R40 ;  /* 0x000e202801007387 */ /* 0x000fe80000100a00 */
[----:B------:R1:W-:Y:S04]  /*565e0*/  STL.64 [R1+0xe28], R42 ;  /* 0x000e282a01007387 */ /* 0x0003e80000100a00 */
[----:B------:R-:W-:Y:S04]  /*565f0*/  STL.64 [R1+0xe10], R36 ;  /* 0x000e102401007387 */ /* 0x000fe80000100a00 */
[----:B------:R3:W-:Y:S01]  /*56600*/  STL.64 [R1+0xe18], R38 ;  /* 0x000e182601007387 */ /* 0x0007e20000100a00 */
[C---:B-1----:R-:W-:Y:S03]  /*56610*/  HMMA.1688.F32.TF32 R40, R196.reuse, R54, R136 ;  /* 0x00000036c428723c */ /* 0x042fe60000081088 */
[----:B------:R-:W1:Y:S04]  /*56620*/  LDSM.16.M88.4 R72, [R28+UR8+0x14000] ;  /* 0x014000081c48783b */ /* 0x000e680008000200 */
[----:B------:R-:W-:Y:S04]  /*56630*/  STL.64 [R1+0xe00], R32 ;  /* 0x000e002001007387 */ /* 0x000fe80000100a00 */
[----:B------:R2:W-:Y:S01]  /*56640*/  STL.64 [R1+0xe08], R34 ;  /* 0x000e082201007387 */ /* 0x0005e20000100a00 */
[C---:B---3--:R-:W-:Y:S03]  /*56650*/  HMMA.1688.F32.TF32 R36, R196.reuse, R58, R132 ;  /* 0x0000003ac424723c */ /* 0x048fe60000081084 */
[----:B------:R-:W3:Y:S04]  /*56660*/  LDSM.16.M88.4 R68, [R28+UR8+0x15000] ;  /* 0x015000081c44783b */ /* 0x000ee80008000200 */
[----:B------:R-:W1:Y:S01]  /*56670*/  LDSM.16.M88.4 R64, [R28+UR8+0x16000] ;  /* 0x016000081c40783b */ /* 0x000e620008000200 */
[----:B--2---:R-:W-:Y:S03]  /*56680*/  HMMA.1688.F32.TF32 R32, R196, R62, R212 ;  /* 0x0000003ec420723c */ /* 0x004fe600000810d4 */
[----:B------:R-:W-:Y:S04]  /*56690*/  STL.64 [R1+0xdf0], R40 ;  /* 0x000df02801007387 */ /* 0x000fe80000100a00 */
[----:B------:R-:W-:Y:S04]  /*566a0*/  STL.64 [R1+0xdf8], R42 ;  /* 0x000df82a01007387 */ /* 0x000fe80000100a00 */
[----:B------:R-:W2:Y:S04]  /*566b0*/  LDSM.16.M88.4 R60, [R28+UR8+0x17000] ;  /* 0x017000081c3c783b */ /* 0x000ea80008000200 */
[----:B------:R-:W1:Y:S04]  /*566c0*/  LDSM.16.M88.4 R56, [R28+UR8+0x18000] ;  /* 0x018000081c38783b */ /* 0x000e680008000200 */
[----:B------:R-:W1:Y:S04]  /*566d0*/  LDSM.16.M88.4 R52, [R28+UR8+0x19000] ;  /* 0x019000081c34783b */ /* 0x000e680008000200 */
[----:B------:R-:W-:Y:S01]  /*566e0*/  STL.64 [R1+0xd60], R32 ;  /* 0x000d602001007387 */ /* 0x000fe20000100a00 */
[----:B------:R-:W-:-:S03]  /*566f0*/  IMAD.MOV.U32 R3, RZ, RZ, R35 ;  /* 0x000000ffff037224 */ /* 0x000fc600078e0023 */
[----:B------:R-:W-:Y:S04]  /*56700*/  STL.64 [R1+0xde0], R36 ;  /* 0x000de02401007387 */ /* 0x000fe80000100a00 */
[----:B------:R3:W-:Y:S04]  /*56710*/  STL.64 [R1+0xde8], R38 ;  /* 0x000de82601007387 */ /* 0x0007e80000100a00 */
[----:B------:R2:W-:Y:S04]  /*56720*/  STL [R1+0xd68], R34 ;  /* 0x000d682201007387 */ /* 0x0005e80000100800 */
[----:B------:R-:W1:Y:S01]  /*56730*/  LDSM.16.M88.4 R48, [R28+UR8+0x1a000] ;  /* 0x01a000081c30783b */ /* 0x000e620008000200 */
[C---:B---3--:R-:W-:Y:S03]  /*56740*/  HMMA.1688.F32.TF32 R36, R236.reuse, R128, R176 ;  /* 0x00000080ec24723c */ /* 0x048fe600000810b0 */
[----:B------:R-:W3:Y:S04]  /*56750*/  LDSM.16.M88.4 R44, [R28+UR8+0x1b000] ;  /* 0x01b000081c2c783b */ /* 0x000ee80008000200 */
[----:B------:R-:W-:Y:S01]  /*56760*/  LDSM.16.M88.4 R104, [R28+UR8+0x6000] ;  /* 0x006000081c68783b */ /* 0x000fe20008000200 */
[----:B--2---:R-:W-:Y:S01]  /*56770*/  HMMA.1688.F32.TF32 R32, R236, R124, R180 ;  /* 0x0000007cec20723c */ /* 0x004fe200000810b4 */
[----:B------:R-:W-:-:S02]  /*56780*/  LOP3.LUT R231, R2, 0x40, RZ, 0x3c, !PT ;  /* 0x0000004002e77812 */ /* 0x000fc400078e3cff */
[----:B------:R-:W-:Y:S04]  /*56790*/  LDS R137, [R252+UR7+0x42000] ;  /* 0x04200007fc897984 */ /* 0x000fe80008000800 */
[----:B------:R-:W-:Y:S01]  /*567a0*/  LDS R136, [R231+UR7+0x42000] ;  /* 0x04200007e7887984 */ /* 0x000fe20008000800 */
[C---:B------:R-:W-:Y:S03]  /*567b0*/  HMMA.1688.F32.TF32 R40, R236.reuse, R120, R168 ;  /* 0x00000078ec28723c */ /* 0x040fe600000810a8 */
[----:B------:R-:W-:Y:S04]  /*567c0*/  LDS R138, [R231+UR7+0x42800] ;  /* 0x04280007e78a7984 */ /* 0x000fe80008000800 */
[----:B------:R-:W-:Y:S04]  /*567d0*/  STL.64 [R1+0xd50], R36 ;  /* 0x000d502401007387 */ /* 0x000fe80000100a00 */
[----:B------:R-:W-:Y:S04]  /*567e0*/  STL.64 [R1+0xd58], R38 ;  /* 0x000d582601007387 */ /* 0x000fe80000100a00 */
[----:B------:R-:W-:Y:S04]  /*567f0*/  STL.64 [R1+0xd40], R32 ;  /* 0x000d402001007387 */ /* 0x000fe80000100a00 */
[----:B------:R2:W-:Y:S04]  /*56800*/  STL.64 [R1+0xd48], R34 ;  /* 0x000d482201007387 */ /* 0x0005e80000100a00 */
[----:B------:R-:W-:Y:S01]  /*56810*/  LDS R139, [R252+UR7+0x42800] ;  /* 0x04280007fc8b7984 */ /* 0x000fe20008000800 */
[C---:B--2---:R-:W-:Y:S08]  /*56820*/  HMMA.1688.F32.TF32 R32, R236.reuse, R112, R172 ;  /* 0x00000070ec20723c */ /* 0x044ff000000810ac */
[----:B------:R-:W-:Y:S11]  /*56830*/  HMMA.1688.F32.TF32 R36, R236, R116, R184 ;  /* 0x00000074ec24723c */ /* 0x000ff600000810b8 */
[----:B------:R-:W-:Y:S01]  /*56840*/  IMAD.MOV.U32 R110, RZ, RZ, R32 ;  /* 0x000000ffff6e7224 */ /* 0x000fe200078e0020 */
[----:B------:R-:W-:Y:S01]  /*56850*/  MOV R115, R35 ;  /* 0x0000002300737202 */ /* 0x000fe20000000f00 */
[----:B------:R-:W-:-:S02]  /*56860*/  IMAD.MOV.U32 R111, RZ, RZ, R33 ;  /* 0x000000ffff6f7224 */ /* 0x000fc400078e0021 */
[----:B------:R-:W-:Y:S02]  /*56870*/  IMAD.MOV.U32 R114, RZ, RZ, R34 ;  /* 0x000000ffff727224 */ /* 0x000fe400078e0022 */
[----:B------:R-:W-:Y:S01]  /*56880*/  HMMA.1688.F32.TF32 R32, R236, R108, R192 ;  /* 0x0000006cec20723c */ /* 0x000fe200000810c0 */
[----:B------:R-:W-:Y:S04]  /*56890*/  STL.64 [R1+0xd30], R40 ;  /* 0x000d302801007387 */ /* 0x000fe80000100a00 */
[----:B------:R-:W-:Y:S04]  /*568a0*/  STL.64 [R1+0xd38], R42 ;  /* 0x000d382a01007387 */ /* 0x000fe80000100a00 */
[----:B------:R-:W-:Y:S04]  /*568b0*/  STL.64 [R1+0xd20], R36 ;  /* 0x000d202401007387 */ /* 0x000fe80000100a00 */
[----:B------:R-:W-:Y:S04]  /*568c0*/  STL.64 [R1+0xd28], R38 ;  /* 0x000d282601007387 */ /* 0x000fe80000100a00 */
[----:B------:R-:W-:Y:S04]  /*568d0*/  STL [R1+0x3d28], R102 ;  /* 0x003d286601007387 */ /* 0x000fe80000100800 */
[----:B------:R-:W-:Y:S01]  /*568e0*/  STL [R1+0x3d24], R103 ;  /* 0x003d246701007387 */ /* 0x000fe20000100800 */
[----:B------:R-:W-:-:S03]  /*568f0*/  IMAD.MOV.U32 R122, RZ, RZ, R32 ;  /* 0x000000ffff7a7224 */ /* 0x000fc600078e0020 */
[----:B------:R-:W-:Y:S01]  /*56900*/  STL [R1+0x3d20], R98 ;  /* 0x003d206201007387 */ /* 0x000fe20000100800 */
[----:B------:R-:W-:-:S03]  /*56910*/  IMAD.MOV.U32 R123, RZ, RZ, R33 ;  /* 0x000000ffff7b7224 */ /* 0x000fc600078e0021 */
[----:B------:R-:W2:Y:S01]  /*56920*/  LDSM.16.M88.4 R40, [R28+UR8+0x1c000] ;  /* 0x01c000081c28783b */ /* 0x000ea20008000200 */
[----:B------:R-:W-:-:S03]  /*56930*/  IMAD.MOV.U32 R126, RZ, RZ, R34 ;  /* 0x000000ffff7e7224 */ /* 0x000fc600078e0022 */
[----:B------:R-:W-:Y:S01]  /*56940*/  STL [R1+0x3d1c], R99 ;  /* 0x003d1c6301007387 */ /* 0x000fe20000100800 */
[----:B------:R-:W-:-:S03]  /*56950*/  IMAD.MOV.U32 R127, RZ, RZ, R35 ;  /* 0x000000ffff7f7224 */ /* 0x000fc600078e0023 */
[----:B------:R-:W-:Y:S04]  /*56960*/  STL [R1+0x3d14], R94 ;  /* 0x003d145e01007387 */ /* 0x000fe80000100800 */
[----:B------:R-:W1:Y:S04]  /*56970*/  LDSM.16.M88.4 R36, [R28+UR8+0x1d000] ;  /* 0x01d000081c24783b */ /* 0x000e680008000200 */
[----:B------:R-:W-:Y:S04]  /*56980*/  STL [R1+0x3d10], R95 ;  /* 0x003d105f01007387 */ /* 0x000fe80000100800 */
[----:B------:R-:W-:Y:S04]  /*56990*/  STL [R1+0x3d2c], R90 ;  /* 0x003d2c5a01007387 */ /* 0x000fe80000100800 */
[----:B------:R-:W1:Y:S04]  /*569a0*/  LDSM.16.M88.4 R32, [R28+UR8+0x1e000] ;  /* 0x01e000081c20783b */ /* 0x000e680008000200 */
        /* <DEDUP_REMOVED lines=9> */
[----:B----4-:R-:W-:Y:S04]  /*56a40*/  STL [R1+0x3d54], R10 ;  /* 0x003d540a01007387 */ /* 0x010fe80000100800 */
        /* <DEDUP_REMOVED lines=17> */
[----:B------:R-:W1:Y:S04]  /*56b60*/  LDSM.16.M88.4 R28, [R28+UR8+0x1f000] ;  /* 0x01f000081c1c783b */ /* 0x000e680008000200 */
[----:B------:R4:W-:Y:S04]  /*56b70*/  STL [R1+0x3d9c], R58 ;  /* 0x003d9c3a01007387 */ /* 0x0009e80000100800 */
[----:B------:R1:W-:Y:S04]  /*56b80*/  STL [R1+0x3d98], R59 ;  /* 0x003d983b01007387 */ /* 0x0003e80000100800 */
[----:B------:R-:W-:Y:S04]  /*56b90*/  STL [R1+0x3da4], R54 ;  /* 0x003da43601007387 */ /* 0x000fe80000100800 */
[----:B------:R1:W-:Y:S04]  /*56ba0*/  STL [R1+0x3da0], R55 ;  /* 0x003da03701007387 */ /* 0x0003e80000100800 */
[----:B------:R-:W-:Y:S04]  /*56bb0*/  STL [R1+0x3dac], R50 ;  /* 0x003dac3201007387 */ /* 0x000fe80000100800 */
[----:B------:R1:W-:Y:S04]  /*56bc0*/  STL [R1+0x3da8], R51 ;  /* 0x003da83301007387 */ /* 0x0003e80000100800 */
[----:B---3--:R-:W-:Y:S04]  /*56bd0*/  STL [R1+0x3c58], R46 ;  /* 0x003c582e01007387 */ /* 0x008fe80000100800 */
[----:B------:R-:W-:Y:S04]  /*56be0*/  STL [R1+0x3c54], R47 ;  /* 0x003c542f01007387 */ /* 0x000fe80000100800 */
[----:B--2---:R-:W-:Y:S04]  /*56bf0*/  STL [R1+0x3c50], R42 ;  /* 0x003c502a01007387 */ /* 0x004fe80000100800 */
[----:B------:R-:W-:Y:S04]  /*56c00*/  STL [R1+0x3c4c], R43 ;  /* 0x003c4c2b01007387 */ /* 0x000fe80000100800 */
[----:B------:R-:W-:Y:S04]  /*56c10*/  STL [R1+0x3c44], R38 ;  /* 0x003c442601007387 */ /* 0x000fe80000100800 */
[----:B------:R-:W-:Y:S04]  /*56c20*/  STL [R1+0x3c40], R39 ;  /* 0x003c402701007387 */ /* 0x000fe80000100800 */
[----:B------:R-:W-:Y:S04]  /*56c30*/  STL [R1+0x3c5c], R34 ;  /* 0x003c5c2201007387 */ /* 0x000fe80000100800 */
[----:B------:R-:W-:Y:S04]  /*56c40*/  STL [R1+0x3c48], R35 ;  /* 0x003c482301007387 */ /* 0x000fe80000100800 */
[----:B------:R-:W2:Y:S04]  /*56c50*/  LDL.LU R200, [R1+0x14d0] ;  /* 0x0014d00001c87983 */ /* 0x000ea80000300800 */
[----:B------:R-:W2:Y:S04]  /*56c60*/  LDL.LU R201, [R1+0x14d4] ;  /* 0x0014d40001c97983 */ /* 0x000ea80000300800 */
[----:B------:R-:W2:Y:S01]  /*56c70*/  LDL.LU R202, [R1+0x14d8] ;  /* 0x0014d80001ca7983 */ /* 0x000ea20000300800 */
[----:B------:R-:W-:Y:S03]  /*56c80*/  HMMA.1688.F32.TF32 R132, R236, R104, R220 ;  /* 0x00000068ec84723c */ /* 0x000fe600000810dc */
[----:B------:R-:W2:Y:S04]  /*56c90*/  LDL.LU R203, [R1+0x14dc] ;  /* 0x0014dc0001cb7983 */ /* 0x000ea80000300800 */
[----:B-1----:R-:W-:Y:S04]  /*56ca0*/  STL [R1+0x3c64], R30 ;  /* 0x003c641e01007387 */ /* 0x002fe80000100800 */
[----:B------:R-:W-:Y:S08]  /*56cb0*/  STL [R1+0x3c60], R31 ;  /* 0x003c601f01007387 */ /* 0x000ff00000100800 */
[----:B------:R-:W-:-:S02]  /*56cc0*/  IMAD.MOV.U32 R118, RZ, RZ, R132 ;  /* 0x000000ffff767224 */ /* 0x000fc400078e0084 */
[----:B------:R-:W-:Y:S02]  /*56cd0*/  IMAD.MOV.U32 R130, RZ, RZ, R133 ;  /* 0x000000ffff827224 */ /* 0x000fe400078e0085 */
[----:B------:R-:W-:Y:S02]  /*56ce0*/  IMAD.MOV.U32 R131, RZ, RZ, R134 ;  /* 0x000000ffff837224 */ /* 0x000fe400078e0086 */
[----:B------:R-:W-:Y:S02]  /*56cf0*/  IMAD.MOV.U32 R119, RZ, RZ, R135 ;  /* 0x000000ffff777224 */ /* 0x000fe400078e0087 */
[----:B------:R-:W-:Y:S01]  /*56d00*/  HMMA.1688.F32.TF32 R132, R236, R100, R240 ;  /* 0x00000064ec84723c */ /* 0x000fe200000810f0 */
[----:B------:R-:W3:Y:S04]  /*56d10*/  LDL.LU R240, [R1+0x14c0] ;  /* 0x0014c00001f07983 */ /* 0x000ee80000300800 */
[----:B------:R-:W3:Y:S04]  /*56d20*/  LDL.LU R241, [R1+0x14c4] ;  /* 0x0014c40001f17983 */ /* 0x000ee80000300800 */
[----:B------:R-:W3:Y:S04]  /*56d30*/  LDL.LU R242, [R1+0x14c8] ;  /* 0x0014c80001f27983 */ /* 0x000ee80000300800 */
[----:B------:R-:W3:Y:S06]  /*56d40*/  LDL.LU R243, [R1+0x14cc] ;  /* 0x0014cc0001f37983 */ /* 0x000eec0000300800 */
[----:B------:R-:W-:Y:S01]  /*56d50*/  IMAD.MOV.U32 R63, RZ, RZ, R135 ;  /* 0x000000ffff3f7224 */ /* 0x000fe200078e0087 */
[----:B----4-:R-:W-:Y:S01]  /*56d60*/  MOV R58, R132 ;  /* 0x00000084003a7202 */ /* 0x010fe20000000f00 */
[----:B------:R-:W-:-:S02]  /*56d70*/  IMAD.MOV.U32 R62, RZ, RZ, R134 ;  /* 0x000000ffff3e7224 */ /* 0x000fc400078e0086 */
[----:B------:R-:W-:Y:S01]  /*56d80*/  IMAD.MOV.U32 R59, RZ, RZ, R133 ;  /* 0x000000ffff3b7224 */ /* 0x000fe200078e0085 */
[----:B------:R-:W-:Y:S01]  /*56d90*/  STL [R1+0x3dbc], R63 ;  /* 0x003dbc3f01007387 */ /* 0x000fe20000100800 */
[----:B------:R-:W-:Y:S03]  /*56da0*/  HMMA.1688.F32.TF32 R132, R236, R96, R248 ;  /* 0x00000060ec84723c */ /* 0x000fe600000810f8 */
[----:B------:R-:W-:Y:S04]  /*56db0*/  STL [R1+0x3db8], R62 ;  /* 0x003db83e01007387 */ /* 0x000fe80000100800 */
[----:B------:R-:W-:Y:S04]  /*56dc0*/  STL [R1+0x3db4], R58 ;  /* 0x003db43a01007387 */ /* 0x000fe80000100800 */
[----:B------:R1:W-:Y:S04]  /*56dd0*/  STL [R1+0x3db0], R59 ;  /* 0x003db03b01007387 */ /* 0x0003e80000100800 */
[----:B------:R-:W4:Y:S04]  /*56de0*/  LDL.LU R248, [R1+0x14b0] ;  /* 0x0014b00001f87983 */ /* 0x000f280000300800 */
[----:B------:R-:W4:Y:S04]  /*56df0*/  LDL.LU R249, [R1+0x14b4] ;  /* 0x0014b40001f97983 */ /* 0x000f280000300800 */
[----:B------:R-:W4:Y:S04]  /*56e00*/  LDL.LU R250, [R1+0x14b8] ;  /* 0x0014b80001fa7983 */ /* 0x000f280000300800 */
[----:B------:R-:W4:Y:S01]  /*56e10*/  LDL.LU R251, [R1+0x14bc] ;  /* 0x0014bc0001fb7983 */ /* 0x000f220000300800 */
[----:B------:R-:W-:Y:S01]  /*56e20*/  MOV R71, R135 ;  /* 0x0000008700477202 */ /* 0x000fe20000000f00 */
[----:B------:R-:W-:-:S02]  /*56e30*/  IMAD.MOV.U32 R70, RZ, RZ, R134 ;  /* 0x000000ffff467224 */ /* 0x000fc400078e0086 */
[----:B------:R-:W-:Y:S02]  /*56e40*/  IMAD.MOV.U32 R67, RZ, RZ, R133 ;  /* 0x000000ffff437224 */ /* 0x000fe400078e0085 */
[----:B------:R-:W-:Y:S01]  /*56e50*/  IMAD.MOV.U32 R66, RZ, RZ, R132 ;  /* 0x000000ffff427224 */ /* 0x000fe200078e0084 */
[----:B------:R-:W-:Y:S04]  /*56e60*/  STL [R1+0x3dcc], R71 ;  /* 0x003dcc4701007387 */ /* 0x000fe80000100800 */
[----:B------:R-:W-:Y:S04]  /*56e70*/  STL [R1+0x3dc8], R70 ;  /* 0x003dc84601007387 */ /* 0x000fe80000100800 */
[----:B------:R-:W-:Y:S04]  /*56e80*/  STL [R1+0x3dc4], R67 ;  /* 0x003dc44301007387 */ /* 0x000fe80000100800 */
[----:B------:R1:W-:Y:S04]  /*56e90*/  STL [R1+0x3dc0], R66 ;  /* 0x003dc04201007387 */ /* 0x0003e80000100800 */
[----:B------:R-:W4:Y:S04]  /*56ea0*/  LDL.LU R220, [R1+0x14a0] ;  /* 0x0014a00001dc7983 */ /* 0x000f280000300800 */
[----:B------:R-:W4:Y:S04]  /*56eb0*/  LDL.LU R221, [R1+0x14a4] ;  /* 0x0014a40001dd7983 */ /* 0x000f280000300800 */
[----:B------:R-:W4:Y:S04]  /*56ec0*/  LDL.LU R222, [R1+0x14a8] ;  /* 0x0014a80001de7983 */ /* 0x000f280000300800 */
[----:B------:R-:W4:Y:S01]  /*56ed0*/  LDL.LU R223, [R1+0x14ac] ;  /* 0x0014ac0001df7983 */ /* 0x000f220000300800 */
[----:B--2---:R-:W-:-:S15]  /*56ee0*/  HMMA.1688.F32.TF32 R132, R236, R92, R200 ;  /* 0x0000005cec84723c */ /* 0x004fde00000810c8 */
[----:B------:R-:W-:-:S04]  /*56ef0*/  NOP ;  /* 0x0000000000007918 */ /* 0x000fc80000000000 */
[----:B------:R-:W-:Y:S02]  /*56f00*/  IMAD.MOV.U32 R87, RZ, RZ, R135 ;  /* 0x000000ffff577224 */ /* 0x000fe400078e0087 */
[----:B------:R-:W-:Y:S02]  /*56f10*/  IMAD.MOV.U32 R86, RZ, RZ, R134 ;  /* 0x000000ffff567224 */ /* 0x000fe400078e0086 */
[----:B------:R-:W-:Y:S02]  /*56f20*/  IMAD.MOV.U32 R83, RZ, RZ, R133 ;  /* 0x000000ffff537224 */ /* 0x000fe400078e0085 */
[----:B------:R-:W-:Y:S01]  /*56f30*/  IMAD.MOV.U32 R82, RZ, RZ, R132 ;  /* 0x000000ffff527224 */ /* 0x000fe200078e0084 */
[----:B------:R2:W-:Y:S04]  /*56f40*/  STL [R1+0x3ddc], R87 ;  /* 0x003ddc5701007387 */ /* 0x0005e80000100800 */
[----:B------:R1:W-:Y:S04]  /*56f50*/  STL [R1+0x3dd8], R86 ;  /* 0x003dd85601007387 */ /* 0x0003e80000100800 */
[----:B------:R1:W-:Y:S01]  /*56f60*/  STL [R1+0x3dd4], R83 ;  /* 0x003dd45301007387 */ /* 0x0003e20000100800 */
[----:B---3--:R-:W-:Y:S03]  /*56f70*/  HMMA.1688.F32.TF32 R132, R236, R88, R240 ;  /* 0x00000058ec84723c */ /* 0x008fe600000810f0 */
[----:B------:R3:W-:Y:S04]  /*56f80*/  STL [R1+0x3dd0], R82 ;  /* 0x003dd05201007387 */ /* 0x0007e80000100800 */
[----:B------:R-:W2:Y:S04]  /*56f90*/  LDL.LU R240, [R1+0x1490] ;  /* 0x0014900001f07983 */ /* 0x000ea80000300800 */
[----:B------:R-:W2:Y:S04]  /*56fa0*/  LDL.LU R241, [R1+0x1494] ;  /* 0x0014940001f17983 */ /* 0x000ea80000300800 */
[----:B------:R-:W2:Y:S04]  /*56fb0*/  LDL.LU R242, [R1+0x1498] ;  /* 0x0014980001f27983 */ /* 0x000ea80000300800 */
[----:B------:R-:W2:Y:S01]  /*56fc0*/  LDL.LU R243, [R1+0x149c] ;  /* 0x00149c0001f37983 */ /* 0x000ea20000300800 */
[----:B------:R-:W-:Y:S01]  /*56fd0*/  IMAD.MOV.U32 R11, RZ, RZ, R135 ;  /* 0x000000ffff0b7224 */ /* 0x000fe200078e0087 */
[----:B------:R-:W-:Y:S01]  /*56fe0*/  MOV R10, R134 ;  /* 0x00000086000a7202 */ /* 0x000fe20000000f00 */
[----:B------:R-:W-:-:S02]  /*56ff0*/  IMAD.MOV.U32 R7, RZ, RZ, R133 ;  /* 0x000000ffff077224 */ /* 0x000fc400078e0085 */
[----:B------:R-:W-:Y:S01]  /*57000*/  IMAD.MOV.U32 R6, RZ, RZ, R132 ;  /* 0x000000ffff067224 */ /* 0x000fe200078e0084 */
[----:B------:R1:W-:Y:S04]  /*57010*/  STL [R1+0x3dec], R11 ;  /* 0x003dec0b01007387 */ /* 0x0003e80000100800 */
[----:B------:R1:W-:Y:S04]  /*57020*/  STL [R1+0x3de8], R10 ;  /* 0x003de80a01007387 */ /* 0x0003e80000100800 */
[----:B------:R1:W-:Y:S04]  /*57030*/  STL [R1+0x3de4], R7 ;  /* 0x003de40701007387 */ /* 0x0003e80000100800 */
[----:B------:R1:W-:Y:S04]  /*57040*/  STL [R1+0x3de0], R6 ;  /* 0x003de00601007387 */ /* 0x0003e80000100800 */
[----:B------:R-:W3:Y:S04]  /*57050*/  LDL.LU R200, [R1+0x1480] ;  /* 0x0014800001c87983 */ /* 0x000ee80000300800 */
[----:B------:R-:W3:Y:S04]  /*57060*/  LDL.LU R201, [R1+0x1484] ;  /* 0x0014840001c97983 */ /* 0x000ee80000300800 */
[----:B------:R-:W3:Y:S04]  /*57070*/  LDL.LU R202, [R1+0x1488] ;  /* 0x0014880001ca7983 */ /* 0x000ee80000300800 */
[----:B------:R-:W3:Y:S01]  /*57080*/  LDL.LU R203, [R1+0x148c] ;  /* 0x00148c0001cb7983 */ /* 0x000ee20000300800 */
[----:B----4-:R-:W-:Y:S03]  /*57090*/  HMMA.1688.F32.TF32 R132, R236, R24, R248 ;  /* 0x00000018ec84723c */ /* 0x010fe600000810f8 */
[----:B------:R-:W4:Y:S04]  /*570a0*/  LDL.LU R248, [R1+0x1470] ;  /* 0x0014700001f87983 */ /* 0x000f280000300800 */
[----:B------:R-:W4:Y:S04]  /*570b0*/  LDL.LU R249, [R1+0x1474] ;  /* 0x0014740001f97983 */ /* 0x000f280000300800 */
[----:B------:R-:W4:Y:S04]  /*570c0*/  LDL.LU R250, [R1+0x1478] ;  /* 0x0014780001fa7983 */ /* 0x000f280000300800 */
[----:B------:R-:W4:Y:S04]  /*570d0*/  LDL.LU R251, [R1+0x147c] ;  /* 0x00147c0001fb7983 */ /* 0x000f280000300800 */
[----:B------:R-:W-:-:S02]  /*570e0*/  IMAD.MOV.U32 R74, RZ, RZ, R132 ;  /* 0x000000ffff4a7224 */ /* 0x000fc400078e0084 */
[----:B------:R-:W-:Y:S02]  /*570f0*/  IMAD.MOV.U32 R75, RZ, RZ, R133 ;  /* 0x000000ffff4b7224 */ /* 0x000fe400078e0085 */
[----:B------:R-:W-:Y:S02]  /*57100*/  IMAD.MOV.U32 R78, RZ, RZ, R134 ;  /* 0x000000ffff4e7224 */ /* 0x000fe400078e0086 */
[----:B------:R-:W-:Y:S02]  /*57110*/  IMAD.MOV.U32 R79, RZ, RZ, R135 ;  /* 0x000000ffff4f7224 */ /* 0x000fe400078e0087 */
[----:B------:R-:W-:Y:S03]  /*57120*/  HMMA.1688.F32.TF32 R132, R236, R20, R220 ;  /* 0x00000014ec84723c */ /* 0x000fe600000810dc */
[----:B------:R1:W-:Y:S04]  /*57130*/  STL [R1+0x3dfc], R79 ;  /* 0x003dfc4f01007387 */ /* 0x0003e80000100800 */
[----:B------:R1:W-:Y:S04]  /*57140*/  STL [R1+0x3df8], R78 ;  /* 0x003df84e01007387 */ /* 0x0003e80000100800 */
[----:B------:R1:W-:Y:S04]  /*57150*/  STL [R1+0x3df4], R75 ;  /* 0x003df44b01007387 */ /* 0x0003e80000100800 */
[----:B------:R1:W-:Y:S04]  /*57160*/  STL [R1+0x3df0], R74 ;  /* 0x003df04a01007387 */ /* 0x0003e80000100800 */
[----:B------:R-:W-:Y:S01]  /*57170*/  IMAD.MOV.U32 R55, RZ, RZ, R135 ;  /* 0x000000ffff377224 */ /* 0x000fe200078e0087 */
[----:B------:R-:W-:Y:S01]  /*57180*/  MOV R51, R133 ;  /* 0x0000008500337202 */ /* 0x000fe20000000f00 */
[----:B------:R-:W-:-:S02]  /*57190*/  IMAD.MOV.U32 R54, RZ, RZ, R134 ;  /* 0x000000ffff367224 */ /* 0x000fc400078e0086 */
[----:B------:R-:W-:Y:S01]  /*571a0*/  IMAD.MOV.U32 R50, RZ, RZ, R132 ;  /* 0x000000ffff327224 */ /* 0x000fe200078e0084 */
[----:B------:R1:W-:Y:S04]  /*571b0*/  STL [R1+0x3e0c], R55 ;  /* 0x003e0c3701007387 */ /* 0x0003e80000100800 */
[----:B------:R1:W-:Y:S04]  /*571c0*/  STL [R1+0x3e08], R54 ;  /* 0x003e083601007387 */ /* 0x0003e80000100800 */
[----:B------:R1:W-:Y:S04]  /*571d0*/  STL [R1+0x3e04], R51 ;  /* 0x003e043301007387 */ /* 0x0003e80000100800 */
[----:B------:R1:W-:Y:S01]  /*571e0*/  STL [R1+0x3e00], R50 ;  /* 0x003e003201007387 */ /* 0x0003e20000100800 */
[----:B--2---:R-:W-:Y:S03]  /*571f0*/  HMMA.1688.F32.TF32 R132, R236, R16, R240 ;  /* 0x00000010ec84723c */ /* 0x004fe600000810f0 */
[----:B------:R-:W2:Y:S04]  /*57200*/  LDL.LU R240, [R1+0x1460] ;  /* 0x0014600001f07983 */ /* 0x000ea80000300800 */
[----:B------:R-:W2:Y:S04]  /*57210*/  LDL.LU R241, [R1+0x1464] ;  /* 0x0014640001f17983 */ /* 0x000ea80000300800 */
[----:B------:R-:W2:Y:S04]  /*57220*/  LDL.LU R242, [R1+0x1468] ;  /* 0x0014680001f27983 */ /* 0x000ea80000300800 */
[----:B------:R-:W2:Y:S04]  /*57230*/  LDL.LU R243, [R1+0x146c] ;  /* 0x00146c0001f37983 */ /* 0x000ea80000300800 */
[----:B------:R-:W-:-:S02]  /*57240*/  IMAD.MOV.U32 R14, RZ, RZ, R132 ;  /* 0x000000ffff0e7224 */ /* 0x000fc400078e0084 */
[----:B------:R-:W-:Y:S02]  /*57250*/  IMAD.MOV.U32 R15, RZ, RZ, R133 ;  /* 0x000000ffff0f7224 */ /* 0x000fe400078e0085 */
[----:B------:R-:W-:Y:S02]  /*57260*/  IMAD.MOV.U32 R18, RZ, RZ, R134 ;  /* 0x000000ffff127224 */ /* 0x000fe400078e0086 */
[----:B------:R-:W-:Y:S02]  /*57270*/  IMAD.MOV.U32 R19, RZ, RZ, R135 ;  /* 0x000000ffff137224 */ /* 0x000fe400078e0087 */
[----:B---3--:R-:W-:Y:S03]  /*57280*/  HMMA.1688.F32.TF32 R132, R236, R12, R200 ;  /* 0x0000000cec84723c */ /* 0x008fe600000810c8 */
[----:B------:R3:W-:Y:S04]  /*57290*/  STL [R1+0x3e1c], R19 ;  /* 0x003e1c1301007387 */ /* 0x0007e80000100800 */
[----:B------:R-:W-:Y:S04]  /*572a0*/  STL [R1+0x3e18], R18 ;  /* 0x003e181201007387 */ /* 0x000fe80000100800 */
[----:B------:R-:W-:Y:S04]  /*572b0*/  STL [R1+0x3e14], R15 ;  /* 0x003e140f01007387 */ /* 0x000fe80000100800 */
[----:B------:R2:W-:Y:S04]  /*572c0*/  STL [R1+0x3e10], R14 ;  /* 0x003e100e01007387 */ /* 0x0005e80000100800 */
[----:B-1----:R-:W-:-:S02]  /*572d0*/  IMAD.MOV.U32 R59, RZ, RZ, R135 ;  /* 0x000000ffff3b7224 */ /* 0x002fc400078e0087 */
[----:B------:R-:W-:Y:S01]  /*572e0*/  IMAD.MOV.U32 R58, RZ, RZ, R134 ;  /* 0x000000ffff3a7224 */ /* 0x000fe200078e0086 */
[----:B------:R-:W-:Y:S01]  /*572f0*/  MOV R63, R132 ;  /* 0x00000084003f7202 */ /* 0x000fe20000000f00 */
        /* <DEDUP_REMOVED lines=13> */
[----:B----4-:R-:W-:-:S15]  /*573d0*/  HMMA.1688.F32.TF32 R132, R236, R8, R248 ;  /* 0x00000008ec84723c */ /* 0x010fde00000810f8 */
[----:B------:R-:W-:-:S04]  /*573e0*/  NOP ;  /* 0x0000000000007918 */ /* 0x000fc80000000000 */
[----:B------:R-:W-:Y:S01]  /*573f0*/  MOV R66, R135 ;  /* 0x0000008700427202 */ /* 0x000fe20000000f00 */
[----:B------:R-:W-:Y:S02]  /*57400*/  IMAD.MOV.U32 R67, RZ, RZ, R134 ;  /* 0x000000ffff437224 */ /* 0x000fe400078e0086 */
[----:B------:R-:W-:Y:S02]  /*57410*/  IMAD.MOV.U32 R70, RZ, RZ, R133 ;  /* 0x000000ffff467224 */ /* 0x000fe400078e0085 */
[----:B------:R-:W-:Y:S01]  /*57420*/  IMAD.MOV.U32 R71, RZ, RZ, R132 ;  /* 0x000000ffff477224 */ /* 0x000fe200078e0084 */
[----:B------:R4:W-:Y:S04]  /*57430*/  STL [R1+0x3e3c], R66 ;  /* 0x003e3c4201007387 */ /* 0x0009e80000100800 */
[----:B------:R-:W-:Y:S04]  /*57440*/  STL [R1+0x3e38], R67 ;  /* 0x003e384301007387 */ /* 0x000fe80000100800 */
[----:B------:R1:W-:Y:S04]  /*57450*/  STL [R1+0x3e34], R70 ;  /* 0x003e344601007387 */ /* 0x0003e80000100800 */
        /* <DEDUP_REMOVED lines=26> */
[----:B---3--:R-:W-:-:S15]  /*57600*/  HMMA.1688.F32.TF32 R132, R236, R84, R208 ;  /* 0x00000054ec84723c */ /* 0x008fde00000810d0 */
[----:B------:R-:W-:-:S04]  /*57610*/  NOP ;  /* 0x0000000000007918 */ /* 0x000fc80000000000 */
[----:B------:R-:W-:Y:S01]  /*57620*/  IMAD.MOV.U32 R22, RZ, RZ, R132 ;  /* 0x000000ffff167224 */ /* 0x000fe200078e0084 */
[----:B------:R-:W-:Y:S01]  /*57630*/  MOV R26, R134 ;  /* 0x00000086001a7202 */ /* 0x000fe20000000f00 */
[----:B------:R-:W-:Y:S02]  /*57640*/  IMAD.MOV.U32 R23, RZ, RZ, R133 ;  /* 0x000000ffff177224 */ /* 0x000fe400078e0085 */
[----:B------:R-:W-:Y:S02]  /*57650*/  IMAD.MOV.U32 R27, RZ, RZ, R135 ;  /* 0x000000ffff1b7224 */ /* 0x000fe400078e0087 */
[----:B------:R-:W-:-:S15]  /*57660*/  HMMA.1688.F32.TF32 R132, R236, R80, R216 ;  /* 0x00000050ec84723c */ /* 0x000fde00000810d8 */
[----:B------:R-:W-:-:S04]  /*57670*/  NOP ;  /* 0x0000000000007918 */ /* 0x000fc80000000000 */
[----:B------:R-:W-:Y:S02]  /*57680*/  IMAD.MOV.U32 R11, RZ, RZ, R132 ;  /* 0x000000ffff0b7224 */ /* 0x000fe400078e0084 */
[----:B------:R-:W-:Y:S02]  /*57690*/  IMAD.MOV.U32 R10, RZ, RZ, R133 ;  /* 0x000000ffff0a7224 */ /* 0x000fe400078e0085 */
[----:B------:R-:W-:Y:S02]  /*576a0*/  IMAD.MOV.U32 R7, RZ, RZ, R134 ;  /* 0x000000ffff077224 */ /* 0x000fe400078e0086 */
[----:B------:R-:W-:Y:S02]  /*576b0*/  IMAD.MOV.U32 R6, RZ, RZ, R135 ;  /* 0x000000ffff067224 */ /* 0x000fe400078e0087 */
[----:B----4-:R-:W-:-:S15]  /*576c0*/  HMMA.1688.F32.TF32 R132, R236, R76, R188 ;  /* 0x0000004cec84723c */ /* 0x010fde00000810bc */
[----:B------:R-:W-:-:S04]  /*576d0*/  NOP ;  /* 0x0000000000007918 */ /* 0x000fc80000000000 */
[----:B------:R-:W-:Y:S01]  /*576e0*/  IMAD.MOV.U32 R79, RZ, RZ, R132 ;  /* 0x000000ffff4f7224 */ /* 0x000fe200078e0084 */
[----:B------:R-:W-:Y:S01]  /*576f0*/  MOV R78, R133 ;  /* 0x00000085004e7202 */ /* 0x000fe20000000f00 */
[----:B------:R-:W-:Y:S02]  /*57700*/  IMAD.MOV.U32 R75, RZ, RZ, R134 ;  /* 0x000000ffff4b7224 */ /* 0x000fe400078e0086 */
[----:B------:R-:W-:Y:S02]  /*57710*/  IMAD.MOV.U32 R74, RZ, RZ, R135 ;  /* 0x000000ffff4a7224 */ /* 0x000fe400078e0087 */
[----:B------:R-:W-:Y:S01]  /*57720*/  HMMA.1688.F32.TF32 R132, R236, R72, R220 ;  /* 0x00000048ec84723c */ /* 0x000fe200000810dc */
[----:B------:R3:W-:Y:S04]  /*57730*/  STL [R1+0x3e4c], R82 ;  /* 0x003e4c5201007387 */ /* 0x0007e80000100800 */
[----:B------:R4:W-:-:S14]  /*57740*/  STL [R1+0x3e48], R83 ;  /* 0x003e485301007387 */ /* 0x0009dc0000100800 */
[----:B------:R-:W-:Y:S02]  /*57750*/  IMAD.MOV.U32 R55, RZ, RZ, R132 ;  /* 0x000000ffff377224 */ /* 0x000fe400078e0084 */
[----:B------:R-:W-:Y:S02]  /*57760*/  IMAD.MOV.U32 R54, RZ, RZ, R133 ;  /* 0x000000ffff367224 */ /* 0x000fe400078e0085 */
[----:B------:R-:W-:Y:S02]  /*57770*/  IMAD.MOV.U32 R51, RZ, RZ, R134 ;  /* 0x000000ffff337224 */ /* 0x000fe400078e0086 */
[----:B------:R-:W-:Y:S02]  /*57780*/  IMAD.MOV.U32 R50, RZ, RZ, R135 ;  /* 0x000000ffff327224 */ /* 0x000fe400078e0087 */
[----:B------:R-:W-:Y:S01]  /*57790*/  HMMA.1688.F32.TF32 R132, R236, R68, R200 ;  /* 0x00000044ec84723c */ /* 0x000fe200000810c8 */
[----:B------:R1:W-:Y:S04]  /*577a0*/  STL [R1+0x3e44], R86 ;  /* 0x003e445601007387 */ /* 0x0003e80000100800 */
[----:B------:R1:W-:Y:S04]  /*577b0*/  STL [R1+0x3e40], R87 ;  /* 0x003e405701007387 */ /* 0x0003e80000100800 */
[----:B------:R-:W3:Y:S04]  /*577c0*/  LDL.LU R220, [R1+0x13e0] ;  /* 0x0013e00001dc7983 */ /* 0x000ee80000300800 */
[----:B------:R-:W3:Y:S04]  /*577d0*/  LDL.LU R221, [R1+0x13e4] ;  /* 0x0013e40001dd7983 */ /* 0x000ee80000300800 */
[----:B------:R-:W3:Y:S04]  /*577e0*/  LDL.LU R222, [R1+0x13e8] ;  /* 0x0013e80001de7983 */ /* 0x000ee80000300800 */
[----:B------:R-:W3:Y:S01]  /*577f0*/  LDL.LU R223, [R1+0x13ec] ;  /* 0x0013ec0001df7983 */ /* 0x000ee20000300800 */
[----:B------:R-:W-:Y:S01]  /*57800*/  MOV R90, R132 ;  /* 0x00000084005a7202 */ /* 0x000fe20000000f00 */
[----:B------:R-:W-:-:S02]  /*57810*/  IMAD.MOV.U32 R102, RZ, RZ, R133 ;  /* 0x000000ffff667224 */ /* 0x000fc400078e0085 */
[----:B------:R-:W-:Y:S01]  /*57820*/  IMAD.MOV.U32 R103, RZ, RZ, R134 ;  /* 0x000000ffff677224 */ /* 0x000fe200078e0086 */
[----:B------:R-:W4:Y:S01]  /*57830*/  LDL.LU R200, [R1+0x13d0] ;  /* 0x0013d00001c87983 */ /* 0x000f220000300800 */
[----:B------:R-:W-:Y:S02]  /*57840*/  IMAD.MOV.U32 R98, RZ, RZ, R135 ;  /* 0x000000ffff627224 */ /* 0x000fe400078e0087 */
[----:B------:R-:W-:Y:S01]  /*57850*/  HMMA.1688.F32.TF32 R132, R236, R64, R248 ;  /* 0x00000040ec84723c */ /* 0x000fe200000810f8 */
[----:B------:R-:W4:Y:S04]  /*57860*/  LDL.LU R201, [R1+0x13d4] ;  /* 0x0013d40001c97983 */ /* 0x000f280000300800 */
[----:B------:R-:W4:Y:S04]  /*57870*/  LDL.LU R202, [R1+0x13d8] ;  /* 0x0013d80001ca7983 */ /* 0x000f280000300800 */
[----:B------:R-:W4:Y:S10]  /*57880*/  LDL.LU R203, [R1+0x13dc] ;  /* 0x0013dc0001cb7983 */ /* 0x000f340000300800 */
[----:B------:R-:W-:Y:S01]  /*57890*/  IMAD.MOV.U32 R19, RZ, RZ, R132 ;  /* 0x000000ffff137224 */ /* 0x000fe200078e0084 */
[----:B------:R-:W-:Y:S01]  /*578a0*/  MOV R14, R135 ;  /* 0x00000087000e7202 */ /* 0x000fe20000000f00 */
[----:B------:R-:W-:-:S02]  /*578b0*/  IMAD.MOV.U32 R18, RZ, RZ, R133 ;  /* 0x000000ffff127224 */ /* 0x000fc400078e0085 */
[----:B------:R-:W-:Y:S02]  /*578c0*/  IMAD.MOV.U32 R15, RZ, RZ, R134 ;  /* 0x000000ffff0f7224 */ /* 0x000fe400078e0086 */
[----:B--2---:R-:W-:Y:S01]  /*578d0*/  HMMA.1688.F32.TF32 R132, R236, R60, R240 ;  /* 0x0000003cec84723c */ /* 0x004fe200000810f0 */
        /* <DEDUP_REMOVED lines=28> */
[----:B-1----:R-:W-:-:S02]  /*57aa0*/  IMAD.MOV.U32 R59, RZ, RZ, R132 ;  /* 0x000000ffff3b7224 */ /* 0x002fc400078e0084 */
        /* <DEDUP_REMOVED lines=9> */
[----:B----4-:R-:W-:Y:S01]  /*57b40*/  HMMA.1688.F32.TF32 R132, R236, R52, R200 ;  /* 0x00000034ec84723c */ /* 0x010fe200000810c8 */
[----:B------:R-:W3:Y:S04]  /*57b50*/  LDL.LU R200, [R1+0x1360] ;  /* 0x0013600001c87983 */ /* 0x000ee80000300800 */
[----:B------:R-:W3:Y:S04]  /*57b60*/  LDL.LU R201, [R1+0x1364] ;  /* 0x0013640001c97983 */ /* 0x000ee80000300800 */
[----:B------:R-:W3:Y:S04]  /*57b70*/  LDL.LU R202, [R1+0x1368] ;  /* 0x0013680001ca7983 */ /* 0x000ee80000300800 */
[----:B------:R-:W3:Y:S04]  /*57b80*/  LDL.LU R203, [R1+0x136c] ;  /* 0x00136c0001cb7983 */ /* 0x000ee80000300800 */
[----:B------:R-:W4:Y:S02]  /*57b90*/  LDL.LU R220, [R1+0x1370] ;  /* 0x0013700001dc7983 */ /* 0x000f240000300800 */
[----:B------:R-:W-:-:S02]  /*57ba0*/  IMAD.MOV.U32 R99, RZ, RZ, R132 ;  /* 0x000000ffff637224 */ /* 0x000fc400078e0084 */
[----:B------:R-:W-:Y:S01]  /*57bb0*/  IMAD.MOV.U32 R91, RZ, RZ, R133 ;  /* 0x000000ffff5b7224 */ /* 0x000fe200078e0085 */
[----:B------:R-:W4:Y:S01]  /*57bc0*/  LDL.LU R221, [R1+0x1374] ;  /* 0x0013740001dd7983 */ /* 0x000f220000300800 */
[----:B------:R-:W-:Y:S02]  /*57bd0*/  IMAD.MOV.U32 R94, RZ, RZ, R134 ;  /* 0x000000ffff5e7224 */ /* 0x000fe400078e0086 */
[----:B------:R-:W-:Y:S01]  /*57be0*/  IMAD.MOV.U32 R95, RZ, RZ, R135 ;  /* 0x000000ffff5f7224 */ /* 0x000fe200078e0087 */
[----:B------:R-:W4:Y:S04]  /*57bf0*/  LDL.LU R222, [R1+0x1378] ;  /* 0x0013780001de7983 */ /* 0x000f280000300800 */
[----:B------:R-:W4:Y:S01]  /*57c00*/  LDL.LU R223, [R1+0x137c] ;  /* 0x00137c0001df7983 */ /* 0x000f220000300800 */
[C---:B--2---:R-:W-:Y:S03]  /*57c10*/  HMMA.1688.F32.TF32 R132, R236.reuse, R48, R248 ;  /* 0x00000030ec84723c */ /* 0x044fe600000810f8 */
[----:B------:R-:W2:Y:S04]  /*57c20*/  LDL.LU R248, [R1+0x1350] ;  /* 0x0013500001f87983 */ /* 0x000ea80000300800 */
[----:B------:R-:W2:Y:S04]  /*57c30*/  LDL.LU R249, [R1+0x1354] ;  /* 0x0013540001f97983 */ /* 0x000ea80000300800 */
[----:B------:R-:W2:Y:S01]  /*57c40*/  LDL.LU R250, [R1+0x1358] ;  /* 0x0013580001fa7983 */ /* 0x000ea20000300800 */
[----:B------:R-:W-:Y:S03]  /*57c50*/  HMMA.1688.F32.TF32 R140, R236, R36, R208 ;  /* 0x00000024ec8c723c */ /* 0x000fe600000810d0 */
[----:B------:R-:W2:Y:S04]  /*57c60*/  LDL.LU R251, [R1+0x135c] ;  /* 0x00135c0001fb7983 */ /* 0x000ea80000300800 */
[----:B------:R-:W-:Y:S01]  /*57c70*/  IMAD.MOV.U32 R82, RZ, RZ, R132 ;  /* 0x000000ffff527224 */ /* 0x000fe200078e0084 */
[----:B------:R-:W-:Y:S01]  /*57c80*/  MOV R83, R133 ;  /* 0x0000008500537202 */ /* 0x000fe20000000f00 */
[----:B------:R-:W-:-:S02]  /*57c90*/  IMAD.MOV.U32 R86, RZ, RZ, R134 ;  /* 0x000000ffff567224 */ /* 0x000fc400078e0086 */
[----:B------:R-:W-:Y:S02]  /*57ca0*/  IMAD.MOV.U32 R87, RZ, RZ, R135 ;  /* 0x000000ffff577224 */ /* 0x000fe400078e0087 */
[C---:B------:R-:W-:Y:S08]  /*57cb0*/  HMMA.1688.F32.TF32 R132, R236.reuse, R44, R232 ;  /* 0x0000002cec84723c */ /* 0x040ff000000810e8 */
[C---:B------:R-:W-:Y:S11]  /*57cc0*/  HMMA.1688.F32.TF32 R144, R236.reuse, R40, R244 ;  /* 0x00000028ec90723c */ /* 0x040ff600000810f4 */
[----:B------:R-:W-:Y:S04]  /*57cd0*/  STL.64 [R1+0xba0], R132 ;  /* 0x000ba08401007387 */ /* 0x000fe80000100a00 */
[----:B------:R1:W-:Y:S02]  /*57ce0*/  STL.64 [R1+0xba8], R134 ;  /* 0x000ba88601007387 */ /* 0x0003e40000100a00 */
[C---:B-1----:R-:W-:Y:S08]  /*57cf0*/  HMMA.1688.F32.TF32 R132, R236.reuse, R32, R216 ;  /* 0x00000020ec84723c */ /* 0x042ff000000810d8 */
[----:B------:R-:W-:Y:S01]  /*57d00*/  HMMA.1688.F32.TF32 R236, R236, R28, R188 ;  /* 0x0000001cecec723c */ /* 0x000fe200000810bc */
[----:B------:R-:W-:Y:S04]  /*57d10*/  STL.64 [R1+0xb90], R144 ;  /* 0x000b909001007387 */ /* 0x000fe80000100a00 */
[----:B------:R-:W-:Y:S04]  /*57d20*/  STL.64 [R1+0xb98], R146 ;  /* 0x000b989201007387 */ /* 0x000fe80000100a00 */
[----:B------:R-:W-:Y:S04]  /*57d30*/  STL.64 [R1+0xb80], R140 ;  /* 0x000b808c01007387 */ /* 0x000fe80000100a00 */
[----:B------:R3:W-:Y:S01]  /*57d40*/  STL.64 [R1+0xb88], R142 ;  /* 0x000b888e01007387 */ /* 0x0007e20000100a00 */
[----:B------:R-:W-:Y:S05]  /*57d50*/  HMMA.1688.F32.TF32 R232, R136, R128, R240 ;  /* 0x0000008088e8723c */ /* 0x000fea00000810f0 */
[----:B------:R-:W-:Y:S04]  /*57d60*/  STL.64 [R1+0x3c08], R238 ;  /* 0x003c08ee01007387 */ /* 0x000fe80000100a00 */
[----:B------:R-:W-:Y:S04]  /*57d70*/  STL.64 [R1+0xb70], R132 ;  /* 0x000b708401007387 */ /* 0x000fe80000100a00 */
[----:B------:R-:W-:Y:S04]  /*57d80*/  STL.64 [R1+0xb78], R134 ;  /* 0x000b788601007387 */ /* 0x000fe80000100a00 */
[----:B------:R-:W-:Y:S04]  /*57d90*/  STL.64 [R1+0x3c00], R236 ;  /* 0x003c00ec01007387 */ /* 0x000fe80000100a00 */
[----:B------:R-:W2:Y:S04]  /*57da0*/  LDL.LU R240, [R1+0x1340] ;  /* 0x0013400001f07983 */ /* 0x000ea80000300800 */
[----:B------:R-:W2:Y:S04]  /*57db0*/  LDL.LU R241, [R1+0x1344] ;  /* 0x0013440001f17983 */ /* 0x000ea80000300800 */
[----:B------:R-:W2:Y:S04]  /*57dc0*/  LDL.LU R242, [R1+0x1348] ;  /* 0x0013480001f27983 */ /* 0x000ea80000300800 */
[----:B------:R-:W2:Y:S04]  /*57dd0*/  LDL.LU R243, [R1+0x134c] ;  /* 0x00134c0001f37983 */ /* 0x000ea80000300800 */
[----:B------:R-:W2:Y:S01]  /*57de0*/  LDL.LU R188, [R1+0x1330] ;  /* 0x0013300001bc7983 */ /* 0x000ea20000300800 */
[----:B------:R-:W-:-:S03]  /*57df0*/  LOP3.LUT R159, R2, 0x20, RZ, 0x3c, !PT ;  /* 0x00000020029f7812 */ /* 0x000fc600078e3cff */
[----:B------:R-:W2:Y:S04]  /*57e00*/  LDL.LU R189, [R1+0x1334] ;  /* 0x0013340001bd7983 */ /* 0x000ea80000300800 */
[----:B------:R-:W2:Y:S04]  /*57e10*/  LDL.LU R190, [R1+0x1338] ;  /* 0x0013380001be7983 */ /* 0x000ea80000300800 */
[----:B------:R-:W2:Y:S04]  /*57e20*/  LDL.LU R191, [R1+0x133c] ;  /* 0x00133c0001bf7983 */ /* 0x000ea80000300800 */
[----:B------:R-:W-:Y:S04]  /*57e30*/  STL.64 [R1+0x3c18], R234 ;  /* 0x003c18ea01007387 */ /* 0x000fe80000100a00 */
[----:B------:R-:W-:Y:S04]  /*57e40*/  STL.64 [R1+0x3c10], R232 ;  /* 0x003c10e801007387 */ /* 0x000fe80000100a00 */
[----:B------:R-:W-:Y:S04]  /*57e50*/  STL [R1+0x3f58], R159 ;  /* 0x003f589f01007387 */ /* 0x000fe80000100800 */
[----:B------:R-:W-:Y:S04]  /*57e60*/  LDS R132, [R2+UR7+0x42080] ;  /* 0x0420800702847984 */ /* 0x000fe80008000800 */
[----:B------:R-:W-:Y:S04]  /*57e70*/  LDS R134, [R2+UR7+0x42880] ;  /* 0x0428800702867984 */ /* 0x000fe80008000800 */
[----:B------:R-:W-:Y:S04]  /*57e80*/  LDS R133, [R159+UR7+0x42080] ;  /* 0x042080079f857984 */ /* 0x000fe80008000800 */
[----:B------:R-:W1:Y:S01]  /*57e90*/  LDS R135, [R159+UR7+0x42880] ;  /* 0x042880079f877984 */ /* 0x000e620008000800 */
[C---:B---3--:R-:W-:Y:S08]  /*57ea0*/  HMMA.1688.F32.TF32 R140, R136.reuse, R120, R200 ;  /* 0x00000078888c723c */ /* 0x048ff000000810c8 */
[----:B----4-:R-:W-:Y:S01]  /*57eb0*/  HMMA.1688.F32.TF32 R144, R136, R124, R220 ;  /* 0x0000007c8890723c */ /* 0x010fe200000810dc */
[----:B------:R-:W3:-:S15]  /*57ec0*/  LDL.LU R220, [R1+0x1320] ;  /* 0x0013200001dc7983 */ /* 0x000ede0000300800 */
[----:B------:R-:W-:-:S03]  /*57ed0*/  NOP ;  /* 0x0000000000007918 */ /* 0x000fc60000000000 */
[----:B------:R-:W-:Y:S04]  /*57ee0*/  STL.64 [R1+0xb60], R144 ;  /* 0x000b609001007387 */ /* 0x000fe80000100a00 */
[----:B------:R-:W-:Y:S04]  /*57ef0*/  STL.64 [R1+0xb68], R146 ;  /* 0x000b689201007387 */ /* 0x000fe80000100a00 */
[----:B------:R-:W-:Y:S04]  /*57f00*/  STL.64 [R1+0xb50], R140 ;  /* 0x000b508c01007387 */ /* 0x000fe80000100a00 */
[----:B------:R2:W-:Y:S04]  /*57f10*/  STL.64 [R1+0xb58], R142 ;  /* 0x000b588e01007387 */ /* 0x0005e80000100a00 */
[----:B------:R-:W3:Y:S04]  /*57f20*/  LDL.LU R221, [R1+0x1324] ;  /* 0x0013240001dd7983 */ /* 0x000ee80000300800 */
[----:B------:R-:W3:Y:S04]  /*57f30*/  LDL.LU R222, [R1+0x1328] ;  /* 0x0013280001de7983 */ /* 0x000ee80000300800 */
[----:B------:R-:W3:Y:S04]  /*57f40*/  LDL.LU R223, [R1+0x132c] ;  /* 0x00132c0001df7983 */ /* 0x000ee80000300800 */
        /* <DEDUP_REMOVED lines=9> */
[----:B------:R-:W-:-:S05]  /*57fe0*/  IMAD.MOV.U32 R232, RZ, RZ, R143 ;  /* 0x000000ffffe87224 */ /* 0x000fca00078e008f */
[----:B------:R-:W-:Y:S04]  /*57ff0*/  STL [R1+0x3c74], R232 ;  /* 0x003c74e801007387 */ /* 0x000fe80000100800 */
[----:B------:R-:W-:Y:S04]  /*58000*/  STL [R1+0x3c70], R234 ;  /* 0x003c70ea01007387 */ /* 0x000fe80000100800 */
[----:B------:R-:W-:Y:S04]  /*58010*/  STL [R1+0x3c6c], R235 ;  /* 0x003c6ceb01007387 */ /* 0x000fe80000100800 */
[----:B------:R-:W-:Y:S01]  /*58020*/  STL [R1+0x3c68], R233 ;  /* 0x003c68e901007387 */ /* 0x000fe20000100800 */
[----:B------:R-:W-:Y:S03]  /*58030*/  HMMA.1688.F32.TF32 R140, R136, R112, R240 ;  /* 0x00000070888c723c */ /* 0x000fe600000810f0 */
[----:B------:R-:W2:-:S15]  /*58040*/  LDL.LU R240, [R1+0x1300] ;  /* 0x0013000001f07983 */ /* 0x000e9e0000300800 */
[----:B------:R-:W-:Y:S01]  /*58050*/  NOP ;  /* 0x0000000000007918 */ /* 0x000fe20000000000 */
[----:B------:R-:W-:Y:S04]  /*58060*/  STL.64 [R1+0xb30], R140 ;  /* 0x000b308c01007387 */ /* 0x000fe80000100a00 */
[----:B------:R1:W-:Y:S04]  /*58070*/  STL.64 [R1+0xb38], R142 ;  /* 0x000b388e01007387 */ /* 0x0003e80000100a00 */
[----:B------:R-:W2:Y:S04]  /*58080*/  LDL.LU R241, [R1+0x1304] ;  /* 0x0013040001f17983 */ /* 0x000ea80000300800 */
[----:B------:R-:W2:Y:S04]  /*58090*/  LDL.LU R242, [R1+0x1308] ;  /* 0x0013080001f27983 */ /* 0x000ea80000300800 */
[----:B------:R-:W2:Y:S04]  /*580a0*/  LDL.LU R243, [R1+0x130c] ;  /* 0x00130c0001f37983 */ /* 0x000ea80000300800 */
[----:B------:R-:W2:Y:S04]  /*580b0*/  LDL.LU R248, [R1+0x1310] ;  /* 0x0013100001f87983 */ /* 0x000ea80000300800 */
[----:B------:R-:W2:Y:S04]  /*580c0*/  LDL.LU R249, [R1+0x1314] ;  /* 0x0013140001f97983 */ /* 0x000ea80000300800 */
[----:B------:R-:W2:Y:S04]  /*580d0*/  LDL.LU R250, [R1+0x1318] ;  /* 0x0013180001fa7983 */ /* 0x000ea80000300800 */
[----:B------:R-:W2:Y:S01]  /*580e0*/  LDL.LU R251, [R1+0x131c] ;  /* 0x00131c0001fb7983 */ /* 0x000ea20000300800 */
[----:B-1----:R-:W-:-:S15]  /*580f0*/  HMMA.1688.F32.TF32 R140, R136, R108, R188 ;  /* 0x0000006c888c723c */ /* 0x002fde00000810bc */
[----:B------:R-:W-:-:S04]  /*58100*/  NOP ;  /* 0x0000000000007918 */ /* 0x000fc80000000000 */
[----:B------:R-:W-:Y:S01]  /*58110*/  MOV R239, R140 ;  /* 0x0000008c00ef7202 */ /* 0x000fe20000000f00 */
[----:B------:R-:W-:Y:S02]  /*58120*/  IMAD.MOV.U32 R238, RZ, RZ, R141 ;  /* 0x000000ffffee7224 */ /* 0x000fe400078e008d */
[----:B------:R-:W-:Y:S02]  /*58130*/  IMAD.MOV.U32 R237, RZ, RZ, R142 ;  /* 0x000000ffffed7224 */ /* 0x000fe400078e008e */
[----:B------:R-:W-:-:S05]  /*58140*/  IMAD.MOV.U32 R236, RZ, RZ, R143 ;  /* 0x000000ffffec7224 */ /* 0x000fca00078e008f */
[----:B------:R-:W-:Y:S04]  /*58150*/  STL [R1+0x3c84], R236 ;  /* 0x003c84ec01007387 */ /* 0x000fe80000100800 */
[----:B------:R-:W-:Y:S04]  /*58160*/  STL [R1+0x3c80], R237 ;  /* 0x003c80ed01007387 */ /* 0x000fe80000100800 */
[----:B------:R-:W-:Y:S04]  /*58170*/  STL [R1+0x3c7c], R238 ;  /* 0x003c7cee01007387 */ /* 0x000fe80000100800 */
[----:B------:R-:W-:Y:S01]  /*58180*/  STL [R1+0x3c78], R239 ;  /* 0x003c78ef01007387 */ /* 0x000fe20000100800 */
[----:B---3--:R-:W-:-:S15]  /*58190*/  HMMA.1688.F32.TF32 R140, R136, R104, R220 ;  /* 0x00000068888c723c */ /* 0x008fde00000810dc */
[----:B------:R-:W-:-:S04]  /*581a0*/  NOP ;  /* 0x0000000000007918 */ /* 0x000fc80000000000 */
[----:B------:R4:W-:Y:S04]  /*581b0*/  STL.64 [R1+0xb18], R142 ;  /* 0x000b188e01007387 */ /* 0x0009e80000100a00 */
[----:B------:R-:W3:Y:S04]  /*581c0*/  LDL.LU R220, [R1+0x12f0] ;  /* 0x0012f00001dc7983 */ /* 0x000ee80000300800 */
[----:B------:R-:W3:Y:S04]  /*581d0*/  LDL.LU R221, [R1+0x12f4] ;  /* 0x0012f40001dd7983 */ /* 0x000ee80000300800 */
[----:B------:R-:W3:Y:S04]  /*581e0*/  LDL.LU R222, [R1+0x12f8] ;  /* 0x0012f80001de7983 */ /* 0x000ee80000300800 */
[----:B------:R-:W3:Y:S01]  /*581f0*/  LDL.LU R223, [R1+0x12fc] ;  /* 0x0012fc0001df7983 */ /* 0x000ee20000300800 */
[----:B------:R-:W-:-:S02]  /*58200*/  IMAD.MOV.U32 R235, RZ, RZ, R140 ;  /* 0x000000ffffeb7224 */ /* 0x000fc400078e008c */
[----:B------:R-:W-:Y:S02]  /*58210*/  IMAD.MOV.U32 R233, RZ, RZ, R141 ;  /* 0x000000ffffe97224 */ /* 0x000fe400078e008d */
[----:B----4-:R-:W-:Y:S03]  /*58220*/  HMMA.1688.F32.TF32 R140, R136, R100, R200 ;  /* 0x00000064888c723c */ /* 0x010fe600000810c8 */
[----:B------:R1:W-:Y:S04]  /*58230*/  STL [R1+0x3c8c], R233 ;  /* 0x003c8ce901007387 */ /* 0x0003e80000100800 */
[----:B------:R4:W-:Y:S04]  /*58240*/  STL [R1+0x3c88], R235 ;  /* 0x003c88eb01007387 */ /* 0x0009e80000100800 */
[----:B------:R-:W3:Y:S04]  /*58250*/  LDL.LU R200, [R1+0x12e0] ;  /* 0x0012e00001c87983 */ /* 0x000ee80000300800 */
[----:B------:R-:W3:Y:S04]  /*58260*/  LDL.LU R201, [R1+0x12e4] ;  /* 0x0012e40001c97983 */ /* 0x000ee80000300800 */
[----:B------:R-:W3:Y:S04]  /*58270*/  LDL.LU R202, [R1+0x12e8] ;  /* 0x0012e80001ca7983 */ /* 0x000ee80000300800 */
[----:B------:R-:W3:Y:S01]  /*58280*/  LDL.LU R203, [R1+0x12ec] ;  /* 0x0012ec0001cb7983 */ /* 0x000ee20000300800 */
[----:B------:R-:W-:-:S02]  /*58290*/  IMAD.MOV.U32 R234, RZ, RZ, R143 ;  /* 0x000000ffffea7224 */ /* 0x000fc400078e008f */
[----:B------:R-:W-:Y:S01]  /*582a0*/  IMAD.MOV.U32 R232, RZ, RZ, R142 ;  /* 0x000000ffffe87224 */ /* 0x000fe200078e008e */
[----:B------:R-:W-:Y:S01]  /*582b0*/  MOV R239, R141 ;  /* 0x0000008d00ef7202 */ /* 0x000fe20000000f00 */
[----:B------:R-:W-:Y:S01]  /*582c0*/  IMAD.MOV.U32 R238, RZ, RZ, R140 ;  /* 0x000000ffffee7224 */ /* 0x000fe200078e008c */
[----:B------:R1:W-:Y:S04]  /*582d0*/  STL [R1+0x3c9c], R234 ;  /* 0x003c9cea01007387 */ /* 0x0003e80000100800 */
[----:B------:R1:W-:Y:S04]  /*582e0*/  STL [R1+0x3c98], R232 ;  /* 0x003c98e801007387 */ /* 0x0003e80000100800 */
[----:B------:R1:W-:Y:S04]  /*582f0*/  STL [R1+0x3c94], R238 ;  /* 0x003c94ee01007387 */ /* 0x0003e80000100800 */
[----:B------:R1:W-:Y:S01]  /*58300*/  STL [R1+0x3c90], R239 ;  /* 0x003c90ef01007387 */ /* 0x0003e20000100800 */
[----:B--2---:R-:W-:-:S15]  /*58310*/  HMMA.1688.F32.TF32 R144, R136, R96, R248 ;  /* 0x000000608890723c */ /* 0x004fde00000810f8 */
[----:B------:R-:W-:-:S04]  /*58320*/  NOP ;  /* 0x0000000000007918 */ /* 0x000fc80000000000 */
[----:B------:R-:W-:Y:S04]  /*58330*/  STL.64 [R1+0xaf0], R144 ;  /* 0x000af09001007387 */ /* 0x000fe80000100a00 */
[----:B------:R-:W-:Y:S04]  /*58340*/  STL.64 [R1+0xaf8], R146 ;  /* 0x000af89201007387 */ /* 0x000fe80000100a00 */
[----:B------:R-:W2:Y:S04]  /*58350*/  LDL.LU R248, [R1+0x12d0] ;  /* 0x0012d00001f87983 */ /* 0x000ea80000300800 */
[----:B------:R-:W2:Y:S04]  /*58360*/  LDL.LU R249, [R1+0x12d4] ;  /* 0x0012d40001f97983 */ /* 0x000ea80000300800 */
[----:B------:R-:W2:Y:S04]  /*58370*/  LDL.LU R250, [R1+0x12d8] ;  /* 0x0012d80001fa7983 */ /* 0x000ea80000300800 */
[----:B------:R-:W2:Y:S01]  /*58380*/  LDL.LU R251, [R1+0x12dc] ;  /* 0x0012dc0001fb7983 */ /* 0x000ea20000300800 */
[----:B------:R-:W-:Y:S03]  /*58390*/  HMMA.1688.F32.TF32 R140, R136, R92, R240 ;  /* 0x0000005c888c723c */ /* 0x000fe600000810f0 */
[----:B------:R-:W2:Y:S04]  /*583a0*/  LDL.LU R240, [R1+0x12c0] ;  /* 0x0012c00001f07983 */ /* 0x000ea80000300800 */
[----:B------:R-:W2:Y:S04]  /*583b0*/  LDL.LU R241, [R1+0x12c4] ;  /* 0x0012c40001f17983 */ /* 0x000ea80000300800 */
[----:B------:R-:W2:Y:S04]  /*583c0*/  LDL.LU R242, [R1+0x12c8] ;  /* 0x0012c80001f27983 */ /* 0x000ea80000300800 */
[----:B------:R-:W2:Y:S04]  /*583d0*/  LDL.LU R243, [R1+0x12cc] ;  /* 0x0012cc0001f37983 */ /* 0x000ea80000300800 */
[----:B-1----:R-:W-:-:S02]  /*583e0*/  IMAD.MOV.U32 R233, RZ, RZ, R140 ;  /* 0x000000ffffe97224 */ /* 0x002fc400078e008c */
[----:B----4-:R-:W-:Y:S02]  /*583f0*/  IMAD.MOV.U32 R235, RZ, RZ, R141 ;  /* 0x000000ffffeb7224 */ /* 0x010fe400078e008d */
[----:B------:R-:W-:Y:S02]  /*58400*/  IMAD.MOV.U32 R236, RZ, RZ, R142 ;  /* 0x000000ffffec7224 */ /* 0x000fe400078e008e */
[----:B------:R-:W-:-:S05]  /*58410*/  IMAD.MOV.U32 R237, RZ, RZ, R143 ;  /* 0x000000ffffed7224 */ /* 0x000fca00078e008f */
[----:B------:R1:W-:Y:S01]  /*58420*/  STL [R1+0x3cac], R237 ;  /* 0x003caced01007387 */ /* 0x0003e20000100800 */
[----:B---3--:R-:W-:Y:S03]  /*58430*/  HMMA.1688.F32.TF32 R140, R136, R88, R220 ;  /* 0x00000058888c723c */ /* 0x008fe600000810dc */
[----:B------:R-:W-:-:S15]  /*58440*/  STL [R1+0x3ca8], R236 ;  /* 0x003ca8ec01007387 */ /* 0x000fde0000100800 */
[----:B------:R-:W-:Y:S01]  /*58450*/  NOP ;  /* 0x0000000000007918 */ /* 0x000fe20000000000 */
[----:B------:R-:W-:Y:S01]  /*58460*/  MOV R234, R140 ;  /* 0x0000008c00ea7202 */ /* 0x000fe20000000f00 */
[----:B------:R-:W-:Y:S02]  /*58470*/  IMAD.MOV.U32 R232, RZ, RZ, R141 ;  /* 0x000000ffffe87224 */ /* 0x000fe400078e008d */
[----:B------:R-:W-:Y:S02]  /*58480*/  IMAD.MOV.U32 R238, RZ, RZ, R142 ;  /* 0x000000ffffee7224 */ /* 0x000fe400078e008e */
[----:B------:R-:W-:Y:S02]  /*58490*/  IMAD.MOV.U32 R239, RZ, RZ, R143 ;  /* 0x000000ffffef7224 */ /* 0x000fe400078e008f */
[----:B------:R-:W-:Y:S01]  /*584a0*/  HMMA.1688.F32.TF32 R140, R136, R24, R200 ;  /* 0x00000018888c723c */ /* 0x000fe200000810c8 */
[----:B------:R-:W-:Y:S04]  /*584b0*/  STL [R1+0x3ca4], R233 ;  /* 0x003ca4e901007387 */ /* 0x000fe80000100800 */
[----:B------:R3:W-:Y:S04]  /*584c0*/  STL [R1+0x3ca0], R235 ;  /* 0x003ca0eb01007387 */ /* 0x0007e80000100800 */
[----:B------:R-:W-:Y:S04]  /*584d0*/  STL [R1+0x3cbc], R239 ;  /* 0x003cbcef01007387 */ /* 0x000fe80000100800 */
[----:B------:R-:W-:Y:S04]  /*584e0*/  STL [R1+0x3cb8], R238 ;  /* 0x003cb8ee01007387 */ /* 0x000fe80000100800 */
[----:B------:R-:W-:Y:S02]  /*584f0*/  STL [R1+0x3cb4], R234 ;  /* 0x003cb4ea01007387 */ /* 0x000fe40000100800 */
[----:B-1----:R-:W-:Y:S01]  /*58500*/  IMAD.MOV.U32 R237, RZ, RZ, R140 ;  /* 0x000000ffffed7224 */ /* 0x002fe200078e008c */
[----:B---3--:R-:W-:Y:S01]  /*58510*/  MOV R235, R143 ;  /* 0x0000008f00eb7202 */ /* 0x008fe20000000f00 */
[----:B------:R-:W-:Y:S01]  /*58520*/  STL [R1+0x3cb0], R232 ;  /* 0x003cb0e801007387 */ /* 0x000fe20000100800 */
[----:B------:R-:W-:-:S02]  /*58530*/  IMAD.MOV.U32 R236, RZ, RZ, R141 ;  /* 0x000000ffffec7224 */ /* 0x000fc400078e008d */
[----:B------:R-:W-:Y:S01]  /*58540*/  IMAD.MOV.U32 R233, RZ, RZ, R142 ;  /* 0x000000ffffe97224 */ /* 0x000fe200078e008e */
[----:B------:R-:W3:Y:S04]  /*58550*/  LDL.LU R188, [R1+0x12b0] ;  /* 0x0012b00001bc7983 */ /* 0x000ee80000300800 */
[----:B------:R-:W3:Y:S04]  /*58560*/  LDL.LU R189, [R1+0x12b4] ;  /* 0x0012b40001bd7983 */ /* 0x000ee80000300800 */
[----:B------:R-:W3:Y:S04]  /*58570*/  LDL.LU R190, [R1+0x12b8] ;  /* 0x0012b80001be7983 */ /* 0x000ee80000300800 */
[----:B------:R-:W3:Y:S04]  /*58580*/  LDL.LU R191, [R1+0x12bc] ;  /* 0x0012bc0001bf7983 */ /* 0x000ee80000300800 */
[----:B------:R-:W-:Y:S04]  /*58590*/  STL [R1+0x3ccc], R235 ;  /* 0x003ccceb01007387 */ /* 0x000fe80000100800 */
[----:B------:R-:W-:Y:S04]  /*585a0*/  STL [R1+0x3cc8], R233 ;  /* 0x003cc8e901007387 */ /* 0x000fe80000100800 */
[----:B------:R-:W-:Y:S04]  /*585b0*/  STL [R1+0x3cc4], R237 ;  /* 0x003cc4ed01007387 */ /* 0x000fe80000100800 */
[----:B------:R-:W-:Y:S01]  /*585c0*/  STL [R1+0x3cc0], R236 ;  /* 0x003cc0ec01007387 */ /* 0x000fe20000100800 */
[----:B--2---:R-:W-:-:S15]  /*585d0*/  HMMA.1688.F32.TF32 R140, R136, R20, R248 ;  /* 0x00000014888c723c */ /* 0x004fde00000810f8 */
[----:B------:R-:W-:-:S04]  /*585e0*/  NOP ;  /* 0x0000000000007918 */ /* 0x000fc80000000000 */
[----:B------:R1:W-:Y:S04]  /*585f0*/  STL.64 [R1+0x120], R140 ;  /* 0x0001208c01007387 */ /* 0x0003e80000100a00 */
[----:B------:R-:W2:Y:S04]  /*58600*/  LDL.LU R220, [R1+0x12a0] ;  /* 0x0012a00001dc7983 */ /* 0x000ea80000300800 */
[----:B------:R-:W2:Y:S04]  /*58610*/  LDL.LU R221, [R1+0x12a4] ;  /* 0x0012a40001dd7983 */ /* 0x000ea80000300800 */
[----:B------:R-:W2:Y:S04]  /*58620*/  LDL.LU R222, [R1+0x12a8] ;  /* 0x0012a80001de7983 */ /* 0x000ea80000300800 */
[----:B------:R-:W2:Y:S01]  /*58630*/  LDL.LU R223, [R1+0x12ac] ;  /* 0x0012ac0001df7983 */ /* 0x000ea20000300800 */
[----:B------:R-:W-:-:S02]  /*58640*/  IMAD.MOV.U32 R31, RZ, RZ, R143 ;  /* 0x000000ffff1f7224 */ /* 0x000fc400078e008f */
[----:B------:R-:W-:-:S03]  /*58650*/  IMAD.MOV.U32 R30, RZ, RZ, R142 ;  /* 0x000000ffff1e7224 */ /* 0x000fc600078e008e */
[----:B------:R-:W-:Y:S04]  /*58660*/  STL [R1+0x3cd4], R31 ;  /* 0x003cd41f01007387 */ /* 0x000fe80000100800 */
[----:B------:R-:W-:Y:S04]  /*58670*/  STL [R1+0x3cd0], R30 ;  /* 0x003cd01e01007387 */ /* 0x000fe80000100800 */
        /* <DEDUP_REMOVED lines=8> */
[----:B-1----:R-:W-:Y:S03]  /*58700*/  HMMA.1688.F32.TF32 R140, R136, R16, R240 ;  /* 0x00000010888c723c */ /* 0x002fe600000810f0 */
        /* <DEDUP_REMOVED lines=8> */
[----:B---3--:R-:W-:Y:S03]  /*58790*/  HMMA.1688.F32.TF32 R140, R136, R12, R188 ;  /* 0x0000000c888c723c */ /* 0x008fe600000810bc */
[----:B------:R-:W-:-:S15]  /*587a0*/  STL [R1+0x3ce4], R232 ;  /* 0x003ce4e801007387 */ /* 0x000fde0000100800 */
[----:B------:R-:W-:Y:S01]  /*587b0*/  NOP ;  /* 0x0000000000007918 */ /* 0x000fe20000000000 */
[----:B------:R-:W-:Y:S01]  /*587c0*/  MOV R235, R140 ;  /* 0x0000008c00eb7202 */ /* 0x000fe20000000f00 */
[----:B------:R-:W-:Y:S02]  /*587d0*/  IMAD.MOV.U32 R233, RZ, RZ, R141 ;  /* 0x000000ffffe97224 */ /* 0x000fe400078e008d */
[----:B------:R-:W-:Y:S02]  /*587e0*/  IMAD.MOV.U32 R237, RZ, RZ, R142 ;  /* 0x000000ffffed7224 */ /* 0x000fe400078e008e */
[----:B------:R-:W-:Y:S01]  /*587f0*/  IMAD.MOV.U32 R236, RZ, RZ, R143 ;  /* 0x000000ffffec7224 */ /* 0x000fe200078e008f */
[----:B------:R-:W-:Y:S04]  /*58800*/  STL [R1+0x3ce0], R234 ;  /* 0x003ce0ea01007387 */ /* 0x000fe80000100800 */
[----:B------:R1:W-:Y:S04]  /*58810*/  STL [R1+0x3cdc], R238 ;  /* 0x003cdcee01007387 */ /* 0x0003e80000100800 */
[----:B------:R3:W-:Y:S04]  /*58820*/  STL [R1+0x3cd8], R239 ;  /* 0x003cd8ef01007387 */ /* 0x0007e80000100800 */
[----:B------:R-:W-:Y:S04]  /*58830*/  STL [R1+0x3cf4], R236 ;  /* 0x003cf4ec01007387 */ /* 0x000fe80000100800 */
[----:B------:R-:W-:Y:S04]  /*58840*/  STL [R1+0x3cf0], R237 ;  /* 0x003cf0ed01007387 */ /* 0x000fe80000100800 */
[----:B------:R-:W-:Y:S04]  /*58850*/  STL [R1+0x3cec], R233 ;  /* 0x003cece901007387 */ /* 0x000fe80000100800 */
[----:B------:R1:W-:Y:S01]  /*58860*/  STL [R1+0x3ce8], R235 ;  /* 0x003ce8eb01007387 */ /* 0x0003e20000100800 */
[----:B--2---:R-:W-:-:S15]  /*58870*/  HMMA.1688.F32.TF32 R140, R136, R8, R220 ;  /* 0x00000008888c723c */ /* 0x004fde00000810dc */
[----:B------:R-:W-:-:S04]  /*58880*/  NOP ;  /* 0x0000000000007918 */ /* 0x000fc80000000000 */
[----:B-1----:R-:W-:Y:S01]  /*58890*/  IMAD.MOV.U32 R238, RZ, RZ, R140 ;  /* 0x000000ffffee7224 */ /* 0x002fe200078e008c */
[----:B------:R-:W-:Y:S01]  /*588a0*/  MOV R30, R143 ;  /* 0x0000008f001e7202 */ /* 0x000fe20000000f00 */
[----:B---3--:R-:W-:Y:S02]  /*588b0*/  IMAD.MOV.U32 R239, RZ, RZ, R141 ;  /* 0x000000ffffef7224 */ /* 0x008fe400078e008d */
[----:B------:R-:W-:Y:S02]  /*588c0*/  IMAD.MOV.U32 R31, RZ, RZ, R142 ;  /* 0x000000ffff1f7224 */ /* 0x000fe400078e008e */
[----:B----4-:R-:W-:-:S15]  /*588d0*/  HMMA.1688.F32.TF32 R140, R136, R4, R200 ;  /* 0x00000004888c723c */ /* 0x010fde00000810c8 */
[----:B------:R-:W-:-:S04]  /*588e0*/  NOP ;  /* 0x0000000000007918 */ /* 0x000fc80000000000 */
[----:B------:R-:W-:Y:S02]  /*588f0*/  IMAD.MOV.U32 R34, RZ, RZ, R140 ;  /* 0x000000ffff227224 */ /* 0x000fe400078e008c */
[----:B------:R-:W-:Y:S02]  /*58900*/  IMAD.MOV.U32 R46, RZ, RZ, R141 ;  /* 0x000000ffff2e7224 */ /* 0x000fe400078e008d */
[----:B------:R-:W-:Y:S02]  /*58910*/  IMAD.MOV.U32 R47, RZ, RZ, R142 ;  /* 0x000000ffff2f7224 */ /* 0x000fe400078e008e */
[----:B------:R-:W-:Y:S02]  /*58920*/  IMAD.MOV.U32 R42, RZ, RZ, R143 ;  /* 0x000000ffff2a7224 */ /* 0x000fe400078e008f */
[----:B------:R-:W-:Y:S01]  /*58930*/  HMMA.1688.F32.TF32 R140, R136, R84, R248 ;  /* 0x00000054888c723c */ /* 0x000fe200000810f8 */
[----:B------:R-:W-:Y:S04]  /*58940*/  STL [R1+0x3d04], R30 ;  /* 0x003d041e01007387 */ /* 0x000fe80000100800 */
[----:B------:R-:W-:Y:S04]  /*58950*/  STL [R1+0x3d00], R31 ;  /* 0x003d001f01007387 */ /* 0x000fe80000100800 */
[----:B------:R1:W-:Y:S04]  /*58960*/  STL [R1+0x3cfc], R239 ;  /* 0x003cfcef01007387 */ /* 0x0003e80000100800 */
[----:B------:R2:W-:Y:S06]  /*58970*/  STL [R1+0x3cf8], R238 ;  /* 0x003cf8ee01007387 */ /* 0x0005ec0000100800 */
[----:B------:R-:W-:Y:S01]  /*58980*/  IMAD.MOV.U32 R235, RZ, RZ, R141 ;  /* 0x000000ffffeb7224 */ /* 0x000fe200078e008d */
[----:B------:R-:W-:Y:S01]  /*58990*/  MOV R232, R142 ;  /* 0x0000008e00e87202 */ /* 0x000fe20000000f00 */
[----:B------:R-:W-:-:S02]  /*589a0*/  IMAD.MOV.U32 R234, RZ, RZ, R143 ;  /* 0x000000ffffea7224 */ /* 0x000fc400078e008f */
[----:B------:R-:W-:Y:S01]  /*589b0*/  IMAD.MOV.U32 R233, RZ, RZ, R140 ;  /* 0x000000ffffe97224 */ /* 0x000fe200078e008c */
[----:B------:R3:W-:Y:S04]  /*589c0*/  STL [R1+0x3d0c], R46 ;  /* 0x003d0c2e01007387 */ /* 0x0007e80000100800 */
[----:B------:R4:W-:Y:S04]  /*589d0*/  STL [R1+0x3d08], R34 ;  /* 0x003d082201007387 */ /* 0x0009e80000100800 */
[----:B------:R-:W-:Y:S04]  /*589e0*/  STL.64 [R1+0x3ef8], R234 ;  /* 0x003ef8ea01007387 */ /* 0x000fe80000100a00 */
[----:B------:R-:W-:Y:S04]  /*589f0*/  STL.64 [R1+0x3ef0], R232 ;  /* 0x003ef0e801007387 */ /* 0x000fe80000100a00 */
        /* <DEDUP_REMOVED lines=48> */
[----:B------:R-:W-:Y:S03]  /*58d00*/  HMMA.1688.F32.TF32 R140, R136, R80, R240 ;  /* 0x00000050888c723c */ /* 0x000fe600000810f0 */
[----:B------:R-:W4:Y:S04]  /*58d10*/  LDL.LU R240, [R1+0xf50] ;  /* 0x000f500001f07983 */ /* 0x000f280000300800 */
[----:B------:R-:W4:Y:S04]  /*58d20*/  LDL.LU R241, [R1+0xf54] ;  /* 0x000f540001f17983 */ /* 0x000f280000300800 */
[----:B------:R-:W4:Y:S04]  /*58d30*/  LDL.LU R242, [R1+0xf58] ;  /* 0x000f580001f27983 */ /* 0x000f280000300800 */
[----:B------:R-:W4:Y:S04]  /*58d40*/  LDL.LU R243, [R1+0xf5c] ;  /* 0x000f5c0001f37983 */ /* 0x000f280000300800 */
[----:B-1----:R-:W-:-:S02]  /*58d50*/  IMAD.MOV.U32 R239, RZ, RZ, R140 ;  /* 0x000000ffffef7224 */ /* 0x002fc400078e008c */
[----:B--2---:R-:W-:Y:S02]  /*58d60*/  IMAD.MOV.U32 R238, RZ, RZ, R141 ;  /* 0x000000ffffee7224 */ /* 0x004fe400078e008d */
[----:B------:R-:W-:Y:S02]  /*58d70*/  IMAD.MOV.U32 R236, RZ, RZ, R142 ;  /* 0x000000ffffec7224 */ /* 0x000fe400078e008e */
[----:B------:R-:W-:Y:S01]  /*58d80*/  IMAD.MOV.U32 R237, RZ, RZ, R143 ;  /* 0x000000ffffed7224 */ /* 0x000fe200078e008f */
[----:B------:R-:W-:Y:S04]  /*58d90*/  STL.64 [R1+0x3f08], R238 ;  /* 0x003f08ee01007387 */ /* 0x000fe80000100a00 */
[----:B------:R-:W-:Y:S01]  /*58da0*/  STL.64 [R1+0x3f00], R236 ;  /* 0x003f00ec01007387 */ /* 0x000fe20000100a00 */
[----:B---3--:R-:W-:-:S15]  /*58db0*/  HMMA.1688.F32.TF32 R140, R136, R76, R152 ;  /* 0x0000004c888c723c */ /* 0x008fde0000081098 */
[----:B------:R-:W-:-:S04]  /*58dc0*/  NOP ;  /* 0x0000000000007918 */ /* 0x000fc80000000000 */
[----:B------:R-:W-:Y:S01]  /*58dd0*/  IMAD.MOV.U32 R46, RZ, RZ, R140 ;  /* 0x000000ffff2e7224 */ /* 0x000fe200078e008c */
[----:B----4-:R-:W-:Y:S01]  /*58de0*/  MOV R34, R141 ;  /* 0x0000008d00227202 */ /* 0x010fe20000000f00 */
[----:B------:R-:W-:Y:S02]  /*58df0*/  IMAD.MOV.U32 R30, RZ, RZ, R142 ;  /* 0x000000ffff1e7224 */ /* 0x000fe400078e008e */
[----:B------:R-:W-:Y:S02]  /*58e00*/  IMAD.MOV.U32 R31, RZ, RZ, R143 ;  /* 0x000000ffff1f7224 */ /* 0x000fe400078e008f */
[C---:B------:R-:W-:Y:S08]  /*58e10*/  HMMA.1688.F32.TF32 R140, R136.reuse, R72, R160 ;  /* 0x00000048888c723c */ /* 0x040ff000000810a0 */
[----:B------:R-:W-:Y:S11]  /*58e20*/  HMMA.1688.F32.TF32 R144, R136, R68, R164 ;  /* 0x000000448890723c */ /* 0x000ff600000810a4 */
[----:B------:R-:W-:-:S02]  /*58e30*/  IMAD.MOV.U32 R43, RZ, RZ, R140 ;  /* 0x000000ffff2b7224 */ /* 0x000fc400078e008c */
[----:B------:R-:W-:Y:S02]  /*58e40*/  IMAD.MOV.U32 R35, RZ, RZ, R141 ;  /* 0x000000ffff237224 */ /* 0x000fe400078e008d */
[----:B------:R-:W-:Y:S02]  /*58e50*/  IMAD.MOV.U32 R38, RZ, RZ, R142 ;  /* 0x000000ffff267224 */ /* 0x000fe400078e008e */
[----:B------:R-:W-:Y:S02]  /*58e60*/  IMAD.MOV.U32 R39, RZ, RZ, R143 ;  /* 0x000000ffff277224 */ /* 0x000fe400078e008f */
[C---:B------:R-:W-:Y:S01]  /*58e70*/  HMMA.1688.F32.TF32 R140, R136.reuse, R64, R204 ;  /* 0x00000040888c723c */ /* 0x040fe200000810cc */
[----:B------:R-:W-:Y:S04]  /*58e80*/  STL.64 [R1+0x70], R144 ;  /* 0x0000709001007387 */ /* 0x000fe80000100a00 */
[----:B------:R1:W-:Y:S03]  /*58e90*/  STL.64 [R1+0x78], R146 ;  /* 0x0000789201007387 */ /* 0x0003e60000100a00 */
[C---:B------:R-:W-:Y:S08]  /*58ea0*/  HMMA.1688.F32.TF32 R148, R136.reuse, R60, R224 ;  /* 0x0000003c8894723c */ /* 0x040ff000000810e0 */
[C---:B-1----:R-:W-:Y:S03]  /*58eb0*/  HMMA.1688.F32.TF32 R144, R136.reuse, R56, R244 ;  /* 0x000000388890723c */ /* 0x042fe600000810f4 */
[----:B------:R-:W-:Y:S04]  /*58ec0*/  STL.64 [R1+0x60], R140 ;  /* 0x0000608c01007387 */ /* 0x000fe80000100a00 */
[----:B------:R1:W-:Y:S02]  /*58ed0*/  STL.64 [R1+0x68], R142 ;  /* 0x0000688e01007387 */ /* 0x0003e40000100a00 */
[C---:B-1----:R-:W-:Y:S02]  /*58ee0*/  HMMA.1688.F32.TF32 R140, R136.reuse, R52, R200 ;  /* 0x00000034888c723c */ /* 0x042fe400000810c8 */
[----:B------:R-:W-:Y:S04]  /*58ef0*/  STL.64 [R1+0x50], R148 ;  /* 0x0000509401007387 */ /* 0x000fe80000100a00 */
[----:B------:R1:W-:Y:S04]  /*58f00*/  STL.64 [R1+0x58], R150 ;  /* 0x0000589601007387 */ /* 0x0003e80000100a00 */
[----:B------:R-:W2:Y:S04]  /*58f10*/  LDL.LU R200, [R1+0x900] ;  /* 0x0009000001c87983 */ /* 0x000ea80000300800 */
[----:B------:R-:W-:Y:S04]  /*58f20*/  STL.64 [R1+0x40], R144 ;  /* 0x0000409001007387 */ /* 0x000fe80000100a00 */
[----:B------:R3:W-:Y:S04]  /*58f30*/  STL.64 [R1+0x48], R146 ;  /* 0x0000489201007387 */ /* 0x0007e80000100a00 */
[----:B------:R-:W-:Y:S04]  /*58f40*/  STL.64 [R1+0x30], R140 ;  /* 0x0000308c01007387 */ /* 0x000fe80000100a00 */
[----:B------:R4:W-:Y:S04]  /*58f50*/  STL.64 [R1+0x38], R142 ;  /* 0x0000388e01007387 */ /* 0x0009e80000100a00 */
[----:B------:R-:W2:Y:S04]  /*58f60*/  LDL.LU R201, [R1+0x904] ;  /* 0x0009040001c97983 */ /* 0x000ea80000300800 */
[----:B------:R-:W2:Y:S04]  /*58f70*/  LDL.LU R202, [R1+0x908] ;  /* 0x0009080001ca7983 */ /* 0x000ea80000300800 */
[----:B------:R-:W2:Y:S01]  /*58f80*/  LDL.LU R203, [R1+0x90c] ;  /* 0x00090c0001cb7983 */ /* 0x000ea20000300800 */
[C---:B-1----:R-:W-:Y:S08]  /*58f90*/  HMMA.1688.F32.TF32 R148, R136.reuse, R48, R208 ;  /* 0x000000308894723c */ /* 0x042ff000000810d0 */
[C---:B---3--:R-:W-:Y:S08]  /*58fa0*/  HMMA.1688.F32.TF32 R144, R136.reuse, R44, R216 ;  /* 0x0000002c8890723c */ /* 0x048ff000000810d8 */
[C---:B------:R-:W-:Y:S08]  /*58fb0*/  HMMA.1688.F32.TF32 R248, R136.reuse, R36, R248 ;  /* 0x0000002488f8723c */ /* 0x040ff000000810f8 */
[C---:B----4-:R-:W-:Y:S08]  /*58fc0*/  HMMA.1688.F32.TF32 R140, R136.reuse, R40, R188 ;  /* 0x00000028888c723c */ /* 0x050ff000000810bc */
[C---:B------:R-:W-:Y:S01]  /*58fd0*/  HMMA.1688.F32.TF32 R244, R136.reuse, R32, R220 ;  /* 0x0000002088f4723c */ /* 0x040fe200000810dc */
[----:B------:R-:W-:Y:S04]  /*58fe0*/  STL.64 [R1+0x20], R148 ;  /* 0x0000209401007387 */ /* 0x000fe80000100a00 */
[----:B------:R-:W-:Y:S04]  /*58ff0*/  STL.64 [R1+0x28], R150 ;  /* 0x0000289601007387 */ /* 0x000fe80000100a00 */
[----:B------:R-:W-:Y:S04]  /*59000*/  STL.64 [R1+0x10], R144 ;  /* 0x0000109001007387 */ /* 0x000fe80000100a00 */
[----:B------:R-:W-:Y:S04]  /*59010*/  STL.64 [R1+0x18], R146 ;  /* 0x0000189201007387 */ /* 0x000fe80000100a00 */
[----:B------:R-:W-:Y:S04]  /*59020*/  STL [R1+0x3b58], R248 ;  /* 0x003b58f801007387 */ /* 0x000fe80000100800 */
[----:B------:R-:W-:Y:S04]  /*59030*/  STL.64 [R1], R140 ;  /* 0x0000008c01007387 */ /* 0x000fe80000100a00 */
[----:B------:R2:W-:Y:S04]  /*59040*/  STL.64 [R1+0x8], R142 ;  /* 0x0000088e01007387 */ /* 0x0005e80000100a00 */
[----:B------:R-:W-:Y:S04]  /*59050*/  STL [R1+0x3b54], R249 ;  /* 0x003b54f901007387 */ /* 0x000fe80000100800 */
[----:B------:R-:W-:Y:S04]  /*59060*/  STL [R1+0x3b50], R250 ;  /* 0x003b50fa01007387 */ /* 0x000fe80000100800 */
[----:B------:R-:W-:Y:S01]  /*59070*/  STL [R1+0x3b4c], R251 ;  /* 0x003b4cfb01007387 */ /* 0x000fe20000100800 */
[----:B------:R-:W-:Y:S03]  /*59080*/  HMMA.1688.F32.TF32 R136, R136, R28, R240 ;  /* 0x0000001c8888723c */ /* 0x000fe600000810f0 */
[----:B------:R-:W-:Y:S04]  /*59090*/  STL [R1+0x3b68], R244 ;  /* 0x003b68f401007387 */ /* 0x000fe80000100800 */
[----:B------:R-:W-:Y:S04]  /*590a0*/  STL [R1+0x3b64], R245 ;  /* 0x003b64f501007387 */ /* 0x000fe80000100800 */
[----:B------:R-:W-:Y:S04]  /*590b0*/  STL [R1+0x3b60], R246 ;  /* 0x003b60f601007387 */ /* 0x000fe80000100800 */
[----:B------:R-:W-:Y:S04]  /*590c0*/  STL [R1+0x3b5c], R247 ;  /* 0x003b5cf701007387 */ /* 0x000fe80000100800 */
        /* <DEDUP_REMOVED lines=8> */
[----:B------:R-:W3:Y:S04]  /*59150*/  LDL.LU R208, [R1+0x1190] ;  /* 0x0011900001d07983 */ /* 0x000ee80000300800 */
[----:B------:R-:W3:Y:S04]  /*59160*/  LDL.LU R209, [R1+0x1194] ;  /* 0x0011940001d17983 */ /* 0x000ee80000300800 */
[----:B------:R-:W3:Y:S04]  /*59170*/  LDL.LU R210, [R1+0x1198] ;  /* 0x0011980001d27983 */ /* 0x000ee80000300800 */
[----:B------:R-:W3:Y:S04]  /*59180*/  LDL.LU R211, [R1+0x119c] ;  /* 0x00119c0001d37983 */ /* 0x000ee80000300800 */
        /* <DEDUP_REMOVED lines=12> */
[----:B------:R-:W-:Y:S04]  /*59250*/  LDS R144, [R231+UR7+0x42080] ;  /* 0x04208007e7907984 */ /* 0x000fe80008000800 */
[----:B------:R-:W-:Y:S04]  /*59260*/  LDS R146, [R231+UR7+0x42880] ;  /* 0x04288007e7927984 */ /* 0x000fe80008000800 */
[----:B------:R-:W-:Y:S04]  /*59270*/  LDS R145, [R252+UR7+0x42080] ;  /* 0x04208007fc917984 */ /* 0x000fe80008000800 */
[----:B------:R-:W1:Y:S01]  /*59280*/  LDS R147, [R252+UR7+0x42880] ;  /* 0x04288007fc937984 */ /* 0x000e620008000800 */
[C---:B--2---:R-:W-:Y:S03]  /*59290*/  HMMA.1688.F32.TF32 R140, R132.reuse, R128, R200 ;  /* 0x00000080848c723c */ /* 0x044fe600000810c8 */
        /* <DEDUP_REMOVED lines=8> */
[----:B------:R-:W-:Y:S04]  /*59320*/  STL [R1+0x3b88], R140 ;  /* 0x003b888c01007387 */ /* 0x000fe80000100800 */
[----:B------:R-:W-:Y:S04]  /*59330*/  STL [R1+0x3b84], R141 ;  /* 0x003b848d01007387 */ /* 0x000fe80000100800 */
[----:B------:R-:W-:Y:S04]  /*59340*/  STL [R1+0x3b80], R142 ;  /* 0x003b808e01007387 */ /* 0x000fe80000100800 */
[----:B------:R4:W-:Y:S02]  /*59350*/  STL [R1+0x3b7c], R143 ;  /* 0x003b7c8f01007387 */ /* 0x0009e40000100800 */
[C---:B----4-:R-:W-:Y:S08]  /*59360*/  HMMA.1688.F32.TF32 R140, R132.reuse, R124, R224 ;  /* 0x0000007c848c723c */ /* 0x050ff000000810e0 */
[C---:B---3--:R-:W-:Y:S11]  /*59370*/  HMMA.1688.F32.TF32 R148, R132.reuse, R120, R208 ;  /* 0x000000788494723c */ /* 0x048ff600000810d0 */
[----:B------:R-:W-:Y:S04]  /*59380*/  STL.64 [R1+0xac0], R140 ;  /* 0x000ac08c01007387 */ /* 0x000fe80000100a00 */
[----:B------:R-:W-:Y:S01]  /*59390*/  STL.64 [R1+0xac8], R142 ;  /* 0x000ac88e01007387 */ /* 0x000fe20000100a00 */
[C---:B------:R-:W-:Y:S03]  /*593a0*/  HMMA.1688.F32.TF32 R136, R132.reuse, R116, R240 ;  /* 0x000000748488723c */ /* 0x040fe600000810f0 */
[----:B------:R-:W-:Y:S04]  /*593b0*/  STL.64 [R1+0xab0], R148 ;  /* 0x000ab09401007387 */ /* 0x000fe80000100a00 */
[----:B------:R3:W-:Y:S04]  /*593c0*/  STL.64 [R1+0xab8], R150 ;  /* 0x000ab89601007387 */ /* 0x0007e80000100a00 */
[----:B------:R-:W4:Y:S04]  /*593d0*/  LDL.LU R240, [R1+0x1130] ;  /* 0x0011300001f07983 */ /* 0x000f280000300800 */
[----:B------:R-:W4:Y:S04]  /*593e0*/  LDL.LU R241, [R1+0x1134] ;  /* 0x0011340001f17983 */ /* 0x000f280000300800 */
[----:B------:R-:W4:Y:S04]  /*593f0*/  LDL.LU R242, [R1+0x1138] ;  /* 0x0011380001f27983 */ /* 0x000f280000300800 */
[----:B------:R-:W4:Y:S01]  /*59400*/  LDL.LU R243, [R1+0x113c] ;  /* 0x00113c0001f37983 */ /* 0x000f220000300800 */
[----:B---3--:R-:W-:Y:S01]  /*59410*/  HMMA.1688.F32.TF32 R148, R132, R112, R216 ;  /* 0x000000708494723c */ /* 0x008fe200000810d8 */
[----:B------:R-:W-:-:S02]  /*59420*/  IMAD.MOV.U32 R143, RZ, RZ, R139 ;  /* 0x000000ffff8f7224 */ /* 0x000fc400078e008b */
[----:B------:R-:W-:Y:S01]  /*59430*/  IMAD.MOV.U32 R142, RZ, RZ, R138 ;  /* 0x000000ffff8e7224 */ /* 0x000fe200078e008a */
[----:B------:R-:W-:Y:S01]  /*59440*/  MOV R140, R136 ;  /* 0x00000088008c7202 */ /* 0x000fe20000000f00 */
[----:B------:R-:W-:Y:S01]  /*59450*/  IMAD.MOV.U32 R141, RZ, RZ, R137 ;  /* 0x000000ffff8d7224 */ /* 0x000fe200078e0089 */
[----:B------:R-:W-:Y:S04]  /*59460*/  STL [R1+0x3b98], R143 ;  /* 0x003b988f01007387 */ /* 0x000fe80000100800 */
[----:B------:R-:W-:Y:S01]  /*59470*/  STL [R1+0x3b94], R142 ;  /* 0x003b948e01007387 */ /* 0x000fe20000100800 */
[----:B------:R-:W-:Y:S03]  /*59480*/  HMMA.1688.F32.TF32 R136, R132, R108, R220 ;  /* 0x0000006c8488723c */ /* 0x000fe600000810dc */
[----:B------:R-:W-:Y:S04]  /*59490*/  STL [R1+0x3b90], R141 ;  /* 0x003b908d01007387 */ /* 0x000fe80000100800 */
[----:B------:R3:W-:Y:S04]  /*594a0*/  STL [R1+0x3b8c], R140 ;  /* 0x003b8c8c01007387 */ /* 0x0007e80000100800 */
[----:B------:R-:W-:Y:S04]  /*594b0*/  STL.64 [R1+0xa90], R148 ;  /* 0x000a909401007387 */ /* 0x000fe80000100a00 */
[----:B------:R2:W-:Y:S04]  /*594c0*/  STL.64 [R1+0xa98], R150 ;  /* 0x000a989601007387 */ /* 0x0005e80000100a00 */
[----:B------:R-:W4:Y:S04]  /*594d0*/  LDL.LU R220, [R1+0x1120] ;  /* 0x0011200001dc7983 */ /* 0x000f280000300800 */
[----:B------:R-:W4:Y:S04]  /*594e0*/  LDL.LU R221, [R1+0x1124] ;  /* 0x0011240001dd7983 */ /* 0x000f280000300800 */
[----:B------:R-:W4:Y:S04]  /*594f0*/  LDL.LU R222, [R1+0x1128] ;  /* 0x0011280001de7983 */ /* 0x000f280000300800 */
[----:B------:R-:W4:Y:S01]  /*59500*/  LDL.LU R223, [R1+0x112c] ;  /* 0x00112c0001df7983 */ /* 0x000f220000300800 */
[----:B---3--:R-:W-:Y:S01]  /*59510*/  MOV R140, R139 ;  /* 0x0000008b008c7202 */ /* 0x008fe20000000f00 */
[----:B------:R-:W-:-:S02]  /*59520*/  IMAD.MOV.U32 R141, RZ, RZ, R138 ;  /* 0x000000ffff8d7224 */ /* 0x000fc400078e008a */
[----:B------:R-:W-:Y:S02]  /*59530*/  IMAD.MOV.U32 R143, RZ, RZ, R136 ;  /* 0x000000ffff8f7224 */ /* 0x000fe400078e0088 */
[----:B------:R-:W-:Y:S01]  /*59540*/  IMAD.MOV.U32 R142, RZ, RZ, R137 ;  /* 0x000000ffff8e7224 */ /* 0x000fe200078e0089 */
[----:B------:R-:W-:Y:S04]  /*59550*/  STL [R1+0x3ba8], R140 ;  /* 0x003ba88c01007387 */ /* 0x000fe80000100800 */
[----:B------:R-:W-:Y:S04]  /*59560*/  STL [R1+0x3ba4], R141 ;  /* 0x003ba48d01007387 */ /* 0x000fe80000100800 */
[----:B------:R-:W-:Y:S04]  /*59570*/  STL [R1+0x3ba0], R143 ;  /* 0x003ba08f01007387 */ /* 0x000fe80000100800 */
[----:B------:R3:W-:Y:S01]  /*59580*/  STL [R1+0x3b9c], R142 ;  /* 0x003b9c8e01007387 */ /* 0x0007e20000100800 */
[C---:B--2---:R-:W-:Y:S08]  /*59590*/  HMMA.1688.F32.TF32 R148, R132.reuse, R104, R188 ;  /* 0x000000688494723c */ /* 0x044ff000000810bc */
[----:B---3--:R-:W-:Y:S11]  /*595a0*/  HMMA.1688.F32.TF32 R140, R132, R100, R200 ;  /* 0x00000064848c723c */ /* 0x008ff600000810c8 */
[----:B------:R-:W-:Y:S04]  /*595b0*/  STL.64 [R1+0xa70], R148 ;  /* 0x000a709401007387 */ /* 0x000fe80000100a00 */
[----:B------:R4:W-:Y:S04]  /*595c0*/  STL.64 [R1+0xa78], R150 ;  /* 0x000a789601007387 */ /* 0x0009e80000100a00 */
[----:B------:R-:W2:Y:S04]  /*595d0*/  LDL.LU R200, [R1+0x1110] ;  /* 0x0011100001c87983 */ /* 0x000ea80000300800 */
[----:B------:R-:W2:Y:S04]  /*595e0*/  LDL.LU R201, [R1+0x1114] ;  /* 0x0011140001c97983 */ /* 0x000ea80000300800 */
[----:B------:R-:W2:Y:S04]  /*595f0*/  LDL.LU R202, [R1+0x1118] ;  /* 0x0011180001ca7983 */ /* 0x000ea80000300800 */
[----:B------:R-:W2:Y:S01]  /*59600*/  LDL.LU R203, [R1+0x111c] ;  /* 0x00111c0001cb7983 */ /* 0x000ea20000300800 */
[----:B------:R-:W-:-:S02]  /*59610*/  IMAD.MOV.U32 R139, RZ, RZ, R143 ;  /* 0x000000ffff8b7224 */ /* 0x000fc400078e008f */
[----:B------:R-:W-:Y:S02]  /*59620*/  IMAD.MOV.U32 R138, RZ, RZ, R142 ;  /* 0x000000ffff8a7224 */ /* 0x000fe400078e008e */
[----:B------:R-:W-:Y:S02]  /*59630*/  IMAD.MOV.U32 R137, RZ, RZ, R141 ;  /* 0x000000ffff897224 */ /* 0x000fe400078e008d */
[----:B------:R-:W-:Y:S01]  /*59640*/  IMAD.MOV.U32 R136, RZ, RZ, R140 ;  /* 0x000000ffff887224 */ /* 0x000fe200078e008c */
[----:B------:R-:W-:Y:S04]  /*59650*/  STL [R1+0x3bb8], R139 ;  /* 0x003bb88b01007387 */ /* 0x000fe80000100800 */
[----:B------:R-:W-:Y:S04]  /*59660*/  STL [R1+0x3bb4], R138 ;  /* 0x003bb48a01007387 */ /* 0x000fe80000100800 */
[----:B------:R-:W-:Y:S04]  /*59670*/  STL [R1+0x3bb0], R137 ;  /* 0x003bb08901007387 */ /* 0x000fe80000100800 */
[----:B------:R3:W-:Y:S01]  /*59680*/  STL [R1+0x3bac], R136 ;  /* 0x003bac8801007387 */ /* 0x0007e20000100800 */
[----:B----4-:R-:W-:Y:S03]  /*59690*/  HMMA.1688.F32.TF32 R148, R132, R96, R240 ;  /* 0x000000608494723c */ /* 0x010fe600000810f0 */
[----:B------:R-:W4:Y:S04]  /*596a0*/  LDL.LU R240, [R1+0x1100] ;  /* 0x0011000001f07983 */ /* 0x000f280000300800 */
[----:B------:R-:W4:Y:S04]  /*596b0*/  LDL.LU R241, [R1+0x1104] ;  /* 0x0011040001f17983 */ /* 0x000f280000300800 */
[----:B------:R-:W4:Y:S04]  /*596c0*/  LDL.LU R242, [R1+0x1108] ;  /* 0x0011080001f27983 */ /* 0x000f280000300800 */
[----:B------:R-:W4:Y:S04]  /*596d0*/  LDL.LU R243, [R1+0x110c] ;  /* 0x00110c0001f37983 */ /* 0x000f280000300800 */
[----:B------:R-:W-:Y:S01]  /*596e0*/  IMAD.MOV.U32 R140, RZ, RZ, R148 ;  /* 0x000000ffff8c7224 */ /* 0x000fe200078e0094 */
[----:B------:R-:W-:Y:S01]  /*596f0*/  MOV R143, R150 ;  /* 0x00000096008f7202 */ /* 0x000fe20000000f00 */
[----:B------:R-:W-:-:S02]  /*59700*/  IMAD.MOV.U32 R141, RZ, RZ, R149 ;  /* 0x000000ffff8d7224 */ /* 0x000fc400078e0095 */
[----:B------:R-:W-:-:S05]  /*59710*/  IMAD.MOV.U32 R142, RZ, RZ, R151 ;  /* 0x000000ffff8e7224 */ /* 0x000fca00078e0097 */
[----:B------:R-:W-:Y:S04]  /*59720*/  STL [R1+0x3bc8], R142 ;  /* 0x003bc88e01007387 */ /* 0x000fe80000100800 */
[----:B------:R-:W-:Y:S04]  /*59730*/  STL [R1+0x3bc4], R143 ;  /* 0x003bc48f01007387 */ /* 0x000fe80000100800 */
[----:B------:R-:W-:Y:S04]  /*59740*/  STL [R1+0x3bc0], R140 ;  /* 0x003bc08c01007387 */ /* 0x000fe80000100800 */
[----:B------:R1:W-:Y:S04]  /*59750*/  STL [R1+0x3bbc], R141 ;  /* 0x003bbc8d01007387 */ /* 0x0003e80000100800 */
[----:B------:R-:W4:Y:S04]  /*59760*/  LDL.LU R216, [R1+0x10f0] ;  /* 0x0010f00001d87983 */ /* 0x000f280000300800 */
[----:B------:R-:W4:Y:S01]  /*59770*/  LDL.LU R217, [R1+0x10f4] ;  /* 0x0010f40001d97983 */ /* 0x000f220000300800 */
[----:B------:R-:W-:Y:S03]  /*59780*/  HMMA.1688.F32.TF32 R148, R132, R92, R220 ;  /* 0x0000005c8494723c */ /* 0x000fe600000810dc */
[----:B------:R-:W4:Y:S04]  /*59790*/  LDL.LU R218, [R1+0x10f8] ;  /* 0x0010f80001da7983 */ /* 0x000f280000300800 */
[----:B------:R-:W4:-:S12]  /*597a0*/  LDL.LU R219, [R1+0x10fc] ;  /* 0x0010fc0001db7983 */ /* 0x000f180000300800 */
[----:B---3--:R-:W-:Y:S02]  /*597b0*/  IMAD.MOV.U32 R136, RZ, RZ, R151 ;  /* 0x000000ffff887224 */ /* 0x008fe400078e0097 */
[----:B------:R-:W-:Y:S02]  /*597c0*/  IMAD.MOV.U32 R137, RZ, RZ, R150 ;  /* 0x000000ffff897224 */ /* 0x000fe400078e0096 */
[----:B------:R-:W-:Y:S02]  /*597d0*/  IMAD.MOV.U32 R139, RZ, RZ, R148 ;  /* 0x000000ffff8b7224 */ /* 0x000fe400078e0094 */
[----:B------:R-:W-:Y:S01]  /*597e0*/  IMAD.MOV.U32 R138, RZ, RZ, R149 ;  /* 0x000000ffff8a7224 */ /* 0x000fe200078e0095 */
[----:B------:R-:W-:Y:S04]  /*597f0*/  STL [R1+0x3bd8], R136 ;  /* 0x003bd88801007387 */ /* 0x000fe80000100800 */
[----:B------:R-:W-:Y:S04]  /*59800*/  STL [R1+0x3bd4], R137 ;  /* 0x003bd48901007387 */ /* 0x000fe80000100800 */
[----:B------:R-:W-:Y:S04]  /*59810*/  STL [R1+0x3bd0], R139 ;  /* 0x003bd08b01007387 */ /* 0x000fe80000100800 */
[----:B------:R4:W-:Y:S04]  /*59820*/  STL [R1+0x3bcc], R138 ;  /* 0x003bcc8a01007387 */ /* 0x0009e80000100800 */
[----:B------:R-:W3:Y:S04]  /*59830*/  LDL.LU R188, [R1+0x10e0] ;  /* 0x0010e00001bc7983 */ /* 0x000ee80000300800 */
[----:B------:R-:W3:Y:S04]  /*59840*/  LDL.LU R189, [R1+0x10e4] ;  /* 0x0010e40001bd7983 */ /* 0x000ee80000300800 */
[----:B------:R-:W3:Y:S04]  /*59850*/  LDL.LU R190, [R1+0x10e8] ;  /* 0x0010e80001be7983 */ /* 0x000ee80000300800 */
[----:B------:R-:W3:Y:S01]  /*59860*/  LDL.LU R191, [R1+0x10ec] ;  /* 0x0010ec0001bf7983 */ /* 0x000ee20000300800 */
[----:B--2---:R-:W-:Y:S03]  /*59870*/  HMMA.1688.F32.TF32 R148, R132, R88, R200 ;  /* 0x000000588494723c */ /* 0x004fe600000810c8 */
        /* <DEDUP_REMOVED lines=9> */
[----:B------:R-:W-:Y:S01]  /*59910*/  IMAD.MOV.U32 R140, RZ, RZ, R150 ;  /* 0x000000ffff8c7224 */ /* 0x000fe200078e0096 */
[----:B------:R-:W-:Y:S01]  /*59920*/  MOV R143, R149 ;  /* 0x00000095008f7202 */ /* 0x000fe20000000f00 */
        /* <DEDUP_REMOVED lines=13> */
[----:B------:R-:W-:Y:S01]  /*59a00*/  IMAD.MOV.U32 R244, RZ, RZ, R136 ;  /* 0x000000fffff47224 */ /* 0x000fe200078e0088 */
[----:B-1----:R-:W-:Y:S01]  /*59a10*/  HMMA.1688.F32.TF32 R140, R132, R20, R216 ;  /* 0x00000014848c723c */ /* 0x002fe200000810d8 */
[----:B------:R-:W-:Y:S04]  /*59a20*/  STL [R1+0x3bf8], R247 ;  /* 0x003bf8f701007387 */ /* 0x000fe80000100800 */
[----:B------:R-:W-:Y:S04]  /*59a30*/  STL [R1+0x3bf4], R246 ;  /* 0x003bf4f601007387 */ /* 0x000fe80000100800 */
[----:B------:R-:W-:Y:S04]  /*59a40*/  STL [R1+0x3bf0], R245 ;  /* 0x003bf0f501007387 */ /* 0x000fe80000100800 */
[----:B------:R-:W-:Y:S06]  /*59a50*/  STL [R1+0x3bec], R244 ;  /* 0x003becf401007387 */ /* 0x000fec0000100800 */
[----:B------:R-:W-:Y:S01]  /*59a60*/  IMAD.MOV.U32 R139, RZ, RZ, R142 ;  /* 0x000000ffff8b7224 */ /* 0x000fe200078e008e */
[----:B------:R-:W-:Y:S01]  /*59a70*/  MOV R136, R140 ;  /* 0x0000008c00887202 */ /* 0x000fe20000000f00 */
[----:B------:R-:W-:-:S02]  /*59a80*/  IMAD.MOV.U32 R138, RZ, RZ, R143 ;  /* 0x000000ffff8a7224 */ /* 0x000fc400078e008f */
[----:B------:R-:W-:-:S03]  /*59a90*/  IMAD.MOV.U32 R137, RZ, RZ, R141 ;  /* 0x000000ffff897224 */ /* 0x000fc600078e008d */
[----:B------:R-:W-:Y:S04]  /*59aa0*/  STL.64 [R1+0x3c28], R138 ;  /* 0x003c288a01007387 */ /* 0x000fe80000100a00 */
[----:B------:R2:W-:Y:S01]  /*59ab0*/  STL.64 [R1+0x3c20], R136 ;  /* 0x003c208801007387 */ /* 0x0005e20000100a00 */
[----:B---3--:R-:W-:-:S15]  /*59ac0*/  HMMA.1688.F32.TF32 R148, R132, R16, R188 ;  /* 0x000000108494723c */ /* 0x008fde00000810bc */
[----:B------:R-:W-:-:S04]  /*59ad0*/  NOP ;  /* 0x0000000000007918 */ /* 0x000fc80000000000 */
[----:B------:R-:W-:Y:S01]  /*59ae0*/  IMAD.MOV.U32 R142, RZ, RZ, R150 ;  /* 0x000000ffff8e7224 */ /* 0x000fe200078e0096 */
[----:B------:R-:W-:Y:S01]  /*59af0*/  MOV R143, R151 ;  /* 0x00000097008f7202 */ /* 0x000fe20000000f00 */
[----:B------:R-:W-:Y:S02]  /*59b00*/  IMAD.MOV.U32 R141, RZ, RZ, R148 ;  /* 0x000000ffff8d7224 */ /* 0x000fe400078e0094 */
[----:B------:R-:W-:Y:S02]  /*59b10*/  IMAD.MOV.U32 R140, RZ, RZ, R149 ;  /* 0x000000ffff8c7224 */ /* 0x000fe400078e0095 */
[----:B------:R-:W-:Y:S04]  /*59b20*/  STL.64 [R1+0x3c38], R142 ;  /* 0x003c388e01007387 */ /* 0x000fe80000100a00 */
[----:B------:R-:W-:Y:S01]  /*59b30*/  STL.64 [R1+0x3c30], R140 ;  /* 0x003c308c01007387 */ /* 0x000fe20000100a00 */
[----:B--2---:R-:W-:-:S15]  /*59b40*/  HMMA.1688.F32.TF32 R136, R132, R12, R220 ;  /* 0x0000000c8488723c */ /* 0x004fde00000810dc */
[----:B------:R-:W-:-:S04]  /*59b50*/  NOP ;  /* 0x0000000000007918 */ /* 0x000fc80000000000 */
[----:B------:R-:W-:Y:S02]  /*59b60*/  IMAD.MOV.U32 R247, RZ, RZ, R136 ;  /* 0x000000fffff77224 */ /* 0x000fe400078e0088 */
[----:B------:R-:W-:Y:S02]  /*59b70*/  IMAD.MOV.U32 R246, RZ, RZ, R137 ;  /* 0x000000fffff67224 */ /* 0x000fe400078e0089 */
[----:B------:R-:W-:Y:S02]  /*59b80*/  IMAD.MOV.U32 R245, RZ, RZ, R138 ;  /* 0x000000fffff57224 */ /* 0x000fe400078e008a */
[----:B------:R-:W-:Y:S02]  /*59b90*/  IMAD.MOV.U32 R244, RZ, RZ, R139 ;  /* 0x000000fffff47224 */ /* 0x000fe400078e008b */
[----:B------:R-:W-:Y:S01]  /*59ba0*/  HMMA.1688.F32.TF32 R136, R132, R8, R200 ;  /* 0x000000088488723c */ /* 0x000fe200000810c8 */
[----:B------:R-:W-:-:S15]  /*59bb0*/  STL.64 [R1+0x3f18], R246 ;  /* 0x003f18f601007387 */ /* 0x000fde0000100a00 */
[----:B------:R-:W-:-:S03]  /*59bc0*/  NOP ;  /* 0x0000000000007918 */ /* 0x000fc60000000000 */
[----:B------:R-:W-:Y:S01]  /*59bd0*/  IMAD.MOV.U32 R248, RZ, RZ, R136 ;  /* 0x000000fffff87224 */ /* 0x000fe200078e0088 */
[----:B------:R-:W-:Y:S01]  /*59be0*/  MOV R250, R138 ;  /* 0x0000008a00fa7202 */ /* 0x000fe20000000f00 */
[----:B------:R-:W-:Y:S02]  /*59bf0*/  IMAD.MOV.U32 R249, RZ, RZ, R137 ;  /* 0x000000fffff97224 */ /* 0x000fe400078e0089 */
[----:B------:R-:W-:Y:S01]  /*59c00*/  IMAD.MOV.U32 R251, RZ, RZ, R139 ;  /* 0x000000fffffb7224 */ /* 0x000fe200078e008b */
[----:B------:R-:W-:Y:S04]  /*59c10*/  STL.64 [R1+0x3f10], R244 ;  /* 0x003f10f401007387 */ /* 0x000fe80000100a00 */
[----:B------:R-:W-:Y:S04]  /*59c20*/  STL.64 [R1+0x3f28], R250 ;  /* 0x003f28fa01007387 */ /* 0x000fe80000100a00 */
[----:B------:R-:W-:Y:S04]  /*59c30*/  STL.64 [R1+0x3f20], R248 ;  /* 0x003f20f801007387 */ /* 0x000fe80000100a00 */
[----:B------:R-:W2:Y:S01]  /*59c40*/  LDL.LU R200, [R1+0x850] ;  /* 0x0008500001c87983 */ /* 0x000ea20000300800 */
[----:B----4-:R-:W-:-:S15]  /*59c50*/  HMMA.1688.F32.TF32 R136, R132, R4, R240 ;  /* 0x000000048488723c */ /* 0x010fde00000810f0 */
[----:B------:R-:W-:-:S04]  /*59c60*/  NOP ;  /* 0x0000000000007918 */ /* 0x000fc80000000000 */
[----:B------:R1:W-:Y:S04]  /*59c70*/  STL.64 [R1+0x9d0], R136 ;  /* 0x0009d08801007387 */ /* 0x0003e80000100a00 */
[----:B------:R3:W-:Y:S04]  /*59c80*/  STL.64 [R1+0x9d8], R138 ;  /* 0x0009d88a01007387 */ /* 0x0007e80000100a00 */
[----:B------:R-:W2:Y:S04]  /*59c90*/  LDL.LU R201, [R1+0x854] ;  /* 0x0008540001c97983 */ /* 0x000ea80000300800 */
[----:B------:R-:W2:Y:S04]  /*59ca0*/  LDL.LU R202, [R1+0x858] ;  /* 0x0008580001ca7983 */ /* 0x000ea80000300800 */
        /* <DEDUP_REMOVED lines=57> */
[----:B-1----:R-:W4:Y:S04]  /*5a040*/  LDL.LU R136, [R1+0x1060] ;  /* 0x0010600001887983 */ /* 0x002f280000300800 */
[----:B------:R-:W4:Y:S04]  /*5a050*/  LDL.LU R137, [R1+0x1064] ;  /* 0x0010640001897983 */ /* 0x000f280000300800 */
[----:B---3--:R-:W4:Y:S04]  /*5a060*/  LDL.LU R138, [R1+0x1068] ;  /* 0x00106800018a7983 */ /* 0x008f280000300800 */
[----:B------:R-:W4:Y:S04]  /*5a070*/  LDL.LU R139, [R1+0x106c] ;  /* 0x00106c00018b7983 */ /* 0x000f280000300800 */
        /* <DEDUP_REMOVED lines=47> */
[C---:B------:R-:W-:Y:S11]  /*5a370*/  HMMA.1688.F32.TF32 R244, R132.reuse, R76, R244 ;  /* 0x0000004c84f4723c */ /* 0x040ff600000810f4 */
[----:B------:R-:W-:Y:S04]  /*5a380*/  STL.64 [R1+0x9c0], R156 ;  /* 0x0009c09c01007387 */ /* 0x000fe80000100a00 */
[----:B------:R1:W-:Y:S04]  /*5a390*/  STL.64 [R1+0x9c8], R158 ;  /* 0x0009c89e01007387 */ /* 0x0003e80000100a00 */
[----:B------:R-:W-:Y:S04]  /*5a3a0*/  LDS R156, [R2+UR7+0x42180] ;  /* 0x04218007029c7984 */ /* 0x000fe80008000800 */
[----:B------:R-:W-:Y:S04]  /*5a3b0*/  LDS R158, [R2+UR7+0x42980] ;  /* 0x04298007029e7984 */ /* 0x000fe80008000800 */
[----:B-1----:R-:W2:Y:S04]  /*5a3c0*/  LDL.LU R159, [R1+0x3f58] ;  /* 0x003f5800019f7983 */ /* 0x002ea80000300800 */
[----:B------:R-:W-:Y:S04]  /*5a3d0*/  STL.64 [R1+0x9b0], R248 ;  /* 0x0009b0f801007387 */ /* 0x000fe80000100a00 */
[----:B------:R1:W-:Y:S04]  /*5a3e0*/  STL.64 [R1+0x9b8], R250 ;  /* 0x0009b8fa01007387 */ /* 0x0003e80000100a00 */
[----:B------:R-:W-:Y:S04]  /*5a3f0*/  STL.64 [R1+0x9a0], R244 ;  /* 0x0009a0f401007387 */ /* 0x000fe80000100a00 */
[----:B------:R3:W-:Y:S01]  /*5a400*/  STL.64 [R1+0x9a8], R246 ;  /* 0x0009a8f601007387 */ /* 0x0007e20000100a00 */
[C---:B-1----:R-:W-:Y:S08]  /*5a410*/  HMMA.1688.F32.TF32 R248, R132.reuse, R72, R140 ;  /* 0x0000004884f8723c */ /* 0x042ff0000008108c */
[C---:B---3--:R-:W-:Y:S08]  /*5a420*/  HMMA.1688.F32.TF32 R244, R132.reuse, R68, R136 ;  /* 0x0000004484f4723c */ /* 0x048ff00000081088 */
[C---:B------:R-:W-:Y:S08]  /*5a430*/  HMMA.1688.F32.TF32 R140, R132.reuse, R64, R236 ;  /* 0x00000040848c723c */ /* 0x040ff000000810ec */
[C---:B------:R-:W-:Y:S01]  /*5a440*/  HMMA.1688.F32.TF32 R136, R132.reuse, R60, R232 ;  /* 0x0000003c8488723c */ /* 0x040fe200000810e8 */
[----:B------:R-:W-:Y:S04]  /*5a450*/  STL.64 [R1+0x990], R248 ;  /* 0x000990f801007387 */ /* 0x000fe80000100a00 */
        /* <DEDUP_REMOVED lines=8> */
[C---:B---3--:R-:W-:Y:S01]  /*5a4e0*/  HMMA.1688.F32.TF32 R136, R132.reuse, R48, R184 ;  /* 0x000000308488723c */ /* 0x048fe200000810b8 */
[----:B------:R-:W-:Y:S04]  /*5a4f0*/  STL.64 [R1+0x950], R192 ;  /* 0x000950c001007387 */ /* 0x000fe80000100a00 */
[----:B------:R-:W-:Y:S03]  /*5a500*/  STL.64 [R1+0x958], R194 ;  /* 0x000958c201007387 */ /* 0x000fe60000100a00 */
        /* <DEDUP_REMOVED lines=20> */
[----:B------:R-:W-:Y:S04]  /*5a650*/  STL.64 [R1+0x170], R140 ;  /* 0x0001708c01007387 */ /* 0x000fe80000100a00 */
[----:B------:R1:W-:Y:S04]  /*5a660*/  STL.64 [R1+0x178], R142 ;  /* 0x0001788e01007387 */ /* 0x0003e80000100a00 */
[----:B------:R-:W-:Y:S04]  /*5a670*/  STL.64 [R1+0x160], R136 ;  /* 0x0001608801007387 */ /* 0x000fe80000100a00 */
[----:B------:R3:W-:Y:S01]  /*5a680*/  STL.64 [R1+0x168], R138 ;  /* 0x0001688a01007387 */ /* 0x0007e20000100a00 */
[C---:B-1----:R-:W-:Y:S08]  /*5a690*/  HMMA.1688.F32.TF32 R140, R144.reuse, R124, R152 ;  /* 0x0000007c908c723c */ /* 0x042ff00000081098 */
[C---:B---3--:R-:W-:Y:S08]  /*5a6a0*/  HMMA.1688.F32.TF32 R136, R144.reuse, R120, R160 ;  /* 0x000000789088723c */ /* 0x048ff000000810a0 */
        /* <DEDUP_REMOVED lines=28> */
[----:B------:R-:W-:Y:S04]  /*5a870*/  STL.64 [R1+0x850], R140 ;  /* 0x0008508c01007387 */ /* 0x000fe80000100a00 */
[----:B------:R-:W-:Y:S04]  /*5a880*/  STL.64 [R1+0x858], R142 ;  /* 0x0008588e01007387 */ /* 0x000fe80000100a00 */
        /* <DEDUP_REMOVED lines=97> */
[----:B--2---:R-:W-:Y:S04]  /*5aea0*/  LDS R133, [R159+UR7+0x42100] ;  /* 0x042100079f857984 */ /* 0x004fe80008000800 */
[----:B------:R-:W1:Y:S04]  /*5aeb0*/  LDS R135, [R159+UR7+0x42900] ;  /* 0x042900079f877984 */ /* 0x000e680008000800 */
[----:B------:R-:W-:Y:S04]  /*5aec0*/  LDS R157, [R159+UR7+0x42180] ;  /* 0x042180079f9d7984 */ /* 0x000fe80008000800 */
[----:B------:R-:W-:Y:S01]  /*5aed0*/  LDS R159, [R159+UR7+0x42980] ;  /* 0x042980079f9f7984 */ /* 0x000fe20008000800 */
[C---:B----4-:R-:W-:Y:S08]  /*5aee0*/  HMMA.1688.F32.TF32 R148, R144.reuse, R56, R148 ;  /* 0x000000389094723c */ /* 0x050ff00000081094 */
[C---:B---3--:R-:W-:Y:S08]  /*5aef0*/  HMMA.1688.F32.TF32 R232, R144.reuse, R8, R232 ;  /* 0x0000000890e8723c */ /* 0x048ff000000810e8 */
[C---:B------:R-:W-:Y:S08]  /*5af00*/  HMMA.1688.F32.TF32 R244, R144.reuse, R20, R140 ;  /* 0x0000001490f4723c */ /* 0x040ff0000008108c */
        /* <DEDUP_REMOVED lines=10> */
[----:B------:R-:W-:Y:S01]  /*5afb0*/  STL.64 [R1+0x808], R234 ;  /* 0x000808ea01007387 */ /* 0x000fe20000100a00 */
[C---:B--2---:R-:W-:Y:S04]  /*5afc0*/  HMMA.1688.F32.TF32 R136, R144.reuse, R84, R172 ;  /* 0x000000549088723c */ /* 0x044fe800000810ac */
[----:B------:R-:W-:Y:S04]  /*5afd0*/  STL.64 [R1+0x7f0], R140 ;  /* 0x0007f08c01007387 */ /* 0x000fe80000100a00 */
[----:B------:R2:W-:Y:S01]  /*5afe0*/  STL.64 [R1+0x7f8], R142 ;  /* 0x0007f88e01007387 */ /* 0x0005e20000100a00 */
[C---:B------:R-:W-:Y:S08]  /*5aff0*/  HMMA.1688.F32.TF32 R172, R144.reuse, R80, R184 ;  /* 0x0000005090ac723c */ /* 0x040ff000000810b8 */
[C---:B--2---:R-:W-:Y:S02]  /*5b000*/  HMMA.1688.F32.TF32 R140, R144.reuse, R76, R168 ;  /* 0x0000004c908c723c */ /* 0x044fe400000810a8 */
[----:B------:R-:W-:Y:S04]  /*5b010*/  STL.64 [R1+0x7e0], R136 ;  /* 0x0007e08801007387 */ /* 0x000fe80000100a00 */
[----:B------:R2:W-:Y:S05]  /*5b020*/  STL.64 [R1+0x7e8], R138 ;  /* 0x0007e88a01007387 */ /* 0x0005ea0000100a00 */
[----:B------:R-:W-:Y:S01]  /*5b030*/  STL.64 [R1+0x7d0], R172 ;  /* 0x0007d0ac01007387 */ /* 0x000fe20000100a00 */
[C---:B------:R-:W-:Y:S03]  /*5b040*/  HMMA.1688.F32.TF32 R168, R144.reuse, R68, R176 ;  /* 0x0000004490a8723c */ /* 0x040fe600000810b0 */
[----:B------:R-:W-:Y:S05]  /*5b050*/  STL.64 [R1+0x7d8], R174 ;  /* 0x0007d8ae01007387 */ /* 0x000fea0000100a00 */
[C---:B--2---:R-:W-:Y:S01]  /*5b060*/  HMMA.1688.F32.TF32 R136, R144.reuse, R72, R180 ;  /* 0x000000489088723c */ /* 0x044fe200000810b4 */
[----:B------:R-:W-:Y:S04]  /*5b070*/  STL.64 [R1+0x7c0], R140 ;  /* 0x0007c08c01007387 */ /* 0x000fe80000100a00 */
[----:B------:R2:W-:Y:S03]  /*5b080*/  STL.64 [R1+0x7c8], R142 ;  /* 0x0007c88e01007387 */ /* 0x0005e60000100a00 */
[C---:B--2---:R-:W-:Y:S11]  /*5b090*/  HMMA.1688.F32.TF32 R140, R144.reuse, R64, R196 ;  /* 0x00000040908c723c */ /* 0x044ff600000810c4 */
[----:B------:R-:W-:Y:S04]  /*5b0a0*/  STL.64 [R1+0x7b0], R136 ;  /* 0x0007b08801007387 */ /* 0x000fe80000100a00 */
[----:B------:R2:W-:Y:S04]  /*5b0b0*/  STL.64 [R1+0x7b8], R138 ;  /* 0x0007b88a01007387 */ /* 0x0005e80000100a00 */
[----:B------:R-:W-:Y:S04]  /*5b0c0*/  STL.64 [R1+0x7a0], R168 ;  /* 0x0007a0a801007387 */ /* 0x000fe80000100a00 */
[----:B------:R-:W-:Y:S01]  /*5b0d0*/  STL.64 [R1+0x7a8], R170 ;  /* 0x0007a8aa01007387 */ /* 0x000fe20000100a00 */
[C---:B--2---:R-:W-:Y:S03]  /*5b0e0*/  HMMA.1688.F32.TF32 R136, R144.reuse, R60, R212 ;  /* 0x0000003c9088723c */ /* 0x044fe600000810d4 */
[----:B------:R-:W-:Y:S04]  /*5b0f0*/  STL.64 [R1+0x790], R140 ;  /* 0x0007908c01007387 */ /* 0x000fe80000100a00 */
[----:B------:R2:W-:Y:S02]  /*5b100*/  STL.64 [R1+0x798], R142 ;  /* 0x0007988e01007387 */ /* 0x0005e40000100a00 */
[C---:B--2---:R-:W-:Y:S10]  /*5b110*/  HMMA.1688.F32.TF32 R140, R144.reuse, R52, R152 ;  /* 0x00000034908c723c */ /* 0x044ff40000081098 */
        /* <DEDUP_REMOVED lines=18> */
[----:B------:R-:W-:Y:S04]  /*5b240*/  STL.64 [R1+0x720], R136 ;  /* 0x0007208801007387 */ /* 0x000fe80000100a00 */
[----:B------:R1:W-:Y:S04]  /*5b250*/  STL.64 [R1+0x728], R138 ;  /* 0x0007288a01007387 */ /* 0x0003e80000100a00 */
[----:B------:R-:W-:Y:S04]  /*5b260*/  STL.64 [R1+0x710], R148 ;  /* 0x0007109401007387 */ /* 0x000fe80000100a00 */
[----:B------:R-:W-:Y:S01]  /*5b270*/  STL.64 [R1+0x718], R150 ;  /* 0x0007189601007387 */ /* 0x000fe20000100a00 */
[C---:B-1----:R-:W-:Y:S03]  /*5b280*/  HMMA.1688.F32.TF32 R136, R132.reuse, R128, R188 ;  /* 0x000000808488723c */ /* 0x042fe600000810bc */
[----:B------:R-:W-:Y:S04]  /*5b290*/  STL.64 [R1+0x150], R140 ;  /* 0x0001508c01007387 */ /* 0x000fe80000100a00 */
[----:B------:R1:W-:Y:S04]  /*5b2a0*/  STL.64 [R1+0x158], R142 ;  /* 0x0001588e01007387 */ /* 0x0003e80000100a00 */
[----:B------:R-:W-:Y:S04]  /*5b2b0*/  LDS R148, [R231+UR7+0x42100] ;  /* 0x04210007e7947984 */ /* 0x000fe80008000800 */
[----:B------:R-:W-:Y:S01]  /*5b2c0*/  LDS R150, [R231+UR7+0x42900] ;  /* 0x04290007e7967984 */ /* 0x000fe20008000800 */
[C---:B-1----:R-:W-:Y:S03]  /*5b2d0*/  HMMA.1688.F32.TF32 R140, R132.reuse, R124, R220 ;  /* 0x0000007c848c723c */ /* 0x042fe600000810dc */
[----:B------:R-:W-:Y:S04]  /*5b2e0*/  LDS R149, [R252+UR7+0x42100] ;  /* 0x04210007fc957984 */ /* 0x000fe80008000800 */
[----:B------:R-:W-:Y:S04]  /*5b2f0*/  STL.64 [R1+0x140], R136 ;  /* 0x0001408801007387 */ /* 0x000fe80000100a00 */
[----:B------:R1:W-:Y:S04]  /*5b300*/  STL.64 [R1+0x148], R138 ;  /* 0x0001488a01007387 */ /* 0x0003e80000100a00 */
[----:B------:R-:W-:Y:S04]  /*5b310*/  STL [R1+0x3f30], R231 ;  /* 0x003f30e701007387 */ /* 0x000fe80000100800 */
[----:B------:R-:W-:Y:S01]  /*5b320*/  STL.64 [R1+0x3f50], R122 ;  /* 0x003f507a01007387 */ /* 0x000fe20000100a00 */
[C---:B-1----:R-:W-:Y:S03]  /*5b330*/  HMMA.1688.F32.TF32 R136, R132.reuse, R120, R200 ;  /* 0x000000788488723c */ /* 0x042fe600000810c8 */
[----:B------:R-:W-:Y:S04]  /*5b340*/  STL.64 [R1+0x700], R140 ;  /* 0x0007008c01007387 */ /* 0x000fe80000100a00 */
[----:B------:R-:W-:Y:S04]  /*5b350*/  STL.64 [R1+0x708], R142 ;  /* 0x0007088e01007387 */ /* 0x000fe80000100a00 */
[----:B------:R1:W-:Y:S04]  /*5b360*/  STL.64 [R1+0x3f48], R120 ;  /* 0x003f487801007387 */ /* 0x0003e80000100a00 */
[----:B------:R-:W2:Y:S01]  /*5b370*/  LDS R151, [R252+UR7+0x42900] ;  /* 0x04290007fc977984 */ /* 0x000ea20008000800 */
[C---:B-1----:R-:W-:Y:S03]  /*5b380*/  HMMA.1688.F32.TF32 R120, R132.reuse, R116, R240 ;  /* 0x000000748478723c */ /* 0x042fe600000810f0 */
[----:B------:R1:W-:Y:S04]  /*5b390*/  STL.64 [R1+0x6f0], R136 ;  /* 0x0006f08801007387 */ /* 0x0003e80000100a00 */
[----:B------:R3:W-:Y:S04]  /*5b3a0*/  STL.64 [R1+0x6f8], R138 ;  /* 0x0006f88a01007387 */ /* 0x0007e80000100a00 */
[----:B------:R-:W4:Y:S08]  /*5b3b0*/  LDL.LU R200, [R1+0x4f0] ;  /* 0x0004f00001c87983 */ /* 0x000f300000300800 */
        /* <DEDUP_REMOVED lines=113> */
[----:B------:R-:W-:Y:S04]  /*5bad0*/  STL.64 [R1+0x3f40], R118 ;  /* 0x003f407601007387 */ /* 0x000fe80000100a00 */
[----:B------:R1:W-:Y:S04]  /*5bae0*/  STL.64 [R1+0x3f38], R116 ;  /* 0x003f387401007387 */ /* 0x0003e80000100a00 */
[----:B-1----:R-:W3:Y:S04]  /*5baf0*/  LDL.LU R116, [R1+0x6d0] ;  /* 0x0006d00001747983 */ /* 0x002ee80000300800 */
[----:B------:R-:W3:Y:S04]  /*5bb00*/  LDL.LU R117, [R1+0x6d4] ;  /* 0x0006d40001757983 */ /* 0x000ee80000300800 */
[----:B------:R-:W3:Y:S04]  /*5bb10*/  LDL.LU R118, [R1+0x6d8] ;  /* 0x0006d80001767983 */ /* 0x000ee80000300800 */
[----:B------:R-:W3:Y:S01]  /*5bb20*/  LDL.LU R119, [R1+0x6dc] ;  /* 0x0006dc0001777983 */ /* 0x000ee20000300800 */
[C---:B--2---:R-:W-:Y:S08]  /*5bb30*/  HMMA.1688.F32.TF32 R136, R132.reuse, R24, R136 ;  /* 0x000000188488723c */ /* 0x044ff00000081088 */
[----:B---3--:R-:W-:-:S15]  /*5bb40*/  HMMA.1688.F32.TF32 R116, R132, R112, R116 ;  /* 0x000000708474723c */ /* 0x008fde0000081074 */
[----:B------:R-:W-:-:S04]  /*5bb50*/  NOP ;  /* 0x0000000000007918 */ /* 0x000fc80000000000 */
[----:B------:R-:W-:Y:S04]  /*5bb60*/  STL.64 [R1+0x6d0], R116 ;  /* 0x0006d07401007387 */ /* 0x000fe80000100a00 */
[----:B------:R1:W-:Y:S02]  /*5bb70*/  STL.64 [R1+0x6d8], R118 ;  /* 0x0006d87601007387 */ /* 0x0003e40000100a00 */
[C---:B-1----:R-:W-:Y:S08]  /*5bb80*/  HMMA.1688.F32.TF32 R116, R132.reuse, R108, R120 ;  /* 0x0000006c8474723c */ /* 0x042ff00000081078 */
[C---:B------:R-:W-:Y:S11]  /*5bb90*/  HMMA.1688.F32.TF32 R120, R132.reuse, R104, R228 ;  /* 0x000000688478723c */ /* 0x040ff600000810e4 */
[----:B------:R-:W-:Y:S04]  /*5bba0*/  STL.64 [R1+0x6c0], R116 ;  /* 0x0006c07401007387 */ /* 0x000fe80000100a00 */
[----:B------:R1:W-:Y:S02]  /*5bbb0*/  STL.64 [R1+0x6c8], R118 ;  /* 0x0006c87601007387 */ /* 0x0003e40000100a00 */
[C---:B-1----:R-:W-:Y:S02]  /*5bbc0*/  HMMA.1688.F32.TF32 R116, R132.reuse, R100, R144 ;  /* 0x000000648474723c */ /* 0x042fe40000081090 */
[----:B------:R-:W-:Y:S04]  /*5bbd0*/  STL.64 [R1+0x6b0], R120 ;  /* 0x0006b07801007387 */ /* 0x000fe80000100a00 */
[----:B------:R1:W-:Y:S02]  /*5bbe0*/  STL.64 [R1+0x6b8], R122 ;  /* 0x0006b87a01007387 */ /* 0x0003e40000100a00 */
[C---:B------:R-:W-:Y:S08]  /*5bbf0*/  HMMA.1688.F32.TF32 R144, R132.reuse, R96, R248 ;  /* 0x000000608490723c */ /* 0x040ff000000810f8 */
[C---:B-1----:R-:W-:Y:S03]  /*5bc00*/  HMMA.1688.F32.TF32 R120, R132.reuse, R92, R244 ;  /* 0x0000005c8478723c */ /* 0x042fe600000810f4 */
        /* <DEDUP_REMOVED lines=64> */
[----:B----4-:R-:W-:Y:S03]  /*5c010*/  HMMA.1688.F32.TF32 R116, R132, R28, R200 ;  /* 0x0000001c8474723c */ /* 0x010fe600000810c8 */
[----:B------:R1:W-:Y:S04]  /*5c020*/  STL.64 [R1+0x540], R136 ;  /* 0x0005408801007387 */ /* 0x0003e80000100a00 */
[----:B------:R2:W-:Y:S01]  /*5c030*/  STL.64 [R1+0x548], R138 ;  /* 0x0005488a01007387 */ /* 0x0005e20000100a00 */
[C---:B------:R-:W-:Y:S03]  /*5c040*/  HMMA.1688.F32.TF32 R144, R148.reuse, R128, R240 ;  /* 0x000000809490723c */ /* 0x040fe600000810f0 */
[----:B------:R-:W-:Y:S04]  /*5c050*/  STL.64 [R1+0x530], R120 ;  /* 0x0005307801007387 */ /* 0x000fe80000100a00 */
[----:B------:R-:W-:Y:S04]  /*5c060*/  STL.64 [R1+0x538], R122 ;  /* 0x0005387a01007387 */ /* 0x000fe80000100a00 */
[----:B------:R-:W3:Y:S04]  /*5c070*/  LDL.LU R240, [R1+0x350] ;  /* 0x0003500001f07983 */ /* 0x000ee80000300800 */
        /* <DEDUP_REMOVED lines=89> */
[----:B----4-:R-:W4:Y:S04]  /*5c610*/  LDL.LU R116, [R1+0x510] ;  /* 0x0005100001747983 */ /* 0x010f280000300800 */
[----:B------:R-:W4:Y:S04]  /*5c620*/  LDL.LU R117, [R1+0x514] ;  /* 0x0005140001757983 */ /* 0x000f280000300800 */
[----:B------:R-:W4:Y:S04]  /*5c630*/  LDL.LU R118, [R1+0x518] ;  /* 0x0005180001767983 */ /* 0x000f280000300800 */
[----:B------:R-:W4:Y:S04]  /*5c640*/  LDL.LU R119, [R1+0x51c] ;  /* 0x00051c0001777983 */ /* 0x000f280000300800 */
        /* <DEDUP_REMOVED lines=30> */
[----:B--2---:R-:W-:-:S15]  /*5c830*/  HMMA.1688.F32.TF32 R120, R148, R124, R120 ;  /* 0x0000007c9478723c */ /* 0x004fde0000081078 */
[----:B------:R-:W-:-:S04]  /*5c840*/  NOP ;  /* 0x0000000000007918 */ /* 0x000fc80000000000 */
[----:B------:R-:W-:Y:S04]  /*5c850*/  STL.64 [R1+0x520], R120 ;  /* 0x0005207801007387 */ /* 0x000fe80000100a00 */
[----:B------:R1:W-:Y:S04]  /*5c860*/  STL.64 [R1+0x528], R122 ;  /* 0x0005287a01007387 */ /* 0x0003e80000100a00 */
[----:B-1----:R-:W2:Y:S04]  /*5c870*/  LDL.LU.64 R122, [R1+0x3f50] ;  /* 0x003f5000017a7983 */ /* 0x002ea80000300a00 */
[----:B------:R-:W4:Y:S02]  /*5c880*/  LDL.LU.64 R120, [R1+0x3f48] ;  /* 0x003f480001787983 */ /* 0x000f240000300a00 */
[----:B----4-:R-:W-:-:S15]  /*5c890*/  HMMA.1688.F32.TF32 R116, R148, R120, R116 ;  /* 0x000000789474723c */ /* 0x010fde0000081074 */
[----:B------:R-:W-:-:S04]  /*5c8a0*/  NOP ;  /* 0x0000000000007918 */ /* 0x000fc80000000000 */
[----:B------:R-:W-:Y:S04]  /*5c8b0*/  STL.64 [R1+0x510], R116 ;  /* 0x0005107401007387 */ /* 0x000fe80000100a00 */
[----:B------:R1:W-:Y:S04]  /*5c8c0*/  STL.64 [R1+0x518], R118 ;  /* 0x0005187601007387 */ /* 0x0003e80000100a00 */
[----:B-1----:R-:W4:Y:S04]  /*5c8d0*/  LDL.LU.64 R118, [R1+0x3f40] ;  /* 0x003f400001767983 */ /* 0x002f280000300a00 */
[----:B------:R-:W2:Y:S01]  /*5c8e0*/  LDL.LU.64 R116, [R1+0x3f38] ;  /* 0x003f380001747983 */ /* 0x000ea20000300a00 */
[C---:B------:R-:W-:Y:S08]  /*5c8f0*/  HMMA.1688.F32.TF32 R248, R148.reuse, R112, R248 ;  /* 0x0000007094f8723c */ /* 0x040ff000000810f8 */
[C---:B---3--:R-:W-:Y:S08]  /*5c900*/  HMMA.1688.F32.TF32 R244, R148.reuse, R108, R244 ;  /* 0x0000006c94f4723c */ /* 0x048ff000000810f4 */
[C---:B------:R-:W-:Y:S08]  /*5c910*/  HMMA.1688.F32.TF32 R236, R148.reuse, R104, R236 ;  /* 0x0000006894ec723c */ /* 0x040ff000000810ec */
[C---:B------:R-:W-:Y:S08]  /*5c920*/  HMMA.1688.F32.TF32 R232, R148.reuse, R100, R232 ;  /* 0x0000006494e8723c */ /* 0x040ff000000810e8 */
[C---:B------:R-:W-:Y:S08]  /*5c930*/  HMMA.1688.F32.TF32 R208, R148.reuse, R96, R208 ;  /* 0x0000006094d0723c */ /* 0x040ff000000810d0 */
[C---:B------:R-:W-:Y:S08]  /*5c940*/  HMMA.1688.F32.TF32 R216, R148.reuse, R92, R216 ;  /* 0x0000005c94d8723c */ /* 0x040ff000000810d8 */
[C---:B------:R-:W-:Y:S08]  /*5c950*/  HMMA.1688.F32.TF32 R144, R148.reuse, R88, R144 ;  /* 0x000000589490723c */ /* 0x040ff00000081090 */
[----:B--2---:R-:W-:-:S15]  /*5c960*/  HMMA.1688.F32.TF32 R228, R148, R116, R228 ;  /* 0x0000007494e4723c */ /* 0x004fde00000810e4 */
[----:B------:R-:W-:-:S04]  /*5c970*/  NOP ;  /* 0x0000000000007918 */ /* 0x000fc80000000000 */
[----:B------:R-:W-:Y:S04]  /*5c980*/  STL.64 [R1+0x500], R228 ;  /* 0x000500e401007387 */ /* 0x000fe80000100a00 */
[----:B------:R1:W-:Y:S04]  /*5c990*/  STL.64 [R1+0x508], R230 ;  /* 0x000508e601007387 */ /* 0x0003e80000100a00 */
[----:B------:R-:W-:Y:S04]  /*5c9a0*/  LDS R229, [R252+UR7+0x42180] ;  /* 0x04218007fce57984 */ /* 0x000fe80008000800 */
[----:B-1----:R-:W2:Y:S04]  /*5c9b0*/  LDL.LU R231, [R1+0x3f30] ;  /* 0x003f300001e77983 */ /* 0x002ea80000300800 */
        /* <DEDUP_REMOVED lines=27> */
[C---:B------:R-:W-:Y:S08]  /*5cb70*/  HMMA.1688.F32.TF32 R132, R148.reuse, R20, R140 ;  /* 0x000000149484723c */ /* 0x040ff0000008108c */
[C---:B------:R-:W-:Y:S03]  /*5cb80*/  HMMA.1688.F32.TF32 R140, R148.reuse, R16, R136 ;  /* 0x00000010948c723c */ /* 0x040fe60000081088 */
[----:B------:R-:W-:Y:S04]  /*5cb90*/  STL.64 [R1+0x480], R144 ;  /* 0x0004809001007387 */ /* 0x000fe80000100a00 */
[----:B------:R-:W-:Y:S01]  /*5cba0*/  STL.64 [R1+0x488], R146 ;  /* 0x0004889201007387 */ /* 0x000fe20000100a00 */
        /* <DEDUP_REMOVED lines=11> */
[C---:B----4-:R-:W-:Y:S08]  /*5cc60*/  HMMA.1688.F32.TF32 R136, R148.reuse, R84, R168 ;  /* 0x000000549488723c */ /* 0x050ff000000810a8 */
        /* <DEDUP_REMOVED lines=8> */
[C---:B----4-:R-:W-:Y:S08]  /*5ccf0*/  HMMA.1688.F32.TF32 R136, R148.reuse, R72, R196 ;  /* 0x000000489488723c */ /* 0x050ff000000810c4 */
        /* <DEDUP_REMOVED lines=8> */
[C---:B----4-:R-:W-:Y:S03]  /*5cd80*/  HMMA.1688.F32.TF32 R136, R148.reuse, R60, R160 ;  /* 0x0000003c9488723c */ /* 0x050fe600000810a0 */
[----:B--2---:R-:W-:Y:S04]  /*5cd90*/  LDS R228, [R231+UR7+0x42180] ;  /* 0x04218007e7e47984 */ /* 0x004fe80008000800 */
[----:B------:R-:W-:Y:S01]  /*5cda0*/  LDS R230, [R231+UR7+0x42980] ;  /* 0x04298007e7e67984 */ /* 0x000fe20008000800 */
[C---:B-1----:R-:W-:Y:S03]  /*5cdb0*/  HMMA.1688.F32.TF32 R132, R148.reuse, R56, R164 ;  /* 0x000000389484723c */ /* 0x042fe600000810a4 */
[----:B------:R-:W-:Y:S04]  /*5cdc0*/  STL.64 [R1+0x3d0], R140 ;  /* 0x0003d08c01007387 */ /* 0x000fe80000100a00 */
[----:B------:R1:W-:Y:S04]  /*5cdd0*/  STL.64 [R1+0x3d8], R142 ;  /* 0x0003d88e01007387 */ /* 0x0003e80000100a00 */
[----:B------:R-:W-:Y:S04]  /*5cde0*/  STL.64 [R1+0x3c0], R136 ;  /* 0x0003c08801007387 */ /* 0x000fe80000100a00 */
[----:B------:R2:W-:Y:S01]  /*5cdf0*/  STL.64 [R1+0x3c8], R138 ;  /* 0x0003c88a01007387 */ /* 0x0005e20000100a00 */
[C---:B-1----:R-:W-:Y:S03]  /*5ce00*/  HMMA.1688.F32.TF32 R140, R148.reuse, R52, R204 ;  /* 0x00000034948c723c */ /* 0x042fe600000810cc */
[----:B------:R-:W1:Y:S04]  /*5ce10*/  LDS R231, [R252+UR7+0x42980] ;  /* 0x04298007fce77984 */ /* 0x000e680008000800 */
[----:B------:R-:W-:Y:S01]  /*5ce20*/  STL.64 [R1+0x3b0], R132 ;  /* 0x0003b08401007387 */ /* 0x000fe20000100a00 */
[C---:B--2---:R-:W-:Y:S03]  /*5ce30*/  HMMA.1688.F32.TF32 R136, R148.reuse, R48, R224 ;  /* 0x000000309488723c */ /* 0x044fe600000810e0 */
[----:B------:R2:W-:Y:S05]  /*5ce40*/  STL.64 [R1+0x3b8], R134 ;  /* 0x0003b88601007387 */ /* 0x0005ea0000100a00 */
        /* <DEDUP_REMOVED lines=58> */
[----:B-1----:R-:W4:Y:S04]  /*5d1f0*/  LDL.LU R138, [R1+0x2e8] ;  /* 0x0002e800018a7983 */ /* 0x002f280000300800 */
        /* <DEDUP_REMOVED lines=42> */
[----:B------:R-:W2:Y:S04]  /*5d4a0*/  LDL.LU.64 R222, [R1+0x3ec8] ;  /* 0x003ec80001de7983 */ /* 0x000ea80000300a00 */
[----:B------:R-:W2:-:S12]  /*5d4b0*/  LDL.LU.64 R220, [R1+0x3ec0] ;  /* 0x003ec00001dc7983 */ /* 0x000e980000300a00 */
[----:B------:R-:W-:Y:S01]  /*5d4c0*/  STL.64 [R1+0x3b18], R150 ;  /* 0x003b189601007387 */ /* 0x000fe20000100a00 */
[C---:B---3--:R-:W-:Y:S03]  /*5d4d0*/  HMMA.1688.F32.TF32 R152, R156.reuse, R128, R152 ;  /* 0x000000809c98723c */ /* 0x048fe60000081098 */
[----:B------:R1:W-:Y:S04]  /*5d4e0*/  STL.64 [R1+0x3b10], R148 ;  /* 0x003b109401007387 */ /* 0x0003e80000100a00 */
[----:B-1----:R-:W3:Y:S04]  /*5d4f0*/  LDL.LU R148, [R1+0x320] ;  /* 0x0003200001947983 */ /* 0x002ee80000300800 */
[----:B------:R-:W3:Y:S04]  /*5d500*/  LDL.LU R149, [R1+0x324] ;  /* 0x0003240001957983 */ /* 0x000ee80000300800 */
[----:B------:R-:W3:Y:S04]  /*5d510*/  LDL.LU R150, [R1+0x328] ;  /* 0x0003280001967983 */ /* 0x000ee80000300800 */
[----:B------:R-:W3:Y:S04]  /*5d520*/  LDL.LU R151, [R1+0x32c] ;  /* 0x00032c0001977983 */ /* 0x000ee80000300800 */
[----:B------:R-:W-:Y:S04]  /*5d530*/  STL.64 [R1+0x3b28], R154 ;  /* 0x003b289a01007387 */ /* 0x000fe80000100a00 */
[----:B------:R1:W-:Y:S04]  /*5d540*/  STL.64 [R1+0x3b20], R152 ;  /* 0x003b209801007387 */ /* 0x0003e80000100a00 */
[----:B-1----:R-:W2:Y:S04]  /*5d550*/  LDL.LU R152, [R1+0x330] ;  /* 0x0003300001987983 */ /* 0x002ea80000300800 */
[----:B------:R-:W2:Y:S04]  /*5d560*/  LDL.LU R153, [R1+0x334] ;  /* 0x0003340001997983 */ /* 0x000ea80000300800 */
[----:B------:R-:W2:Y:S04]  /*5d570*/  LDL.LU R154, [R1+0x338] ;  /* 0x00033800019a7983 */ /* 0x000ea80000300800 */
[----:B------:R-:W2:Y:S01]  /*5d580*/  LDL.LU R155, [R1+0x33c] ;  /* 0x00033c00019b7983 */ /* 0x000ea20000300800 */
[----:B----4-:R-:W-:-:S15]  /*5d590*/  HMMA.1688.F32.TF32 R240, R156, R124, R240 ;  /* 0x0000007c9cf0723c */ /* 0x010fde00000810f0 */
[----:B------:R-:W-:-:S04]  /*5d5a0*/  NOP ;  /* 0x0000000000007918 */ /* 0x000fc80000000000 */
[----:B------:R-:W-:Y:S04]  /*5d5b0*/  STL.64 [R1+0x340], R240 ;  /* 0x000340f001007387 */ /* 0x000fe80000100a00 */
[----:B------:R1:W-:Y:S04]  /*5d5c0*/  STL.64 [R1+0x348], R242 ;  /* 0x000348f201007387 */ /* 0x0003e80000100a00 */
[----:B-1----:R-:W4:Y:S04]  /*5d5d0*/  LDL.LU.64 R242, [R1+0x3eb8] ;  /* 0x003eb80001f27983 */ /* 0x002f280000300a00 */
[----:B------:R-:W4:Y:S01]  /*5d5e0*/  LDL.LU.64 R240, [R1+0x3eb0] ;  /* 0x003eb00001f07983 */ /* 0x000f220000300a00 */
[----:B--2---:R-:W-:-:S15]  /*5d5f0*/  HMMA.1688.F32.TF32 R152, R156, R120, R152 ;  /* 0x000000789c98723c */ /* 0x004fde0000081098 */
[----:B------:R-:W-:-:S04]  /*5d600*/  NOP ;  /* 0x0000000000007918 */ /* 0x000fc80000000000 */
[----:B------:R-:W-:Y:S04]  /*5d610*/  STL.64 [R1+0x330], R152 ;  /* 0x0003309801007387 */ /* 0x000fe80000100a00 */
[----:B------:R3:W-:Y:S02]  /*5d620*/  STL.64 [R1+0x338], R154 ;  /* 0x0003389a01007387 */ /* 0x0007e40000100a00 */
[C---:B---3--:R-:W-:Y:S08]  /*5d630*/  HMMA.1688.F32.TF32 R152, R156.reuse, R116, R148 ;  /* 0x000000749c98723c */ /* 0x048ff00000081094 */
[C---:B------:R-:W-:Y:S08]  /*5d640*/  HMMA.1688.F32.TF32 R148, R156.reuse, R112, R144 ;  /* 0x000000709c94723c */ /* 0x040ff00000081090 */
        /* <DEDUP_REMOVED lines=49> */
[----:B------:R-:W-:Y:S04]  /*5d960*/  STL.64 [R1+0x220], R140 ;  /* 0x0002208c01007387 */ /* 0x000fe80000100a00 */
[----:B------:R-:W-:Y:S04]  /*5d970*/  STL.64 [R1+0x228], R142 ;  /* 0x0002288e01007387 */ /* 0x000fe80000100a00 */
[----:B------:R-:W2:Y:S04]  /*5d980*/  LDL.LU R204, [R1+0xf00] ;  /* 0x000f000001cc7983 */ /* 0x000ea80000300800 */
[----:B------:R1:W-:Y:S04]  /*5d990*/  STL.64 [R1+0x210], R136 ;  /* 0x0002108801007387 */ /* 0x0003e80000100a00 */
[----:B------:R3:W-:Y:S04]  /*5d9a0*/  STL.64 [R1+0x218], R138 ;  /* 0x0002188a01007387 */ /* 0x0007e80000100a00 */
        /* <DEDUP_REMOVED lines=52> */
[----:B----4-:R-:W-:-:S03]  /*5dcf0*/  IMAD.MOV.U32 R191, RZ, RZ, R240 ;  /* 0x000000ffffbf7224 */ /* 0x010fc600078e00f0 */
        /* <DEDUP_REMOVED lines=11> */
[C---:B--2---:R-:W-:Y:S08]  /*5ddb0*/  HMMA.1688.F32.TF32 R132, R156.reuse, R60, R192 ;  /* 0x0000003c9c84723c */ /* 0x044ff000000810c0 */
[C---:B---3--:R-:W-:Y:S08]  /*5ddc0*/  HMMA.1688.F32.TF32 R136, R156.reuse, R64, R136 ;  /* 0x000000409c88723c */ /* 0x048ff00000081088 */
[C---:B------:R-:W-:Y:S11]  /*5ddd0*/  HMMA.1688.F32.TF32 R140, R156.reuse, R56, R172 ;  /* 0x000000389c8c723c */ /* 0x040ff600000810ac */
        /* <DEDUP_REMOVED lines=14> */
[----:B-1----:R-:W-:Y:S08]  /*5dec0*/  HMMA.1688.F32.TF32 R132, R156, R36, R196 ;  /* 0x000000249c84723c */ /* 0x002ff000000810c4 */
[C---:B------:R-:W-:Y:S01]  /*5ded0*/  HMMA.1688.F32.TF32 R160, R228.reuse, R128, R160 ;  /* 0x00000080e4a0723c */ /* 0x040fe200000810a0 */
[----:B------:R1:W-:Y:S07]  /*5dee0*/  STL.64 [R1+0x1a0], R140 ;  /* 0x0001a08c01007387 */ /* 0x0003ee0000100a00 */
[C---:B------:R-:W-:Y:S01]  /*5def0*/  HMMA.1688.F32.TF32 R164, R228.reuse, R124, R164 ;  /* 0x0000007ce4a4723c */ /* 0x040fe200000810a4 */
[----:B------:R2:W-:Y:S07]  /*5df00*/  STL.64 [R1+0x1a8], R142 ;  /* 0x0001a88e01007387 */ /* 0x0005ee0000100a00 */
[C---:B------:R-:W-:Y:S01]  /*5df10*/  HMMA.1688.F32.TF32 R168, R228.reuse, R120, R204 ;  /* 0x00000078e4a8723c */ /* 0x040fe200000810cc */
[----:B------:R-:W-:Y:S07]  /*5df20*/  STL.64 [R1+0x110], R132 ;  /* 0x0001108401007387 */ /* 0x000fee0000100a00 */
[----:B----4-:R-:W-:Y:S08]  /*5df30*/  HMMA.1688.F32.TF32 R172, R228, R116, R224 ;  /* 0x00000074e4ac723c */ /* 0x010ff000000810e0 */
[----:B------:R-:W-:Y:S01]  /*5df40*/  HMMA.1688.F32.TF32 R240, R156, R32, R240 ;  /* 0x000000209cf0723c */ /* 0x000fe200000810f0 */
[----:B------:R3:W-:Y:S01]  /*5df50*/  STL.64 [R1+0x190], R136 ;  /* 0x0001908801007387 */ /* 0x0007e20000100a00 */
[----:B------:R-:W-:-:S06]  /*5df60*/  IMAD.MOV.U32 R203, RZ, RZ, R0 ;  /* 0x000000ffffcb7224 */ /* 0x000fcc00078e0000 */
[----:B------:R-:W-:Y:S01]  /*5df70*/  HMMA.1688.F32.TF32 R216, R228, R4, R216 ;  /* 0x00000004e4d8723c */ /* 0x000fe200000810d8 */
[----:B------:R-:W-:Y:S01]  /*5df80*/  LOP3.LUT R155, R2, 0x20, RZ, 0x3c, !PT ;  /* 0x00000020029b7812 */ /* 0x000fe200078e3cff */
[----:B------:R-:W-:Y:S04]  /*5df90*/  LDS R224, [R2+UR7+0x43000] ;  /* 0x0430000702e07984 */ /* 0x000fe80008000800 */
[----:B------:R-:W-:Y:S02]  /*5dfa0*/  LDS R226, [R2+UR7+0x43800] ;  /* 0x0438000702e27984 */ /* 0x000fe40008000800 */
[----:B------:R-:W-:Y:S02]  /*5dfb0*/  HMMA.1688.F32.TF32 R156, R156, R28, R212 ;  /* 0x0000001c9c9c723c */ /* 0x000fe400000810d4 */
[----:B------:R4:W-:Y:S06]  /*5dfc0*/  STL.64 [R1+0x198], R138 ;  /* 0x0001988a01007387 */ /* 0x0009ec0000100a00 */
[C---:B------:R-:W-:Y:S01]  /*5dfd0*/  HMMA.1688.F32.TF32 R176, R228.reuse, R112, R188 ;  /* 0x00000070e4b0723c */ /* 0x040fe200000810bc */
[----:B------:R1:W-:Y:S04]  /*5dfe0*/  STL [R1+0x118], R134 ;  /* 0x0001188601007387 */ /* 0x0003e80000100800 */
        /* <DEDUP_REMOVED lines=14> */
[----:B------:R-:W4:Y:S04]  /*5e0d0*/  LDL.LU R212, [R1+0xec0] ;  /* 0x000ec00001d47983 */ /* 0x000f280000300800 */
[----:B------:R-:W4:Y:S04]  /*5e0e0*/  LDL.LU R213, [R1+0xec4] ;  /* 0x000ec40001d57983 */ /* 0x000f280000300800 */
[----:B------:R-:W4:Y:S04]  /*5e0f0*/  LDL.LU R214, [R1+0xec8] ;  /* 0x000ec80001d67983 */ /* 0x000f280000300800 */
[----:B------:R-:W4:Y:S01]  /*5e100*/  LDL.LU R215, [R1+0xecc] ;  /* 0x000ecc0001d77983 */ /* 0x000f220000300800 */
[C---:B------:R-:W-:Y:S03]  /*5e110*/  HMMA.1688.F32.TF32 R180, R228.reuse, R108, R200 ;  /* 0x0000006ce4b4723c */ /* 0x040fe600000810c8 */
        /* <DEDUP_REMOVED lines=24> */
[----:B------:R-:W-:Y:S04]  /*5e2a0*/  STL.64 [R1+0x3a48], R182 ;  /* 0x003a48b601007387 */ /* 0x000fe80000100a00 */
[----:B------:R-:W-:Y:S01]  /*5e2b0*/  STL.64 [R1+0x3a40], R180 ;  /* 0x003a40b401007387 */ /* 0x000fe20000100a00 */
[----:B---3--:R-:W-:Y:S01]  /*5e2c0*/  IMAD.MOV.U32 R136, RZ, RZ, R208 ;  /* 0x000000ffff887224 */ /* 0x008fe200078e00d0 */
[----:B----4-:R-:W-:Y:S01]  /*5e2d0*/  MOV R138, R210 ;  /* 0x000000d2008a7202 */ /* 0x010fe20000000f00 */
[----:B------:R-:W-:Y:S01]  /*5e2e0*/  IMAD.MOV.U32 R137, RZ, RZ, R209 ;  /* 0x000000ffff897224 */ /* 0x000fe200078e00d1 */
[----:B------:R-:W-:Y:S01]  /*5e2f0*/  MOV R0, R135 ;  /* 0x0000008700007202 */ /* 0x000fe20000000f00 */
[----:B------:R-:W-:Y:S01]  /*5e300*/  IMAD.MOV.U32 R139, RZ, RZ, R211 ;  /* 0x000000ffff8b7224 */ /* 0x000fe200078e00d3 */
[----:B------:R-:W-:Y:S04]  /*5e310*/  LDS R225, [R155+UR7+0x43000] ;  /* 0x043000079be17984 */ /* 0x000fe80008000800 */
[----:B------:R-:W1:Y:S01]  /*5e320*/  LDS R227, [R155+UR7+0x43800] ;  /* 0x043800079be37984 */ /* 0x000e620008000800 */
[----:B------:R-:W-:Y:S01]  /*5e330*/  HMMA.1688.F32.TF32 R184, R228, R104, R212 ;  /* 0x00000068e4b8723c */ /* 0x000fe200000810d4 */
[----:B------:R-:W-:-:S02]  /*5e340*/  IMAD.MOV.U32 R212, RZ, RZ, R220 ;  /* 0x000000ffffd47224 */ /* 0x000fc400078e00dc */
[----:B------:R-:W3:Y:S01]  /*5e350*/  LDL.LU R220, [R1+0x3e9c] ;  /* 0x003e9c0001dc7983 */ /* 0x000ee20000300800 */
[----:B------:R-:W-:Y:S02]  /*5e360*/  IMAD.MOV.U32 R213, RZ, RZ, R221 ;  /* 0x000000ffffd57224 */ /* 0x000fe400078e00dd */
[----:B------:R-:W-:Y:S01]  /*5e370*/  IMAD.MOV.U32 R214, RZ, RZ, R222 ;  /* 0x000000ffffd67224 */ /* 0x000fe200078e00de */
[----:B------:R-:W3:Y:S01]  /*5e380*/  LDL.LU R221, [R1+0x3e98] ;  /* 0x003e980001dd7983 */ /* 0x000ee20000300800 */
[----:B------:R-:W-:-:S03]  /*5e390*/  IMAD.MOV.U32 R215, RZ, RZ, R223 ;  /* 0x000000ffffd77224 */ /* 0x000fc600078e00df */
[----:B------:R-:W3:Y:S04]  /*5e3a0*/  LDL.LU R222, [R1+0x3e94] ;  /* 0x003e940001de7983 */ /* 0x000ee80000300800 */
[----:B------:R-:W3:Y:S04]  /*5e3b0*/  LDL.LU R223, [R1+0x3e90] ;  /* 0x003e900001df7983 */ /* 0x000ee80000300800 */
[----:B------:R-:W4:Y:S04]  /*5e3c0*/  LDL.LU R208, [R1+0x3e8c] ;  /* 0x003e8c0001d07983 */ /* 0x000f280000300800 */
[----:B------:R-:W4:Y:S04]  /*5e3d0*/  LDL.LU R209, [R1+0x3e88] ;  /* 0x003e880001d17983 */ /* 0x000f280000300800 */
[----:B------:R-:W4:Y:S04]  /*5e3e0*/  LDL.LU R210, [R1+0x3e84] ;  /* 0x003e840001d27983 */ /* 0x000f280000300800 */
[----:B------:R-:W4:Y:S01]  /*5e3f0*/  LDL.LU R211, [R1+0x3e80] ;  /* 0x003e800001d37983 */ /* 0x000f220000300800 */
[C---:B------:R-:W-:Y:S08]  /*5e400*/  HMMA.1688.F32.TF32 R200, R228.reuse, R20, R200 ;  /* 0x00000014e4c8723c */ /* 0x040ff000000810c8 */
[C---:B------:R-:W-:Y:S01]  /*5e410*/  HMMA.1688.F32.TF32 R188, R228.reuse, R96, R188 ;  /* 0x00000060e4bc723c */ /* 0x040fe200000810bc */
[----:B------:R-:W-:Y:S07]  /*5e420*/  STL.64 [R1+0x3a58], R186 ;  /* 0x003a58ba01007387 */ /* 0x000fee0000100a00 */
[C---:B--2---:R-:W-:Y:S01]  /*5e430*/  HMMA.1688.F32.TF32 R132, R228.reuse, R92, R140 ;  /* 0x0000005ce484723c */ /* 0x044fe2000008108c */
[----:B------:R-:W-:Y:S07]  /*5e440*/  STL.64 [R1+0x3a50], R184 ;  /* 0x003a50b801007387 */ /* 0x000fee0000100a00 */
[C---:B------:R-:W-:Y:S08]  /*5e450*/  HMMA.1688.F32.TF32 R204, R228.reuse, R16, R204 ;  /* 0x00000010e4cc723c */ /* 0x040ff000000810cc */
[C---:B------:R-:W-:Y:S08]  /*5e460*/  HMMA.1688.F32.TF32 R192, R228.reuse, R88, R192 ;  /* 0x00000058e4c0723c */ /* 0x040ff000000810c0 */
[C---:B------:R-:W-:Y:S08]  /*5e470*/  HMMA.1688.F32.TF32 R196, R228.reuse, R24, R196 ;  /* 0x00000018e4c4723c */ /* 0x040ff000000810c4 */
[C---:B------:R-:W-:Y:S08]  /*5e480*/  HMMA.1688.F32.TF32 R212, R228.reuse, R8, R212 ;  /* 0x00000008e4d4723c */ /* 0x040ff000000810d4 */
[C---:B---3--:R-:W-:Y:S08]  /*5e490*/  HMMA.1688.F32.TF32 R220, R228.reuse, R100, R220 ;  /* 0x00000064e4dc723c */ /* 0x048ff000000810dc */
[C---:B----4-:R-:W-:Y:S11]  /*5e4a0*/  HMMA.1688.F32.TF32 R208, R228.reuse, R12, R208 ;  /* 0x0000000ce4d0723c */ /* 0x050ff600000810d0 */
[----:B------:R-:W-:Y:S04]  /*5e4b0*/  STL.64 [R1+0x3a68], R222 ;  /* 0x003a68de01007387 */ /* 0x000fe80000100a00 */
[----:B------:R-:W-:Y:S04]  /*5e4c0*/  STL.64 [R1+0x3a60], R220 ;  /* 0x003a60dc01007387 */ /* 0x000fe80000100a00 */
[----:B------:R-:W-:Y:S04]  /*5e4d0*/  STL.64 [R1+0x3a78], R190 ;  /* 0x003a78be01007387 */ /* 0x000fe80000100a00 */
[----:B------:R-:W-:Y:S04]  /*5e4e0*/  STL.64 [R1+0x3a70], R188 ;  /* 0x003a70bc01007387 */ /* 0x000fe80000100a00 */
[----:B------:R-:W-:Y:S04]  /*5e4f0*/  STL.64 [R1+0x3a88], R134 ;  /* 0x003a888601007387 */ /* 0x000fe80000100a00 */
[----:B------:R2:W-:Y:S04]  /*5e500*/  STL.64 [R1+0x3a80], R132 ;  /* 0x003a808401007387 */ /* 0x0005e80000100a00 */
[----:B------:R-:W-:Y:S04]  /*5e510*/  STL.64 [R1+0x3a98], R194 ;  /* 0x003a98c201007387 */ /* 0x000fe80000100a00 */
[----:B------:R-:W-:Y:S04]  /*5e520*/  STL.64 [R1+0x3a90], R192 ;  /* 0x003a90c001007387 */ /* 0x000fe80000100a00 */
[----:B------:R-:W-:Y:S04]  /*5e530*/  STL.64 [R1+0x3aa8], R198 ;  /* 0x003aa8c601007387 */ /* 0x000fe80000100a00 */
[----:B------:R-:W-:Y:S04]  /*5e540*/  STL.64 [R1+0x3aa0], R196 ;  /* 0x003aa0c401007387 */ /* 0x000fe80000100a00 */
[----:B------:R3:W-:Y:S04]  /*5e550*/  STL [R1+0x39cc], R201 ;  /* 0x0039ccc901007387 */ /* 0x0007e80000100800 */
[----:B------:R4:W-:Y:S04]  /*5e560*/  STL [R1+0x39c8], R202 ;  /* 0x0039c8ca01007387 */ /* 0x0009e80000100800 */
[----:B------:R1:W-:Y:S04]  /*5e570*/  STL [R1+0x39c4], R203 ;  /* 0x0039c4cb01007387 */ /* 0x0003e80000100800 */
        /* <DEDUP_REMOVED lines=61> */
[----:B------:R-:W-:-:S02]  /*5e950*/  IMAD.MOV.U32 R9, RZ, RZ, R132 ;  /* 0x000000ffff097224 */ /* 0x000fc400078e0084 */
[----:B------:R-:W-:Y:S02]  /*5e960*/  IMAD.MOV.U32 R8, RZ, RZ, R133 ;  /* 0x000000ffff087224 */ /* 0x000fe400078e0085 */
[----:B------:R-:W-:Y:S02]  /*5e970*/  IMAD.MOV.U32 R5, RZ, RZ, R134 ;  /* 0x000000ffff057224 */ /* 0x000fe400078e0086 */
[----:B------:R-:W-:Y:S02]  /*5e980*/  IMAD.MOV.U32 R4, RZ, RZ, R135 ;  /* 0x000000ffff047224 */ /* 0x000fe400078e0087 */
[----:B--2---:R-:W-:Y:S01]  /*5e990*/  HMMA.1688.F32.TF32 R132, R228, R80, R136 ;  /* 0x00000050e484723c */ /* 0x004fe20000081088 */
[----:B------:R-:W2:Y:S04]  /*5e9a0*/  LDL.LU R136, [R1+0xd60] ;  /* 0x000d600001887983 */ /* 0x000ea80000300800 */
[----:B------:R-:W2:Y:S04]  /*5e9b0*/  LDL.LU R137, [R1+0xd64] ;  /* 0x000d640001897983 */ /* 0x000ea80000300800 */
[----:B------:R-:W2:Y:S10]  /*5e9c0*/  LDL.LU R138, [R1+0xd68] ;  /* 0x000d6800018a7983 */ /* 0x000eb40000300800 */
[----:B------:R-:W-:Y:S01]  /*5e9d0*/  IMAD.MOV.U32 R17, RZ, RZ, R132 ;  /* 0x000000ffff117224 */ /* 0x000fe200078e0084 */
[----:B------:R-:W-:Y:S01]  /*5e9e0*/  MOV R16, R133 ;  /* 0x0000008500107202 */ /* 0x000fe20000000f00 */
[----:B------:R-:W-:-:S02]  /*5e9f0*/  IMAD.MOV.U32 R13, RZ, RZ, R134 ;  /* 0x000000ffff0d7224 */ /* 0x000fc400078e0086 */
        /* <DEDUP_REMOVED lines=8> */
[----:B------:R-:W-:-:S07]  /*5ea80*/  IMAD.MOV.U32 R139, RZ, RZ, R3 ;  /* 0x000000ffff8b7224 */ /* 0x000fce00078e0003 */
[----:B------:R-:W-:Y:S11]  /*5ea90*/  HMMA.1688.F32.TF32 R176, R228, R68, R176 ;  /* 0x00000044e4b0723c */ /* 0x000ff600000810b0 */
[----:B------:R-:W-:-:S02]  /*5eaa0*/  IMAD.MOV.U32 R201, RZ, RZ, R132 ;  /* 0x000000ffffc97224 */ /* 0x000fc400078e0084 */
[----:B------:R-:W-:Y:S02]  /*5eab0*/  IMAD.MOV.U32 R202, RZ, RZ, R133 ;  /* 0x000000ffffca7224 */ /* 0x000fe400078e0085 */
[----:B-1----:R-:W-:Y:S02]  /*5eac0*/  IMAD.MOV.U32 R203, RZ, RZ, R134 ;  /* 0x000000ffffcb7224 */ /* 0x002fe400078e0086 */
[----:B------:R-:W-:Y:S02]  /*5ead0*/  IMAD.MOV.U32 R3, RZ, RZ, R135 ;  /* 0x000000ffff037224 */ /* 0x000fe400078e0087 */
[C---:B------:R-:W-:Y:S08]  /*5eae0*/  HMMA.1688.F32.TF32 R132, R228.reuse, R60, R168 ;  /* 0x0000003ce484723c */ /* 0x040ff000000810a8 */
[C---:B------:R-:W-:Y:S01]  /*5eaf0*/  HMMA.1688.F32.TF32 R172, R228.reuse, R64, R172 ;  /* 0x00000040e4ac723c */ /* 0x040fe200000810ac */
[----:B------:R-:W-:Y:S04]  /*5eb00*/  STL.64 [R1+0x3af8], R202 ;  /* 0x003af8ca01007387 */ /* 0x000fe80000100a00 */
[----:B------:R-:W-:Y:S04]  /*5eb10*/  STL.64 [R1+0x3af0], R200 ;  /* 0x003af0c801007387 */ /* 0x000fe80000100a00 */
[----:B------:R-:W-:Y:S01]  /*5eb20*/  STL.64 [R1+0xd90], R176 ;  /* 0x000d90b001007387 */ /* 0x000fe20000100a00 */
[C---:B------:R-:W-:Y:S03]  /*5eb30*/  HMMA.1688.F32.TF32 R164, R228.reuse, R56, R164 ;  /* 0x00000038e4a4723c */ /* 0x040fe600000810a4 */
[----:B------:R-:W-:Y:S06]  /*5eb40*/  STL.64 [R1+0xd98], R178 ;  /* 0x000d98b201007387 */ /* 0x000fec0000100a00 */
[----:B------:R-:W-:Y:S01]  /*5eb50*/  STL.64 [R1+0xd80], R172 ;  /* 0x000d80ac01007387 */ /* 0x000fe20000100a00 */
[C---:B------:R-:W-:Y:S03]  /*5eb60*/  HMMA.1688.F32.TF32 R160, R228.reuse, R52, R160 ;  /* 0x00000034e4a0723c */ /* 0x040fe600000810a0 */
[----:B------:R-:W-:Y:S04]  /*5eb70*/  STL.64 [R1+0xd88], R174 ;  /* 0x000d88ae01007387 */ /* 0x000fe80000100a00 */
[----:B------:R-:W-:Y:S04]  /*5eb80*/  STL.64 [R1+0xd70], R132 ;  /* 0x000d708401007387 */ /* 0x000fe80000100a00 */
[----:B------:R1:W-:Y:S02]  /*5eb90*/  STL.64 [R1+0xd78], R134 ;  /* 0x000d788601007387 */ /* 0x0003e40000100a00 */
[C---:B-1----:R-:W-:Y:S02]  /*5eba0*/  HMMA.1688.F32.TF32 R132, R228.reuse, R48, R156 ;  /* 0x00000030e484723c */ /* 0x042fe4000008109c */
[----:B------:R-:W-:Y:S04]  /*5ebb0*/  STL.64 [R1+0xe60], R164 ;  /* 0x000e60a401007387 */ /* 0x000fe80000100a00 */
[----:B------:R-:W-:Y:S04]  /*5ebc0*/  STL.64 [R1+0xe68], R166 ;  /* 0x000e68a601007387 */ /* 0x000fe80000100a00 */
[----:B------:R-:W-:Y:S01]  /*5ebd0*/  STL.64 [R1+0xe50], R160 ;  /* 0x000e50a001007387 */ /* 0x000fe20000100a00 */
[C---:B------:R-:W-:Y:S03]  /*5ebe0*/  HMMA.1688.F32.TF32 R156, R228.reuse, R44, R240 ;  /* 0x0000002ce49c723c */ /* 0x040fe600000810f0 */
[----:B------:R-:W-:Y:S05]  /*5ebf0*/  STL.64 [R1+0xe58], R162 ;  /* 0x000e58a201007387 */ /* 0x000fea0000100a00 */
[----:B------:R-:W-:Y:S01]  /*5ec00*/  STL.64 [R1+0xe40], R132 ;  /* 0x000e408401007387 */ /* 0x000fe20000100a00 */
[C---:B------:R-:W-:Y:S03]  /*5ec10*/  HMMA.1688.F32.TF32 R148, R228.reuse, R40, R148 ;  /* 0x00000028e494723c */ /* 0x040fe60000081094 */
[----:B------:R1:W-:Y:S05]  /*5ec20*/  STL.64 [R1+0xe48], R134 ;  /* 0x000e488601007387 */ /* 0x0003ea0000100a00 */
[----:B-1----:R-:W-:Y:S02]  /*5ec30*/  HMMA.1688.F32.TF32 R132, R228, R36, R144 ;  /* 0x00000024e484723c */ /* 0x002fe40000081090 */
[----:B------:R1:W-:Y:S04]  /*5ec40*/  STL.64 [R1+0xe30], R156 ;  /* 0x000e309c01007387 */ /* 0x0003e80000100a00 */
[----:B------:R3:W-:Y:S05]  /*5ec50*/  STL.64 [R1+0xe38], R158 ;  /* 0x000e389e01007387 */ /* 0x0007ea0000100a00 */
[----:B------:R4:W-:Y:S04]  /*5ec60*/  STL.64 [R1+0xe20], R148 ;  /* 0x000e209401007387 */ /* 0x0009e80000100a00 */
[----:B------:R1:W-:Y:S04]  /*5ec70*/  STL.64 [R1+0xe28], R150 ;  /* 0x000e289601007387 */ /* 0x0003e80000100a00 */
[----:B------:R-:W2:Y:S01]  /*5ec80*/  LDL.LU R164, [R1+0xd50] ;  /* 0x000d500001a47983 */ /* 0x000ea20000300800 */
[----:B------:R-:W-:Y:S01]  /*5ec90*/  IMAD.MOV.U32 R121, RZ, RZ, R132 ;  /* 0x000000ffff797224 */ /* 0x000fe200078e0084 */
[----:B------:R-:W-:Y:S01]  /*5eca0*/  MOV R117, R134 ;  /* 0x0000008600757202 */ /* 0x000fe20000000f00 */
[----:B------:R-:W-:Y:S01]  /*5ecb0*/  IMAD.MOV.U32 R120, RZ, RZ, R133 ;  /* 0x000000ffff787224 */ /* 0x000fe200078e0085 */
[----:B------:R-:W2:Y:S01]  /*5ecc0*/  LDL.LU R165, [R1+0xd54] ;  /* 0x000d540001a57983 */ /* 0x000ea20000300800 */
[----:B------:R-:W-:-:S02]  /*5ecd0*/  IMAD.MOV.U32 R116, RZ, RZ, R135 ;  /* 0x000000ffff747224 */ /* 0x000fc400078e0087 */
[----:B------:R-:W-:Y:S01]  /*5ece0*/  HMMA.1688.F32.TF32 R132, R228, R32, R140 ;  /* 0x00000020e484723c */ /* 0x000fe2000008108c */
        /* <DEDUP_REMOVED lines=9> */
[----:B------:R-:W3:Y:S01]  /*5ed80*/  LDL.LU R159, [R1+0xd3c] ;  /* 0x000d3c00019f7983 */ /* 0x000ee20000300800 */
[----:B------:R-:W-:-:S03]  /*5ed90*/  IMAD.MOV.U32 R144, RZ, RZ, R110 ;  /* 0x000000ffff907224 */ /* 0x000fc600078e006e */
[----:B----4-:R-:W4:Y:S01]  /*5eda0*/  LDL.LU R148, [R1+0xd20] ;  /* 0x000d200001947983 */ /* 0x010f220000300800 */
[----:B------:R-:W-:-:S03]  /*5edb0*/  IMAD.MOV.U32 R145, RZ, RZ, R111 ;  /* 0x000000ffff917224 */ /* 0x000fc600078e006f */
[----:B------:R-:W4:Y:S01]  /*5edc0*/  LDL.LU R149, [R1+0xd24] ;  /* 0x000d240001957983 */ /* 0x000f220000300800 */
[----:B------:R-:W-:-:S03]  /*5edd0*/  IMAD.MOV.U32 R128, RZ, RZ, R132 ;  /* 0x000000ffff807224 */ /* 0x000fc600078e0084 */
[----:B------:R-:W4:Y:S01]  /*5ede0*/  LDL.LU R150, [R1+0xd28] ;  /* 0x000d280001967983 */ /* 0x000f220000300800 */
[----:B------:R-:W-:-:S03]  /*5edf0*/  IMAD.MOV.U32 R129, RZ, RZ, R133 ;  /* 0x000000ffff817224 */ /* 0x000fc600078e0085 */
[----:B------:R-:W4:Y:S01]  /*5ee00*/  LDL.LU R151, [R1+0xd2c] ;  /* 0x000d2c0001977983 */ /* 0x000f220000300800 */
[----:B------:R-:W-:Y:S02]  /*5ee10*/  IMAD.MOV.U32 R125, RZ, RZ, R134 ;  /* 0x000000ffff7d7224 */ /* 0x000fe400078e0086 */
[----:B------:R-:W-:Y:S01]  /*5ee20*/  IMAD.MOV.U32 R124, RZ, RZ, R135 ;  /* 0x000000ffff7c7224 */ /* 0x000fe200078e0087 */
[----:B------:R-:W3:Y:S01]  /*5ee30*/  LDL.LU R110, [R1+0x3e7c] ;  /* 0x003e7c00016e7983 */ /* 0x000ee20000300800 */
[----:B------:R-:W-:Y:S02]  /*5ee40*/  IMAD.MOV.U32 R146, RZ, RZ, R114 ;  /* 0x000000ffff927224 */ /* 0x000fe400078e0072 */
[----:B------:R-:W-:Y:S01]  /*5ee50*/  IMAD.MOV.U32 R147, RZ, RZ, R115 ;  /* 0x000000ffff937224 */ /* 0x000fe200078e0073 */
[----:B------:R-:W3:Y:S04]  /*5ee60*/  LDL.LU R111, [R1+0x3e78] ;  /* 0x003e7800016f7983 */ /* 0x000ee80000300800 */
[----:B------:R-:W3:Y:S04]  /*5ee70*/  LDL.LU R114, [R1+0x3e74] ;  /* 0x003e740001727983 */ /* 0x000ee80000300800 */
[----:B------:R-:W3:Y:S01]  /*5ee80*/  LDL.LU R115, [R1+0x3e70] ;  /* 0x003e700001737983 */ /* 0x000ee20000300800 */
[----:B------:R-:W-:-:S02]  /*5ee90*/  IMAD.MOV.U32 R140, RZ, RZ, R122 ;  /* 0x000000ffff8c7224 */ /* 0x000fc400078e007a */
[----:B------:R-:W-:Y:S01]  /*5eea0*/  IMAD.MOV.U32 R141, RZ, RZ, R123 ;  /* 0x000000ffff8d7224 */ /* 0x000fe200078e007b */
[----:B------:R-:W-:Y:S01]  /*5eeb0*/  MOV R143, R127 ;  /* 0x0000007f008f7202 */ /* 0x000fe20000000f00 */
[----:B------:R-:W-:Y:S01]  /*5eec0*/  IMAD.MOV.U32 R142, RZ, RZ, R126 ;  /* 0x000000ffff8e7224 */ /* 0x000fe200078e007e */
[----:B--2---:R-:W-:Y:S01]  /*5eed0*/  HMMA.1688.F32.TF32 R132, R228, R28, R136 ;  /* 0x0000001ce484723c */ /* 0x004fe20000081088 */
[----:B------:R-:W-:Y:S01]  /*5eee0*/  MOV R136, R118 ;  /* 0x0000007600887202 */ /* 0x000fe20000000f00 */
[----:B------:R-:W-:Y:S01]  /*5eef0*/  IMAD.MOV.U32 R137, RZ, RZ, R130 ;  /* 0x000000ffff897224 */ /* 0x000fe200078e0082 */
[----:B------:R-:W4:Y:S01]  /*5ef00*/  LDL.LU R118, [R1+0x3e6c] ;  /* 0x003e6c0001767983 */ /* 0x000f220000300800 */
[----:B------:R-:W-:-:S03]  /*5ef10*/  IMAD.MOV.U32 R138, RZ, RZ, R131 ;  /* 0x000000ffff8a7224 */ /* 0x000fc600078e0083 */
[----:B------:R-:W2:Y:S04]  /*5ef20*/  LDL.LU R130, [R1+0x3e68] ;  /* 0x003e680001827983 */ /* 0x000ea80000300800 */
[----:B------:R-:W2:Y:S01]  /*5ef30*/  LDL.LU R131, [R1+0x3e64] ;  /* 0x003e640001837983 */ /* 0x000ea20000300800 */
[----:B------:R-:W-:-:S03]  /*5ef40*/  IMAD.MOV.U32 R139, RZ, RZ, R119 ;  /* 0x000000ffff8b7224 */ /* 0x000fc600078e0077 */
[----:B------:R-:W4:Y:S04]  /*5ef50*/  LDL.LU R119, [R1+0x3e60] ;  /* 0x003e600001777983 */ /* 0x000f280000300800 */
[----:B------:R-:W3:Y:S04]  /*5ef60*/  LDL.LU R122, [R1+0x3e5c] ;  /* 0x003e5c00017a7983 */ /* 0x000ee80000300800 */
[----:B------:R-:W3:Y:S04]  /*5ef70*/  LDL.LU R123, [R1+0x3e58] ;  /* 0x003e5800017b7983 */ /* 0x000ee80000300800 */
[----:B------:R-:W3:Y:S04]  /*5ef80*/  LDL.LU R126, [R1+0x3e54] ;  /* 0x003e5400017e7983 */ /* 0x000ee80000300800 */
[----:B------:R-:W3:Y:S01]  /*5ef90*/  LDL.LU R127, [R1+0x3e50] ;  /* 0x003e5000017f7983 */ /* 0x000ee20000300800 */
[----:B------:R-:W-:Y:S01]  /*5efa0*/  IMAD.MOV.U32 R113, RZ, RZ, R132 ;  /* 0x000000ffff717224 */ /* 0x000fe200078e0084 */
[----:B------:R-:W-:Y:S01]  /*5efb0*/  MOV R112, R133 ;  /* 0x0000008500707202 */ /* 0x000fe20000000f00 */
[----:B------:R-:W-:Y:S01]  /*5efc0*/  IMAD.MOV.U32 R109, RZ, RZ, R134 ;  /* 0x000000ffff6d7224 */ /* 0x000fe200078e0086 */
[----:B------:R-:W-:Y:S01]  /*5efd0*/  MOV R168, R79 ;  /* 0x0000004f00a87202 */ /* 0x000fe20000000f00 */
[----:B------:R-:W-:-:S02]  /*5efe0*/  IMAD.MOV.U32 R108, RZ, RZ, R135 ;  /* 0x000000ffff6c7224 */ /* 0x000fc400078e0087 */
[----:B------:R-:W-:Y:S02]  /*5eff0*/  IMAD.MOV.U32 R169, RZ, RZ, R78 ;  /* 0x000000ffffa97224 */ /* 0x000fe400078e004e */
[----:B------:R-:W-:Y:S02]  /*5f000*/  IMAD.MOV.U32 R170, RZ, RZ, R75 ;  /* 0x000000ffffaa7224 */ /* 0x000fe400078e004b */
[----:B------:R-:W-:Y:S02]  /*5f010*/  IMAD.MOV.U32 R171, RZ, RZ, R74 ;  /* 0x000000ffffab7224 */ /* 0x000fe400078e004a */
[----:B------:R-:W-:Y:S02]  /*5f020*/  IMAD.MOV.U32 R172, RZ, RZ, R11 ;  /* 0x000000ffffac7224 */ /* 0x000fe400078e000b */
[----:B------:R-:W-:Y:S01]  /*5f030*/  IMAD.MOV.U32 R173, RZ, RZ, R10 ;  /* 0x000000ffffad7224 */ /* 0x000fe200078e000a */
[----:B------:R-:W-:Y:S01]  /*5f040*/  MOV R175, R6 ;  /* 0x0000000600af7202 */ /* 0x000fe20000000f00 */
[----:B------:R-:W-:Y:S01]  /*5f050*/  IMAD.MOV.U32 R174, RZ, RZ, R7 ;  /* 0x000000ffffae7224 */ /* 0x000fe200078e0007 */
[----:B------:R-:W-:Y:S01]  /*5f060*/  MOV R177, R23 ;  /* 0x0000001700b17202 */ /* 0x000fe20000000f00 */
[----:B------:R-:W-:-:S02]  /*5f070*/  IMAD.MOV.U32 R176, RZ, RZ, R22 ;  /* 0x000000ffffb07224 */ /* 0x000fc400078e0016 */
[----:B------:R-:W-:Y:S02]  /*5f080*/  IMAD.MOV.U32 R178, RZ, RZ, R26 ;  /* 0x000000ffffb27224 */ /* 0x000fe400078e001a */
[----:B------:R-:W-:Y:S01]  /*5f090*/  IMAD.MOV.U32 R179, RZ, RZ, R27 ;  /* 0x000000ffffb37224 */ /* 0x000fe200078e001b */
[----:B------:R-:W-:Y:S01]  /*5f0a0*/  LOP3.LUT R243, R2, 0x40, RZ, 0x3c, !PT ;  /* 0x0000004002f37812 */ /* 0x000fe200078e3cff */
[----:B------:R-:W-:Y:S04]  /*5f0b0*/  LDS R229, [R252+UR7+0x43000] ;  /* 0x04300007fce57984 */ /* 0x000fe80008000800 */
[----:B------:R-:W-:Y:S04]  /*5f0c0*/  LDS R228, [R243+UR7+0x43000] ;  /* 0x04300007f3e47984 */ /* 0x000fe80008000800 */
[----:B------:R-:W-:Y:S04]  /*5f0d0*/  LDS R230, [R243+UR7+0x43800] ;  /* 0x04380007f3e67984 */ /* 0x000fe80008000800 */
[----:B------:R-:W1:Y:S01]  /*5f0e0*/  LDS R231, [R252+UR7+0x43800] ;  /* 0x04380007fce77984 */ /* 0x000e620008000800 */
[----:B--2---:R-:W-:-:S15]  /*5f0f0*/  HMMA.1688.F32.TF32 R132, R224, R130, R164 ;  /* 0x00000082e084723c */ /* 0x004fde00000810a4 */
[----:B------:R-:W-:-:S04]  /*5f100*/  NOP ;  /* 0x0000000000007918 */ /* 0x000fc80000000000 */
[----:B------:R-:W-:Y:S02]  /*5f110*/  IMAD.MOV.U32 R105, RZ, RZ, R132 ;  /* 0x000000ffff697224 */ /* 0x000fe400078e0084 */
        /* <DEDUP_REMOVED lines=27> */
[----:B------:R-:W-:Y:S01]  /*5f2d0*/  HMMA.1688.F32.TF32 R132, R224, R110, R140 ;  /* 0x0000006ee084723c */ /* 0x000fe2000008108c */
[----:B------:R-:W-:Y:S01]  /*5f2e0*/  IMAD.MOV.U32 R144, RZ, RZ, R66 ;  /* 0x000000ffff907224 */ /* 0x000fe200078e0042 */
[----:B------:R-:W-:Y:S01]  /*5f2f0*/  MOV R146, R70 ;  /* 0x0000004600927202 */ /* 0x000fe20000000f00 */
[----:B------:R-:W-:-:S02]  /*5f300*/  IMAD.MOV.U32 R145, RZ, RZ, R67 ;  /* 0x000000ffff917224 */ /* 0x000fc400078e0043 */
[----:B------:R-:W-:Y:S02]  /*5f310*/  IMAD.MOV.U32 R147, RZ, RZ, R71 ;  /* 0x000000ffff937224 */ /* 0x000fe400078e0047 */
[----:B------:R-:W-:-:S12]  /*5f320*/  IMAD.MOV.U32 R148, RZ, RZ, R59 ;  /* 0x000000ffff947224 */ /* 0x000fd800078e003b */
[----:B------:R-:W-:Y:S01]  /*5f330*/  MOV R33, R132 ;  /* 0x0000008400217202 */ /* 0x000fe20000000f00 */
[----:B------:R-:W-:Y:S02]  /*5f340*/  IMAD.MOV.U32 R32, RZ, RZ, R133 ;  /* 0x000000ffff207224 */ /* 0x000fe400078e0085 */
[----:B------:R-:W-:Y:S02]  /*5f350*/  IMAD.MOV.U32 R29, RZ, RZ, R134 ;  /* 0x000000ffff1d7224 */ /* 0x000fe400078e0086 */
[----:B------:R-:W-:Y:S02]  /*5f360*/  IMAD.MOV.U32 R28, RZ, RZ, R135 ;  /* 0x000000ffff1c7224 */ /* 0x000fe400078e0087 */
[----:B------:R-:W-:Y:S01]  /*5f370*/  HMMA.1688.F32.TF32 R132, R224, R106, R136 ;  /* 0x0000006ae084723c */ /* 0x000fe20000081088 */
[----:B------:R-:W-:Y:S02]  /*5f380*/  IMAD.MOV.U32 R136, RZ, RZ, R82 ;  /* 0x000000ffff887224 */ /* 0x000fe400078e0052 */
[----:B------:R-:W2:Y:S01]  /*5f390*/  LDL.LU R82, [R1+0x3e4c] ;  /* 0x003e4c0001527983 */ /* 0x000ea20000300800 */
[----:B------:R-:W-:-:S02]  /*5f3a0*/  IMAD.MOV.U32 R137, RZ, RZ, R83 ;  /* 0x000000ffff897224 */ /* 0x000fc400078e0053 */
[----:B------:R-:W-:Y:S01]  /*5f3b0*/  IMAD.MOV.U32 R138, RZ, RZ, R86 ;  /* 0x000000ffff8a7224 */ /* 0x000fe200078e0056 */
[----:B------:R-:W3:Y:S01]  /*5f3c0*/  LDL.LU R83, [R1+0x3e48] ;  /* 0x003e480001537983 */ /* 0x000ee20000300800 */
[----:B------:R-:W-:-:S03]  /*5f3d0*/  IMAD.MOV.U32 R139, RZ, RZ, R87 ;  /* 0x000000ffff8b7224 */ /* 0x000fc600078e0057 */
[----:B------:R-:W4:Y:S04]  /*5f3e0*/  LDL.LU R86, [R1+0x3e44] ;  /* 0x003e440001567983 */ /* 0x000f280000300800 */
[----:B------:R-:W4:Y:S04]  /*5f3f0*/  LDL.LU R87, [R1+0x3e40] ;  /* 0x003e400001577983 */ /* 0x000f280000300800 */
        /* <DEDUP_REMOVED lines=11> */
[----:B------:R-:W-:Y:S01]  /*5f4b0*/  IMAD.MOV.U32 R156, RZ, RZ, R19 ;  /* 0x000000ffff9c7224 */ /* 0x000fe200078e0013 */
[----:B------:R-:W-:Y:S01]  /*5f4c0*/  MOV R157, R18 ;  /* 0x00000012009d7202 */ /* 0x000fe20000000f00 */
[----:B------:R-:W-:Y:S01]  /*5f4d0*/  IMAD.MOV.U32 R158, RZ, RZ, R15 ;  /* 0x000000ffff9e7224 */ /* 0x000fe200078e000f */
        /* <DEDUP_REMOVED lines=21> */
[----:B--2---:R-:W-:-:S02]  /*5f630*/  IMAD.MOV.U32 R183, RZ, RZ, R82 ;  /* 0x000000ffffb77224 */ /* 0x004fc400078e0052 */
[----:B---3--:R-:W-:Y:S02]  /*5f640*/  IMAD.MOV.U32 R182, RZ, RZ, R83 ;  /* 0x000000ffffb67224 */ /* 0x008fe400078e0053 */
[----:B----4-:R-:W-:Y:S02]  /*5f650*/  IMAD.MOV.U32 R181, RZ, RZ, R86 ;  /* 0x000000ffffb57224 */ /* 0x010fe400078e0056 */
[----:B------:R-:W-:Y:S02]  /*5f660*/  IMAD.MOV.U32 R180, RZ, RZ, R87 ;  /* 0x000000ffffb47224 */ /* 0x000fe400078e0057 */
[----:B------:R-:W2:Y:S04]  /*5f670*/  LDL.LU R87, [R1+0x3ddc] ;  /* 0x003ddc0001577983 */ /* 0x000ea80000300800 */
[----:B------:R-:W3:Y:S04]  /*5f680*/  LDL.LU R86, [R1+0x3dd8] ;  /* 0x003dd80001567983 */ /* 0x000ee80000300800 */
[----:B------:R-:W4:Y:S01]  /*5f690*/  LDL.LU R83, [R1+0x3dd4] ;  /* 0x003dd40001537983 */ /* 0x000f220000300800 */
[----:B------:R-:W-:Y:S01]  /*5f6a0*/  MOV R186, R67 ;  /* 0x0000004300ba7202 */ /* 0x000fe20000000f00 */
[----:B------:R-:W-:-:S02]  /*5f6b0*/  IMAD.MOV.U32 R185, RZ, RZ, R70 ;  /* 0x000000ffffb97224 */ /* 0x000fc400078e0046 */
[----:B------:R-:W4:Y:S01]  /*5f6c0*/  LDL.LU R82, [R1+0x3dd0] ;  /* 0x003dd00001527983 */ /* 0x000f220000300800 */
[----:B------:R-:W-:-:S03]  /*5f6d0*/  IMAD.MOV.U32 R184, RZ, RZ, R71 ;  /* 0x000000ffffb87224 */ /* 0x000fc600078e0047 */
[----:B------:R-:W4:Y:S01]  /*5f6e0*/  LDL.LU R71, [R1+0x3dcc] ;  /* 0x003dcc0001477983 */ /* 0x000f220000300800 */
[----:B------:R-:W-:-:S03]  /*5f6f0*/  IMAD.MOV.U32 R187, RZ, RZ, R66 ;  /* 0x000000ffffbb7224 */ /* 0x000fc600078e0042 */
[----:B------:R-:W4:Y:S04]  /*5f700*/  LDL.LU R70, [R1+0x3dc8] ;  /* 0x003dc80001467983 */ /* 0x000f280000300800 */
[----:B------:R-:W4:Y:S01]  /*5f710*/  LDL.LU R67, [R1+0x3dc4] ;  /* 0x003dc40001437983 */ /* 0x000f220000300800 */
[----:B------:R-:W-:Y:S02]  /*5f720*/  IMAD.MOV.U32 R222, RZ, RZ, R58 ;  /* 0x000000ffffde7224 */ /* 0x000fe400078e003a */
[----:B------:R-:W-:Y:S01]  /*5f730*/  IMAD.MOV.U32 R221, RZ, RZ, R62 ;  /* 0x000000ffffdd7224 */ /* 0x000fe200078e003e */
[----:B------:R-:W4:Y:S01]  /*5f740*/  LDL.LU R66, [R1+0x3dc0] ;  /* 0x003dc00001427983 */ /* 0x000f220000300800 */
[----:B------:R-:W-:-:S03]  /*5f750*/  IMAD.MOV.U32 R220, RZ, RZ, R63 ;  /* 0x000000ffffdc7224 */ /* 0x000fc600078e003f */
[----:B------:R-:W4:Y:S01]  /*5f760*/  LDL.LU R63, [R1+0x3dbc] ;  /* 0x003dbc00013f7983 */ /* 0x000f220000300800 */
[----:B------:R-:W-:-:S03]  /*5f770*/  IMAD.MOV.U32 R223, RZ, RZ, R59 ;  /* 0x000000ffffdf7224 */ /* 0x000fc600078e003b */
[----:B------:R-:W4:Y:S04]  /*5f780*/  LDL.LU R62, [R1+0x3db8] ;  /* 0x003db800013e7983 */ /* 0x000f280000300800 */
[----:B------:R-:W4:Y:S04]  /*5f790*/  LDL.LU R58, [R1+0x3db4] ;  /* 0x003db400013a7983 */ /* 0x000f280000300800 */
[----:B------:R-:W4:Y:S01]  /*5f7a0*/  LDL.LU R59, [R1+0x3db0] ;  /* 0x003db000013b7983 */ /* 0x000f220000300800 */
[----:B------:R-:W-:Y:S02]  /*5f7b0*/  IMAD.MOV.U32 R41, RZ, RZ, R132 ;  /* 0x000000ffff297224 */ /* 0x000fe400078e0084 */
[----:B------:R-:W-:Y:S01]  /*5f7c0*/  IMAD.MOV.U32 R40, RZ, RZ, R133 ;  /* 0x000000ffff287224 */ /* 0x000fe200078e0085 */
[----:B------:R-:W-:Y:S01]  /*5f7d0*/  MOV R36, R135 ;  /* 0x0000008700247202 */ /* 0x000fe20000000f00 */
[----:B------:R-:W-:-:S02]  /*5f7e0*/  IMAD.MOV.U32 R37, RZ, RZ, R134 ;  /* 0x000000ffff257224 */ /* 0x000fc400078e0086 */
[----:B------:R-:W-:Y:S02]  /*5f7f0*/  IMAD.MOV.U32 R135, RZ, RZ, R55 ;  /* 0x000000ffff877224 */ /* 0x000fe400078e0037 */
[----:B------:R-:W-:Y:S01]  /*5f800*/  IMAD.MOV.U32 R134, RZ, RZ, R54 ;  /* 0x000000ffff867224 */ /* 0x000fe200078e0036 */
[----:B------:R-:W-:Y:S01]  /*5f810*/  MOV R133, R51 ;  /* 0x0000003300857202 */ /* 0x000fe20000000f00 */
[----:B------:R-:W-:Y:S02]  /*5f820*/  IMAD.MOV.U32 R132, RZ, RZ, R50 ;  /* 0x000000ffff847224 */ /* 0x000fe400078e0032 */
[----:B------:R-:W4:Y:S04]  /*5f830*/  LDL.LU R50, [R1+0x3dac] ;  /* 0x003dac0001327983 */ /* 0x000f280000300800 */
[----:B------:R-:W4:Y:S04]  /*5f840*/  LDL.LU R51, [R1+0x3da8] ;  /* 0x003da80001337983 */ /* 0x000f280000300800 */
[----:B------:R-:W4:Y:S04]  /*5f850*/  LDL.LU R54, [R1+0x3da4] ;  /* 0x003da40001367983 */ /* 0x000f280000300800 */
[----:B------:R-:W4:Y:S01]  /*5f860*/  LDL.LU R55, [R1+0x3da0] ;  /* 0x003da00001377983 */ /* 0x000f220000300800 */
[----:B------:R-:W-:-:S02]  /*5f870*/  IMAD.MOV.U32 R193, RZ, RZ, R75 ;  /* 0x000000ffffc17224 */ /* 0x000fc400078e004b */
[----:B------:R-:W-:Y:S01]  /*5f880*/  IMAD.MOV.U32 R192, RZ, RZ, R74 ;  /* 0x000000ffffc07224 */ /* 0x000fe200078e004a */
[----:B------:R-:W-:Y:S01]  /*5f890*/  MOV R195, R79 ;  /* 0x0000004f00c37202 */ /* 0x000fe20000000f00 */
[----:B------:R-:W-:Y:S02]  /*5f8a0*/  IMAD.MOV.U32 R194, RZ, RZ, R78 ;  /* 0x000000ffffc27224 */ /* 0x000fe400078e004e */
[----:B------:R-:W-:Y:S01]  /*5f8b0*/  IMAD.MOV.U32 R199, RZ, RZ, R11 ;  /* 0x000000ffffc77224 */ /* 0x000fe200078e000b */
[----:B------:R-:W-:Y:S01]  /*5f8c0*/  MOV R198, R10 ;  /* 0x0000000a00c67202 */ /* 0x000fe20000000f00 */
[----:B------:R-:W-:Y:S02]  /*5f8d0*/  IMAD.MOV.U32 R188, RZ, RZ, R14 ;  /* 0x000000ffffbc7224 */ /* 0x000fe400078e000e */
[----:B------:R-:W-:Y:S02]  /*5f8e0*/  IMAD.MOV.U32 R197, RZ, RZ, R7 ;  /* 0x000000ffffc57224 */ /* 0x000fe400078e0007 */
[----:B------:R-:W-:-:S02]  /*5f8f0*/  IMAD.MOV.U32 R196, RZ, RZ, R6 ;  /* 0x000000ffffc47224 */ /* 0x000fc400078e0006 */
[----:B------:R-:W-:Y:S02]  /*5f900*/  IMAD.MOV.U32 R189, RZ, RZ, R15 ;  /* 0x000000ffffbd7224 */ /* 0x000fe400078e000f */
[----:B------:R-:W-:Y:S02]  /*5f910*/  IMAD.MOV.U32 R190, RZ, RZ, R18 ;  /* 0x000000ffffbe7224 */ /* 0x000fe400078e0012 */
[----:B------:R-:W-:Y:S02]  /*5f920*/  IMAD.MOV.U32 R191, RZ, RZ, R19 ;  /* 0x000000ffffbf7224 */ /* 0x000fe400078e0013 */
[----:B------:R-:W-:Y:S02]  /*5f930*/  IMAD.MOV.U32 R160, RZ, RZ, R90 ;  /* 0x000000ffffa07224 */ /* 0x000fe400078e005a */
[----:B------:R-:W-:Y:S02]  /*5f940*/  IMAD.MOV.U32 R161, RZ, RZ, R102 ;  /* 0x000000ffffa17224 */ /* 0x000fe400078e0066 */
[----:B------:R-:W-:Y:S01]  /*5f950*/  IMAD.MOV.U32 R162, RZ, RZ, R103 ;  /* 0x000000ffffa27224 */ /* 0x000fe200078e0067 */
[----:B------:R-:W-:Y:S01]  /*5f960*/  MOV R140, R99 ;  /* 0x00000063008c7202 */ /* 0x000fe20000000f00 */
[----:B------:R-:W-:-:S02]  /*5f970*/  IMAD.MOV.U32 R163, RZ, RZ, R98 ;  /* 0x000000ffffa37224 */ /* 0x000fc400078e0062 */
[----:B------:R-:W-:Y:S02]  /*5f980*/  IMAD.MOV.U32 R141, RZ, RZ, R91 ;  /* 0x000000ffff8d7224 */ /* 0x000fe400078e005b */
[----:B------:R-:W-:Y:S02]  /*5f990*/  IMAD.MOV.U32 R142, RZ, RZ, R94 ;  /* 0x000000ffff8e7224 */ /* 0x000fe400078e005e */
[----:B------:R-:W-:Y:S02]  /*5f9a0*/  IMAD.MOV.U32 R143, RZ, RZ, R95 ;  /* 0x000000ffff8f7224 */ /* 0x000fe400078e005f */
[----:B--2---:R-:W-:Y:S02]  /*5f9b0*/  IMAD.MOV.U32 R207, RZ, RZ, R87 ;  /* 0x000000ffffcf7224 */ /* 0x004fe400078e0057 */
[----:B---3--:R-:W-:Y:S02]  /*5f9c0*/  IMAD.MOV.U32 R206, RZ, RZ, R86 ;  /* 0x000000ffffce7224 */ /* 0x008fe400078e0056 */
[----:B----4-:R-:W-:-:S02]  /*5f9d0*/  IMAD.MOV.U32 R205, RZ, RZ, R83 ;  /* 0x000000ffffcd7224 */ /* 0x010fc400078e0053 */
[----:B------:R-:W-:Y:S02]  /*5f9e0*/  IMAD.MOV.U32 R211, RZ, RZ, R71 ;  /* 0x000000ffffd37224 */ /* 0x000fe400078e0047 */
[----:B------:R-:W-:Y:S02]  /*5f9f0*/  IMAD.MOV.U32 R210, RZ, RZ, R70 ;  /* 0x000000ffffd27224 */ /* 0x000fe400078e0046 */
[----:B------:R-:W-:Y:S01]  /*5fa00*/  IMAD.MOV.U32 R209, RZ, RZ, R67 ;  /* 0x000000ffffd17224 */ /* 0x000fe200078e0043 */
[----:B------:R-:W-:Y:S01]  /*5fa10*/  MOV R208, R66 ;  /* 0x0000004200d07202 */ /* 0x000fe20000000f00 */
[----:B------:R-:W-:Y:S02]  /*5fa20*/  IMAD.MOV.U32 R215, RZ, RZ, R63 ;  /* 0x000000ffffd77224 */ /* 0x000fe400078e003f */
[----:B------:R-:W-:Y:S02]  /*5fa30*/  IMAD.MOV.U32 R214, RZ, RZ, R62 ;  /* 0x000000ffffd67224 */ /* 0x000fe400078e003e */
[----:B------:R-:W-:-:S02]  /*5fa40*/  IMAD.MOV.U32 R212, RZ, RZ, R58 ;  /* 0x000000ffffd47224 */ /* 0x000fc400078e003a */
[----:B------:R-:W2:Y:S01]  /*5fa50*/  LDL.LU R58, [R1+0x3d9c] ;  /* 0x003d9c00013a7983 */ /* 0x000ea20000300800 */
[----:B------:R-:W-:-:S03]  /*5fa60*/  IMAD.MOV.U32 R213, RZ, RZ, R59 ;  /* 0x000000ffffd57224 */ /* 0x000fc600078e003b */
[----:B------:R-:W2:Y:S04]  /*5fa70*/  LDL.LU R59, [R1+0x3d98] ;  /* 0x003d9800013b7983 */ /* 0x000ea80000300800 */
[----:B------:R-:W3:Y:S04]  /*5fa80*/  LDL.LU R62, [R1+0x3d94] ;  /* 0x003d9400013e7983 */ /* 0x000ee80000300800 */
[----:B------:R-:W3:Y:S04]  /*5fa90*/  LDL.LU R63, [R1+0x3d90] ;  /* 0x003d9000013f7983 */ /* 0x000ee80000300800 */
[----:B------:R-:W4:Y:S04]  /*5faa0*/  LDL.LU R66, [R1+0x3d8c] ;  /* 0x003d8c0001427983 */ /* 0x000f280000300800 */
[----:B------:R-:W4:Y:S04]  /*5fab0*/  LDL.LU R67, [R1+0x3d88] ;  /* 0x003d880001437983 */ /* 0x000f280000300800 */
[----:B------:R-:W2:Y:S04]  /*5fac0*/  LDL.LU R70, [R1+0x3d84] ;  /* 0x003d840001467983 */ /* 0x000ea80000300800 */
[----:B------:R-:W2:Y:S01]  /*5fad0*/  LDL.LU R71, [R1+0x3d80] ;  /* 0x003d800001477983 */ /* 0x000ea20000300800 */
[----:B------:R-:W-:-:S03]  /*5fae0*/  IMAD.MOV.U32 R204, RZ, RZ, R82 ;  /* 0x000000ffffcc7224 */ /* 0x000fc600078e0052 */
        /* <DEDUP_REMOVED lines=27> */
[----:B------:R-:W3:Y:S01]  /*5fca0*/  LDL.LU R95, [R1+0x3d10] ;  /* 0x003d1000015f7983 */ /* 0x000ee20000300800 */
[C---:B------:R-:W-:Y:S08]  /*5fcb0*/  HMMA.1688.F32.TF32 R140, R224.reuse, R54, R140 ;  /* 0x00000036e08c723c */ /* 0x040ff0000008108c */
[----:B--2---:R-:W-:-:S15]  /*5fcc0*/  HMMA.1688.F32.TF32 R200, R224, R102, R212 ;  /* 0x00000066e0c8723c */ /* 0x004fde00000810d4 */
[----:B------:R-:W-:-:S04]  /*5fcd0*/  NOP ;  /* 0x0000000000007918 */ /* 0x000fc80000000000 */
[----:B------:R-:W-:Y:S01]  /*5fce0*/  IMAD.MOV.U32 R49, RZ, RZ, R200 ;  /* 0x000000ffff317224 */ /* 0x000fe200078e00c8 */
[----:B------:R-:W-:Y:S01]  /*5fcf0*/  MOV R44, R203 ;  /* 0x000000cb002c7202 */ /* 0x000fe20000000f00 */
[----:B------:R-:W-:Y:S02]  /*5fd00*/  IMAD.MOV.U32 R48, RZ, RZ, R201 ;  /* 0x000000ffff307224 */ /* 0x000fe400078e00c9 */
[----:B------:R-:W-:Y:S02]  /*5fd10*/  IMAD.MOV.U32 R45, RZ, RZ, R202 ;  /* 0x000000ffff2d7224 */ /* 0x000fe400078e00ca */
[----:B---3--:R-:W-:-:S15]  /*5fd20*/  HMMA.1688.F32.TF32 R200, R224, R98, R208 ;  /* 0x00000062e0c8723c */ /* 0x008fde00000810d0 */
[----:B------:R-:W-:-:S04]  /*5fd30*/  NOP ;  /* 0x0000000000007918 */ /* 0x000fc80000000000 */
[----:B------:R-:W-:Y:S02]  /*5fd40*/  IMAD.MOV.U32 R57, RZ, RZ, R200 ;  /* 0x000000ffff397224 */ /* 0x000fe400078e00c8 */
[----:B------:R-:W-:Y:S02]  /*5fd50*/  IMAD.MOV.U32 R56, RZ, RZ, R201 ;  /* 0x000000ffff387224 */ /* 0x000fe400078e00c9 */
[----:B------:R-:W-:Y:S02]  /*5fd60*/  IMAD.MOV.U32 R53, RZ, RZ, R202 ;  /* 0x000000ffff357224 */ /* 0x000fe400078e00ca */
[----:B------:R-:W-:Y:S02]  /*5fd70*/  IMAD.MOV.U32 R52, RZ, RZ, R203 ;  /* 0x000000ffff347224 */ /* 0x000fe400078e00cb */
[C---:B------:R-:W-:Y:S08]  /*5fd80*/  HMMA.1688.F32.TF32 R200, R224.reuse, R94, R204 ;  /* 0x0000005ee0c8723c */ /* 0x040ff000000810cc */
[----:B------:R-:W-:Y:S11]  /*5fd90*/  HMMA.1688.F32.TF32 R188, R224, R18, R188 ;  /* 0x00000012e0bc723c */ /* 0x000ff600000810bc */
[----:B------:R-:W-:Y:S01]  /*5fda0*/  IMAD.MOV.U32 R65, RZ, RZ, R200 ;  /* 0x000000ffff417224 */ /* 0x000fe200078e00c8 */
[----:B------:R-:W-:Y:S01]  /*5fdb0*/  MOV R61, R202 ;  /* 0x000000ca003d7202 */ /* 0x000fe20000000f00 */
[----:B------:R-:W-:-:S02]  /*5fdc0*/  IMAD.MOV.U32 R64, RZ, RZ, R201 ;  /* 0x000000ffff407224 */ /* 0x000fc400078e00c9 */
[----:B------:R-:W-:Y:S02]  /*5fdd0*/  IMAD.MOV.U32 R60, RZ, RZ, R203 ;  /* 0x000000ffff3c7224 */ /* 0x000fe400078e00cb */
[C---:B------:R-:W-:Y:S08]  /*5fde0*/  HMMA.1688.F32.TF32 R200, R224.reuse, R90, R196 ;  /* 0x0000005ae0c8723c */ /* 0x040ff000000810c4 */
[C---:B------:R-:W-:Y:S08]  /*5fdf0*/  HMMA.1688.F32.TF32 R196, R224.reuse, R26, R192 ;  /* 0x0000001ae0c4723c */ /* 0x040ff000000810c0 */
[C---:B------:R-:W-:Y:S08]  /*5fe00*/  HMMA.1688.F32.TF32 R192, R224.reuse, R22, R132 ;  /* 0x00000016e0c0723c */ /* 0x040ff00000081084 */
[C---:B------:R-:W-:Y:S01]  /*5fe10*/  HMMA.1688.F32.TF32 R132, R224.reuse, R14, R220 ;  /* 0x0000000ee084723c */ /* 0x040fe200000810dc */
[----:B------:R-:W-:Y:S04]  /*5fe20*/  STL.64 [R1+0xcd0], R200 ;  /* 0x000cd0c801007387 */ /* 0x000fe80000100a00 */
[----:B------:R-:W-:Y:S04]  /*5fe30*/  STL.64 [R1+0xcd8], R202 ;  /* 0x000cd8ca01007387 */ /* 0x000fe80000100a00 */
[----:B------:R-:W-:Y:S01]  /*5fe40*/  STL.64 [R1+0xcc0], R196 ;  /* 0x000cc0c401007387 */ /* 0x000fe20000100a00 */
[C---:B------:R-:W-:Y:S03]  /*5fe50*/  HMMA.1688.F32.TF32 R184, R224.reuse, R10, R184 ;  /* 0x0000000ae0b8723c */ /* 0x040fe600000810b8 */
        /* <DEDUP_REMOVED lines=10> */
[----:B------:R-:W-:Y:S02]  /*5ff00*/  STL.64 [R1+0xc88], R186 ;  /* 0x000c88ba01007387 */ /* 0x000fe40000100a00 */
[C---:B------:R-:W-:Y:S02]  /*5ff10*/  HMMA.1688.F32.TF32 R172, R224.reuse, R82, R172 ;  /* 0x00000052e0ac723c */ /* 0x040fe400000810ac */
[----:B------:R-:W-:Y:S04]  /*5ff20*/  STL.64 [R1+0xc70], R180 ;  /* 0x000c70b401007387 */ /* 0x000fe80000100a00 */
[----:B------:R-:W-:Y:S02]  /*5ff30*/  STL.64 [R1+0xc78], R182 ;  /* 0x000c78b601007387 */ /* 0x000fe40000100a00 */
[C---:B------:R-:W-:Y:S03]  /*5ff40*/  HMMA.1688.F32.TF32 R168, R224.reuse, R78, R168 ;  /* 0x0000004ee0a8723c */ /* 0x040fe600000810a8 */
        /* <DEDUP_REMOVED lines=8> */
[C---:B----4-:R-:W-:Y:S03]  /*5ffd0*/  HMMA.1688.F32.TF32 R156, R224.reuse, R66, R156 ;  /* 0x00000042e09c723c */ /* 0x050fe6000008109c */
[----:B------:R-:W-:Y:S04]  /*5ffe0*/  STL.64 [R1+0xc30], R132 ;  /* 0x000c308401007387 */ /* 0x000fe80000100a00 */
[----:B------:R2:W-:Y:S02]  /*5fff0*/  STL.64 [R1+0xc38], R134 ;  /* 0x000c388601007387 */ /* 0x0005e40000100a00 */
[C---:B--2---:R-:W-:Y:S02]  /*60000*/  HMMA.1688.F32.TF32 R132, R224.reuse, R62, R148 ;  /* 0x0000003ee084723c */ /* 0x044fe40000081094 */
[----:B------:R-:W-:Y:S04]  /*60010*/  STL.64 [R1+0xc20], R160 ;  /* 0x000c20a001007387 */ /* 0x000fe80000100a00 */
[----:B------:R-:W-:Y:S02]  /*60020*/  STL.64 [R1+0xc28], R162 ;  /* 0x000c28a201007387 */ /* 0x000fe40000100a00 */
[C---:B------:R-:W-:Y:S02]  /*60030*/  HMMA.1688.F32.TF32 R144, R224.reuse, R58, R144 ;  /* 0x0000003ae090723c */ /* 0x040fe40000081090 */
[----:B------:R-:W-:Y:S04]  /*60040*/  STL.64 [R1+0xc10], R156 ;  /* 0x000c109c01007387 */ /* 0x000fe80000100a00 */
[----:B------:R-:W-:Y:S05]  /*60050*/  STL.64 [R1+0xc18], R158 ;  /* 0x000c189e01007387 */ /* 0x000fea0000100a00 */
[----:B------:R-:W-:Y:S04]  /*60060*/  STL.64 [R1+0xc00], R132 ;  /* 0x000c008401007387 */ /* 0x000fe80000100a00 */
[----:B------:R2:W-:Y:S02]  /*60070*/  STL.64 [R1+0xc08], R134 ;  /* 0x000c088601007387 */ /* 0x0005e40000100a00 */
[----:B--2---:R-:W-:Y:S02]  /*60080*/  HMMA.1688.F32.TF32 R132, R224, R50, R136 ;  /* 0x00000032e084723c */ /* 0x004fe40000081088 */
[----:B------:R2:W-:Y:S01]  /*60090*/  STL.64 [R1+0xbf0], R144 ;  /* 0x000bf09001007387 */ /* 0x0005e20000100a00 */
[----:B------:R-:W-:-:S03]  /*600a0*/  IMAD.MOV.U32 R148, RZ, RZ, R46 ;  /* 0x000000ffff947224 */ /* 0x000fc600078e002e */
[----:B------:R3:W-:Y:S04]  /*600b0*/  STL.64 [R1+0xbf8], R146 ;  /* 0x000bf89201007387 */ /* 0x0007e80000100a00 */
[----:B------:R4:W-:Y:S01]  /*600c0*/  STL.64 [R1+0xbe0], R140 ;  /* 0x000be08c01007387 */ /* 0x0009e20000100a00 */
[----:B------:R-:W-:-:S03]  /*600d0*/  IMAD.MOV.U32 R149, RZ, RZ, R34 ;  /* 0x000000ffff957224 */ /* 0x000fc600078e0022 */
[----:B------:R1:W-:Y:S01]  /*600e0*/  STL.64 [R1+0xbe8], R142 ;  /* 0x000be88e01007387 */ /* 0x0003e20000100a00 */
[----:B------:R-:W-:-:S03]  /*600f0*/  IMAD.MOV.U32 R150, RZ, RZ, R30 ;  /* 0x000000ffff967224 */ /* 0x000fc600078e001e */
[----:B------:R-:W2:Y:S01]  /*60100*/  LDL.LU R46, [R1+0x3d0c] ;  /* 0x003d0c00012e7983 */ /* 0x000ea20000300800 */
[----:B------:R-:W-:-:S03]  /*60110*/  IMAD.MOV.U32 R151, RZ, RZ, R31 ;  /* 0x000000ffff977224 */ /* 0x000fc600078e001f */
[----:B------:R1:W-:Y:S01]  /*60120*/  STL.64 [R1+0x1050], R132 ;  /* 0x0010508401007387 */ /* 0x0003e20000100a00 */
[----:B------:R-:W-:-:S03]  /*60130*/  IMAD.MOV.U32 R156, RZ, RZ, R239 ;  /* 0x000000ffff9c7224 */ /* 0x000fc600078e00ef */
[----:B------:R1:W-:Y:S01]  /*60140*/  STL.64 [R1+0x1058], R134 ;  /* 0x0010588601007387 */ /* 0x0003e20000100a00 */
[----:B------:R-:W-:-:S03]  /*60150*/  MOV R157, R238 ;  /* 0x000000ee009d7202 */ /* 0x000fc60000000f00 */
[----:B------:R-:W2:Y:S04]  /*60160*/  LDL.LU R34, [R1+0x3d08] ;  /* 0x003d080001227983 */ /* 0x000ea80000300800 */
[----:B------:R-:W2:Y:S04]  /*60170*/  LDL.LU R30, [R1+0x3d04] ;  /* 0x003d0400011e7983 */ /* 0x000ea80000300800 */
[----:B------:R-:W3:Y:S04]  /*60180*/  LDL.LU R31, [R1+0x3d00] ;  /* 0x003d0000011f7983 */ /* 0x000ee80000300800 */
[----:B------:R-:W3:Y:S04]  /*60190*/  LDL.LU R239, [R1+0x3cfc] ;  /* 0x003cfc0001ef7983 */ /* 0x000ee80000300800 */
[----:B------:R-:W4:Y:S01]  /*601a0*/  LDL.LU R238, [R1+0x3cf8] ;  /* 0x003cf80001ee7983 */ /* 0x000f220000300800 */
[----:B------:R-:W-:-:S02]  /*601b0*/  IMAD.MOV.U32 R158, RZ, RZ, R236 ;  /* 0x000000ffff9e7224 */ /* 0x000fc400078e00ec */
[----:B------:R-:W-:Y:S01]  /*601c0*/  IMAD.MOV.U32 R159, RZ, RZ, R237 ;  /* 0x000000ffff9f7224 */ /* 0x000fe200078e00ed */
[----:B------:R-:W4:Y:S01]  /*601d0*/  LDL.LU R236, [R1+0x3cf4] ;  /* 0x003cf40001ec7983 */ /* 0x000f220000300800 */
[----:B------:R-:W-:Y:S02]  /*601e0*/  IMAD.MOV.U32 R160, RZ, RZ, R233 ;  /* 0x000000ffffa07224 */ /* 0x000fe400078e00e9 */
[----:B------:R-:W-:Y:S01]  /*601f0*/  IMAD.MOV.U32 R161, RZ, RZ, R235 ;  /* 0x000000ffffa17224 */ /* 0x000fe200078e00eb */
[----:B------:R-:W4:Y:S04]  /*60200*/  LDL.LU R237, [R1+0x3cf0] ;  /* 0x003cf00001ed7983 */ /* 0x000f280000300800 */
[----:B------:R-:W4:Y:S04]  /*60210*/  LDL.LU R233, [R1+0x3cec] ;  /* 0x003cec0001e97983 */ /* 0x000f280000300800 */
[----:B------:R-:W4:Y:S01]  /*60220*/  LDL.LU R235, [R1+0x3ce8] ;  /* 0x003ce80001eb7983 */ /* 0x000f220000300800 */
[----:B------:R-:W-:-:S02]  /*60230*/  IMAD.MOV.U32 R162, RZ, RZ, R232 ;  /* 0x000000ffffa27224 */ /* 0x000fc400078e00e8 */
[----:B------:R-:W-:Y:S01]  /*60240*/  IMAD.MOV.U32 R163, RZ, RZ, R234 ;  /* 0x000000ffffa37224 */ /* 0x000fe200078e00ea */
[----:B------:R-:W4:Y:S04]  /*60250*/  LDL.LU R232, [R1+0x3ce4] ;  /* 0x003ce40001e87983 */ /* 0x000f280000300800 */
[----:B------:R-:W4:Y:S01]  /*60260*/  LDL.LU R234, [R1+0x3ce0] ;  /* 0x003ce00001ea7983 */ /* 0x000f220000300800 */
[----:B--2---:R-:W-:Y:S02]  /*60270*/  IMAD.MOV.U32 R171, RZ, RZ, R30 ;  /* 0x000000ffffab7224 */ /* 0x004fe400078e001e */
[----:B---3--:R-:W-:Y:S01]  /*60280*/  IMAD.MOV.U32 R169, RZ, RZ, R239 ;  /* 0x000000ffffa97224 */ /* 0x008fe200078e00ef */
[----:B----4-:R-:W-:Y:S02]  /*60290*/  MOV R168, R238 ;  /* 0x000000ee00a87202 */ /* 0x010fe40000000f00 */
[----:B------:R-:W2:Y:S04]  /*602a0*/  LDL.LU R238, [R1+0x3cdc] ;  /* 0x003cdc0001ee7983 */ /* 0x000ea80000300800 */
[----:B------:R-:W3:Y:S01]  /*602b0*/  LDL.LU R239, [R1+0x3cd8] ;  /* 0x003cd80001ef7983 */ /* 0x000ee20000300800 */
[----:B------:R-:W-:-:S03]  /*602c0*/  IMAD.MOV.U32 R170, RZ, RZ, R31 ;  /* 0x000000ffffaa7224 */ /* 0x000fc600078e001f */
[----:B------:R-:W4:Y:S01]  /*602d0*/  LDL.LU R31, [R1+0x3cd4] ;  /* 0x003cd400011f7983 */ /* 0x000f220000300800 */
[----:B------:R-:W-:Y:S02]  /*602e0*/  IMAD.MOV.U32 R174, RZ, RZ, R237 ;  /* 0x000000ffffae7224 */ /* 0x000fe400078e00ed */
[----:B------:R-:W-:Y:S01]  /*602f0*/  IMAD.MOV.U32 R173, RZ, RZ, R233 ;  /* 0x000000ffffad7224 */ /* 0x000fe200078e00e9 */
[----:B------:R-:W4:Y:S01]  /*60300*/  LDL.LU R30, [R1+0x3cd0] ;  /* 0x003cd000011e7983 */ /* 0x000f220000300800 */
[----:B------:R-:W-:-:S03]  /*60310*/  IMAD.MOV.U32 R172, RZ, RZ, R235 ;  /* 0x000000ffffac7224 */ /* 0x000fc600078e00eb */
[----:B------:R-:W4:Y:S01]  /*60320*/  LDL.LU R235, [R1+0x3ccc] ;  /* 0x003ccc0001eb7983 */ /* 0x000f220000300800 */
[----:B------:R-:W-:-:S03]  /*60330*/  MOV R175, R236 ;  /* 0x000000ec00af7202 */ /* 0x000fc60000000f00 */
[----:B------:R-:W4:Y:S04]  /*60340*/  LDL.LU R233, [R1+0x3cc8] ;  /* 0x003cc80001e97983 */ /* 0x000f280000300800 */
[----:B------:R-:W4:Y:S04]  /*60350*/  LDL.LU R237, [R1+0x3cc4] ;  /* 0x003cc40001ed7983 */ /* 0x000f280000300800 */
[----:B------:R-:W4:Y:S01]  /*60360*/  LDL.LU R236, [R1+0x3cc0] ;  /* 0x003cc00001ec7983 */ /* 0x000f220000300800 */
[----:B------:R-:W-:Y:S02]  /*60370*/  IMAD.MOV.U32 R178, RZ, RZ, R234 ;  /* 0x000000ffffb27224 */ /* 0x000fe400078e00ea */
[----:B------:R-:W-:-:S02]  /*60380*/  IMAD.MOV.U32 R179, RZ, RZ, R232 ;  /* 0x000000ffffb37224 */ /* 0x000fc400078e00e8 */
[----:B--2---:R-:W-:Y:S02]  /*60390*/  IMAD.MOV.U32 R177, RZ, RZ, R238 ;  /* 0x000000ffffb17224 */ /* 0x004fe400078e00ee */
[----:B---3--:R-:W-:Y:S02]  /*603a0*/  IMAD.MOV.U32 R176, RZ, RZ, R239 ;  /* 0x000000ffffb07224 */ /* 0x008fe400078e00ef */
[----:B------:R-:W2:Y:S04]  /*603b0*/  LDL.LU R239, [R1+0x3cbc] ;  /* 0x003cbc0001ef7983 */ /* 0x000ea80000300800 */
[----:B------:R-:W3:Y:S04]  /*603c0*/  LDL.LU R238, [R1+0x3cb8] ;  /* 0x003cb80001ee7983 */ /* 0x000ee80000300800 */
[----:B------:R-:W3:Y:S04]  /*603d0*/  LDL.LU R234, [R1+0x3cb4] ;  /* 0x003cb40001ea7983 */ /* 0x000ee80000300800 */
[----:B------:R-:W3:Y:S01]  /*603e0*/  LDL.LU R232, [R1+0x3cb0] ;  /* 0x003cb00001e87983 */ /* 0x000ee20000300800 */
[----:B----4-:R-:W-:Y:S01]  /*603f0*/  IMAD.MOV.U32 R187, RZ, RZ, R235 ;  /* 0x000000ffffbb7224 */ /* 0x010fe200078e00eb */
[----:B------:R-:W-:Y:S01]  /*60400*/  MOV R186, R233 ;  /* 0x000000e900ba7202 */ /* 0x000fe20000000f00 */
[----:B------:R-:W-:-:S02]  /*60410*/  IMAD.MOV.U32 R184, RZ, RZ, R237 ;  /* 0x000000ffffb87224 */ /* 0x000fc400078e00ed */
[----:B------:R-:W4:Y:S01]  /*60420*/  LDL.LU R237, [R1+0x3cac] ;  /* 0x003cac0001ed7983 */ /* 0x000f220000300800 */
[----:B------:R-:W-:-:S03]  /*60430*/  IMAD.MOV.U32 R185, RZ, RZ, R236 ;  /* 0x000000ffffb97224 */ /* 0x000fc600078e00ec */
[----:B------:R-:W4:Y:S04]  /*60440*/  LDL.LU R236, [R1+0x3ca8] ;  /* 0x003ca80001ec7983 */ /* 0x000f280000300800 */
[----:B------:R-:W4:Y:S04]  /*60450*/  LDL.LU R233, [R1+0x3ca4] ;  /* 0x003ca40001e97983 */ /* 0x000f280000300800 */
[----:B------:R-:W4:Y:S01]  /*60460*/  LDL.LU R235, [R1+0x3ca0] ;  /* 0x003ca00001eb7983 */ /* 0x000f220000300800 */
[----:B--2---:R-:W-:Y:S02]  /*60470*/  IMAD.MOV.U32 R223, RZ, RZ, R239 ;  /* 0x000000ffffdf7224 */ /* 0x004fe400078e00ef */
[----:B---3--:R-:W-:-:S02]  /*60480*/  IMAD.MOV.U32 R222, RZ, RZ, R238 ;  /* 0x000000ffffde7224 */ /* 0x008fc400078e00ee */
[----:B------:R-:W-:Y:S02]  /*60490*/  IMAD.MOV.U32 R220, RZ, RZ, R234 ;  /* 0x000000ffffdc7224 */ /* 0x000fe400078e00ea */
[----:B------:R-:W2:Y:S01]  /*604a0*/  LDL.LU R234, [R1+0x3c9c] ;  /* 0x003c9c0001ea7983 */ /* 0x000ea20000300800 */
[----:B------:R-:W-:-:S03]  /*604b0*/  IMAD.MOV.U32 R221, RZ, RZ, R232 ;  /* 0x000000ffffdd7224 */ /* 0x000fc600078e00e8 */
[----:B------:R-:W3:Y:S04]  /*604c0*/  LDL.LU R232, [R1+0x3c98] ;  /* 0x003c980001e87983 */ /* 0x000ee80000300800 */
[----:B------:R-:W2:Y:S04]  /*604d0*/  LDL.LU R238, [R1+0x3c94] ;  /* 0x003c940001ee7983 */ /* 0x000ea80000300800 */
[----:B------:R-:W3:Y:S01]  /*604e0*/  LDL.LU R239, [R1+0x3c90] ;  /* 0x003c900001ef7983 */ /* 0x000ee20000300800 */
[----:B----4-:R-:W-:-:S03]  /*604f0*/  IMAD.MOV.U32 R188, RZ, RZ, R233 ;  /* 0x000000ffffbc7224 */ /* 0x010fc600078e00e9 */
[----:B------:R-:W4:Y:S01]  /*60500*/  LDL.LU R233, [R1+0x3c8c] ;  /* 0x003c8c0001e97983 */ /* 0x000f220000300800 */
[----:B------:R-:W-:-:S03]  /*60510*/  MOV R189, R235 ;  /* 0x000000eb00bd7202 */ /* 0x000fc60000000f00 */
[----:B------:R-:W4:Y:S01]  /*60520*/  LDL.LU R235, [R1+0x3c88] ;  /* 0x003c880001eb7983 */ /* 0x000f220000300800 */
[----:B------:R-:W-:Y:S02]  /*60530*/  IMAD.MOV.U32 R190, RZ, RZ, R236 ;  /* 0x000000ffffbe7224 */ /* 0x000fe400078e00ec */
[----:B------:R-:W-:Y:S01]  /*60540*/  IMAD.MOV.U32 R191, RZ, RZ, R237 ;  /* 0x000000ffffbf7224 */ /* 0x000fe200078e00ed */
[----:B------:R-:W4:Y:S04]  /*60550*/  LDL.LU R236, [R1+0x3c84] ;  /* 0x003c840001ec7983 */ /* 0x000f280000300800 */
[----:B------:R-:W4:Y:S01]  /*60560*/  LDL.LU R237, [R1+0x3c80] ;  /* 0x003c800001ed7983 */ /* 0x000f220000300800 */
[----:B--2---:R-:W-:-:S03]  /*60570*/  IMAD.MOV.U32 R192, RZ, RZ, R238 ;  /* 0x000000ffffc07224 */ /* 0x004fc600078e00ee */
[----:B------:R-:W2:Y:S01]  /*60580*/  LDL.LU R238, [R1+0x3c7c] ;  /* 0x003c7c0001ee7983 */ /* 0x000ea20000300800 */
[----:B---3--:R-:W-:-:S03]  /*60590*/  IMAD.MOV.U32 R193, RZ, RZ, R239 ;  /* 0x000000ffffc17224 */ /* 0x008fc600078e00ef */
[----:B------:R-:W3:Y:S01]  /*605a0*/  LDL.LU R239, [R1+0x3c78] ;  /* 0x003c780001ef7983 */ /* 0x000ee20000300800 */
[----:B------:R-:W-:Y:S02]  /*605b0*/  IMAD.MOV.U32 R194, RZ, RZ, R232 ;  /* 0x000000ffffc27224 */ /* 0x000fe400078e00e8 */
[----:B------:R-:W-:Y:S01]  /*605c0*/  IMAD.MOV.U32 R195, RZ, RZ, R234 ;  /* 0x000000ffffc37224 */ /* 0x000fe200078e00ea */
[----:B------:R-:W3:Y:S01]  /*605d0*/  LDL.LU R232, [R1+0x3c74] ;  /* 0x003c740001e87983 */ /* 0x000ee20000300800 */
[----:B----4-:R-:W-:-:S03]  /*605e0*/  IMAD.MOV.U32 R197, RZ, RZ, R233 ;  /* 0x000000ffffc57224 */ /* 0x010fc600078e00e9 */
[----:B------:R-:W4:Y:S01]  /*605f0*/  LDL.LU R234, [R1+0x3c70] ;  /* 0x003c700001ea7983 */ /* 0x000f220000300800 */
[----:B------:R-:W-:-:S03]  /*60600*/  MOV R196, R235 ;  /* 0x000000eb00c47202 */ /* 0x000fc60000000f00 */
[----:B------:R-:W4:Y:S04]  /*60610*/  LDL.LU R235, [R1+0x3c6c] ;  /* 0x003c6c0001eb7983 */ /* 0x000f280000300800 */
        /* <DEDUP_REMOVED lines=8> */
[----:B------:R-:W-:-:S02]  /*606a0*/  IMAD.MOV.U32 R183, RZ, RZ, R31 ;  /* 0x000000ffffb77224 */ /* 0x000fc400078e001f */
[----:B------:R-:W-:Y:S01]  /*606b0*/  IMAD.MOV.U32 R164, RZ, RZ, R34 ;  /* 0x000000ffffa47224 */ /* 0x000fe200078e0022 */
[----:B------:R-:W-:Y:S01]  /*606c0*/  MOV R166, R47 ;  /* 0x0000002f00a67202 */ /* 0x000fe20000000f00 */
[----:B------:R-:W-:Y:S02]  /*606d0*/  IMAD.MOV.U32 R165, RZ, RZ, R46 ;  /* 0x000000ffffa57224 */ /* 0x000fe400078e002e */
[----:B------:R-:W-:Y:S02]  /*606e0*/  IMAD.MOV.U32 R167, RZ, RZ, R42 ;  /* 0x000000ffffa77224 */ /* 0x000fe400078e002a */
[----:B------:R-:W-:Y:S02]  /*606f0*/  IMAD.MOV.U32 R144, RZ, RZ, R43 ;  /* 0x000000ffff907224 */ /* 0x000fe400078e002b */
[----:B------:R-:W-:Y:S02]  /*60700*/  IMAD.MOV.U32 R145, RZ, RZ, R35 ;  /* 0x000000ffff917224 */ /* 0x000fe400078e0023 */
[----:B------:R-:W-:-:S02]  /*60710*/  IMAD.MOV.U32 R146, RZ, RZ, R38 ;  /* 0x000000ffff927224 */ /* 0x000fc400078e0026 */
[----:B------:R-:W-:Y:S02]  /*60720*/  IMAD.MOV.U32 R147, RZ, RZ, R39 ;  /* 0x000000ffff937224 */ /* 0x000fe400078e0027 */
[----:B--2---:R-:W-:Y:S02]  /*60730*/  IMAD.MOV.U32 R205, RZ, RZ, R238 ;  /* 0x000000ffffcd7224 */ /* 0x004fe400078e00ee */
[----:B------:R-:W2:Y:S01]  /*60740*/  LDL.LU R238, [R1+0xb78] ;  /* 0x000b780001ee7983 */ /* 0x000ea20000300800 */
[----:B---3--:R-:W-:-:S03]  /*60750*/  IMAD.MOV.U32 R204, RZ, RZ, R239 ;  /* 0x000000ffffcc7224 */ /* 0x008fc600078e00ef */
[----:B------:R-:W2:Y:S04]  /*60760*/  LDL.LU R239, [R1+0xb7c] ;  /* 0x000b7c0001ef7983 */ /* 0x000ea80000300800 */
[----:B------:R-:W3:Y:S04]  /*60770*/  LDL.LU R136, [R1+0xb90] ;  /* 0x000b900001887983 */ /* 0x000ee80000300800 */
[----:B------:R-:W3:Y:S04]  /*60780*/  LDL.LU R137, [R1+0xb94] ;  /* 0x000b940001897983 */ /* 0x000ee80000300800 */
[----:B------:R-:W3:Y:S04]  /*60790*/  LDL.LU R138, [R1+0xb98] ;  /* 0x000b9800018a7983 */ /* 0x000ee80000300800 */
[----:B------:R-:W3:Y:S01]  /*607a0*/  LDL.LU R139, [R1+0xb9c] ;  /* 0x000b9c00018b7983 */ /* 0x000ee20000300800 */
[----:B------:R-:W-:-:S03]  /*607b0*/  IMAD.MOV.U32 R215, RZ, RZ, R232 ;  /* 0x000000ffffd77224 */ /* 0x000fc600078e00e8 */
[----:B------:R-:W2:Y:S01]  /*607c0*/  LDL.LU R140, [R1+0xba0] ;  /* 0x000ba000018c7983 */ /* 0x000ea20000300800 */
[----:B----4-:R-:W-:-:S03]  /*607d0*/  IMAD.MOV.U32 R214, RZ, RZ, R233 ;  /* 0x000000ffffd67224 */ /* 0x010fc600078e00e9 */
[----:B------:R-:W2:Y:S01]  /*607e0*/  LDL.LU R141, [R1+0xba4] ;  /* 0x000ba400018d7983 */ /* 0x000ea20000300800 */
[----:B------:R-:W-:-:S03]  /*607f0*/  MOV R213, R234 ;  /* 0x000000ea00d57202 */ /* 0x000fc60000000f00 */
[----:B-1----:R-:W2:Y:S01]  /*60800*/  LDL.LU R142, [R1+0xba8] ;  /* 0x000ba800018e7983 */ /* 0x002ea20000300800 */
[----:B------:R-:W-:-:S03]  /*60810*/  IMAD.MOV.U32 R212, RZ, RZ, R235 ;  /* 0x000000ffffd47224 */ /* 0x000fc600078e00eb */
        /* <DEDUP_REMOVED lines=30> */
[----:B------:R-:W4:Y:S04]  /*60a00*/  LDL.LU R35, [R1+0x3c48] ;  /* 0x003c480001237983 */ /* 0x000f280000300800 */
[----:B------:R-:W4:Y:S04]  /*60a10*/  LDL.LU R38, [R1+0x3c44] ;  /* 0x003c440001267983 */ /* 0x000f280000300800 */
[----:B------:R-:W4:Y:S01]  /*60a20*/  LDL.LU R39, [R1+0x3c40] ;  /* 0x003c400001277983 */ /* 0x000f220000300800 */
[C---:B--2---:R-:W-:Y:S08]  /*60a30*/  HMMA.1688.F32.TF32 R140, R224.reuse, R46, R140 ;  /* 0x0000002ee08c723c */ /* 0x044ff0000008108c */
[C---:B---3--:R-:W-:Y:S08]  /*60a40*/  HMMA.1688.F32.TF32 R136, R224.reuse, R42, R136 ;  /* 0x0000002ae088723c */ /* 0x048ff00000081088 */
[C---:B----4-:R-:W-:Y:S08]  /*60a50*/  HMMA.1688.F32.TF32 R236, R224.reuse, R34, R236 ;  /* 0x00000022e0ec723c */ /* 0x050ff000000810ec */
[----:B------:R-:W-:Y:S01]  /*60a60*/  HMMA.1688.F32.TF32 R232, R224, R38, R232 ;  /* 0x00000026e0e8723c */ /* 0x000fe200000810e8 */
[----:B------:R-:W-:Y:S04]  /*60a70*/  STL.64 [R1+0x1040], R140 ;  /* 0x0010408c01007387 */ /* 0x000fe80000100a00 */
[----:B------:R1:W-:Y:S04]  /*60a80*/  STL.64 [R1+0x1048], R142 ;  /* 0x0010488e01007387 */ /* 0x0003e80000100a00 */
[----:B-1----:R-:W2:Y:S04]  /*60a90*/  LDL.LU.64 R142, [R1+0x3c38] ;  /* 0x003c3800018e7983 */ /* 0x002ea80000300a00 */
[----:B------:R-:W3:Y:S04]  /*60aa0*/  LDL.LU.64 R140, [R1+0x3c30] ;  /* 0x003c3000018c7983 */ /* 0x000ee80000300a00 */
[----:B------:R-:W-:Y:S04]  /*60ab0*/  STL.64 [R1+0x1030], R136 ;  /* 0x0010308801007387 */ /* 0x000fe80000100a00 */
[----:B------:R1:W-:Y:S04]  /*60ac0*/  STL.64 [R1+0x1038], R138 ;  /* 0x0010388a01007387 */ /* 0x0003e80000100a00 */
[----:B-1----:R-:W4:Y:S04]  /*60ad0*/  LDL.LU.64 R138, [R1+0x3c28] ;  /* 0x003c2800018a7983 */ /* 0x002f280000300a00 */
[----:B------:R-:W2:Y:S04]  /*60ae0*/  LDL.LU.64 R136, [R1+0x3c20] ;  /* 0x003c200001887983 */ /* 0x000ea80000300a00 */
[----:B------:R-:W-:Y:S04]  /*60af0*/  STL.64 [R1+0x1020], R232 ;  /* 0x001020e801007387 */ /* 0x000fe80000100a00 */
[----:B------:R1:W-:Y:S04]  /*60b00*/  STL.64 [R1+0x1028], R234 ;  /* 0x001028ea01007387 */ /* 0x0003e80000100a00 */
[----:B-1----:R-:W2:Y:S04]  /*60b10*/  LDL.LU.64 R234, [R1+0x3c18] ;  /* 0x003c180001ea7983 */ /* 0x002ea80000300a00 */
[----:B------:R-:W2:Y:S04]  /*60b20*/  LDL.LU.64 R232, [R1+0x3c10] ;  /* 0x003c100001e87983 */ /* 0x000ea80000300a00 */
[----:B------:R-:W-:Y:S04]  /*60b30*/  STL.64 [R1+0x1010], R236 ;  /* 0x001010ec01007387 */ /* 0x000fe80000100a00 */
[----:B------:R1:W-:Y:S04]  /*60b40*/  STL.64 [R1+0x1018], R238 ;  /* 0x001018ee01007387 */ /* 0x0003e80000100a00 */
[----:B-1----:R-:W3:Y:S04]  /*60b50*/  LDL.LU.64 R238, [R1+0x3c08] ;  /* 0x003c080001ee7983 */ /* 0x002ee80000300a00 */
[----:B------:R-:W3:Y:S01]  /*60b60*/  LDL.LU.64 R236, [R1+0x3c00] ;  /* 0x003c000001ec7983 */ /* 0x000ee20000300a00 */
[C---:B------:R-:W-:Y:S08]  /*60b70*/  HMMA.1688.F32.TF32 R212, R228.reuse, R118, R212 ;  /* 0x00000076e4d4723c */ /* 0x040ff000000810d4 */
[C---:B------:R-:W-:Y:S08]  /*60b80*/  HMMA.1688.F32.TF32 R196, R228.reuse, R106, R196 ;  /* 0x0000006ae4c4723c */ /* 0x040ff000000810c4 */
[C---:B------:R-:W-:Y:S08]  /*60b90*/  HMMA.1688.F32.TF32 R132, R228.reuse, R98, R132 ;  /* 0x00000062e484723c */ /* 0x040ff00000081084 */
[C---:B------:R-:W-:Y:S08]  /*60ba0*/  HMMA.1688.F32.TF32 R188, R228.reuse, R94, R188 ;  /* 0x0000005ee4bc723c */ /* 0x040ff000000810bc */
[C---:B------:R-:W-:Y:S08]  /*60bb0*/  HMMA.1688.F32.TF32 R180, R228.reuse, R22, R180 ;  /* 0x00000016e4b4723c */ /* 0x040ff000000810b4 */
[C---:B------:R-:W-:Y:S08]  /*60bc0*/  HMMA.1688.F32.TF32 R168, R228.reuse, R10, R168 ;  /* 0x0000000ae4a8723c */ /* 0x040ff000000810a8 */
[C---:B------:R-:W-:Y:S08]  /*60bd0*/  HMMA.1688.F32.TF32 R156, R228.reuse, R82, R156 ;  /* 0x00000052e49c723c */ /* 0x040ff0000008109c */
[----:B--2---:R-:W-:Y:S08]  /*60be0*/  HMMA.1688.F32.TF32 R232, R228, R130, R232 ;  /* 0x00000082e4e8723c */ /* 0x004ff000000810e8 */
[----:B---3--:R-:W-:Y:S01]  /*60bf0*/  HMMA.1688.F32.TF32 R236, R224, R30, R236 ;  /* 0x0000001ee0ec723c */ /* 0x008fe200000810ec */
[----:B------:R-:W-:Y:S04]  /*60c00*/  LDS R225, [R155+UR7+0x43080] ;  /* 0x043080079be17984 */ /* 0x000fe80008000800 */
[----:B------:R-:W-:Y:S04]  /*60c10*/  LDS R227, [R155+UR7+0x43880] ;  /* 0x043880079be37984 */ /* 0x000fe80008000800 */
[----:B------:R-:W-:Y:S04]  /*60c20*/  LDS R224, [R2+UR7+0x43080] ;  /* 0x0430800702e07984 */ /* 0x000fe80008000800 */
[----:B------:R-:W1:Y:S06]  /*60c30*/  LDS R226, [R2+UR7+0x43880] ;  /* 0x0438800702e27984 */ /* 0x000e6c0008000800 */
[----:B------:R-:W-:Y:S04]  /*60c40*/  STL.64 [R1+0xb80], R236 ;  /* 0x000b80ec01007387 */ /* 0x000fe80000100a00 */
[----:B------:R-:W-:Y:S04]  /*60c50*/  STL.64 [R1+0xb88], R238 ;  /* 0x000b88ee01007387 */ /* 0x000fe80000100a00 */
[----:B------:R-:W-:Y:S04]  /*60c60*/  STL.64 [R1+0xb70], R232 ;  /* 0x000b70e801007387 */ /* 0x000fe80000100a00 */
[----:B------:R-:W-:Y:S04]  /*60c70*/  STL.64 [R1+0xb78], R234 ;  /* 0x000b78ea01007387 */ /* 0x000fe80000100a00 */
[----:B------:R2:W-:Y:S02]  /*60c80*/  STL [R1+0x3b48], R155 ;  /* 0x003b489b01007387 */ /* 0x0005e40000100800 */
[C---:B--2---:R-:W-:Y:S08]  /*60c90*/  HMMA.1688.F32.TF32 R152, R228.reuse, R126, R200 ;  /* 0x0000007ee498723c */ /* 0x044ff000000810c8 */
[C---:B------:R-:W-:Y:S11]  /*60ca0*/  HMMA.1688.F32.TF32 R200, R228.reuse, R122, R216 ;  /* 0x0000007ae4c8723c */ /* 0x040ff600000810d8 */
        /* <DEDUP_REMOVED lines=9> */
[----:B------:R2:W-:Y:S02]  /*60d40*/  STL.64 [R1+0xba8], R154 ;  /* 0x000ba89a01007387 */ /* 0x0005e40000100a00 */
[C---:B--2---:R-:W-:Y:S09]  /*60d50*/  HMMA.1688.F32.TF32 R152, R228.reuse, R102, R192 ;  /* 0x00000066e498723c */ /* 0x044ff200000810c0 */
        /* <DEDUP_REMOVED lines=8> */
[C---:B--2---:R-:W-:Y:S08]  /*60de0*/  HMMA.1688.F32.TF32 R152, R228.reuse, R90, R220 ;  /* 0x0000005ae498723c */ /* 0x044ff000000810dc */
[C---:B---3--:R-:W-:Y:S01]  /*60df0*/  HMMA.1688.F32.TF32 R132, R228.reuse, R26, R184 ;  /* 0x0000001ae484723c */ /* 0x048fe200000810b8 */
[----:B------:R-:W-:Y:S04]  /*60e00*/  STL.64 [R1+0xb50], R188 ;  /* 0x000b50bc01007387 */ /* 0x000fe80000100a00 */
[----:B------:R-:W-:Y:S06]  /*60e10*/  STL.64 [R1+0xb58], R190 ;  /* 0x000b58be01007387 */ /* 0x000fec0000100a00 */
        /* <DEDUP_REMOVED lines=21> */
[----:B---3--:R-:W-:Y:S01]  /*60f70*/  HMMA.1688.F32.TF32 R132, R228, R74, R144 ;  /* 0x0000004ae484723c */ /* 0x008fe20000081090 */
[----:B------:R2:W-:Y:S01]  /*60f80*/  STL.64 [R1+0x180], R156 ;  /* 0x0001809c01007387 */ /* 0x0005e20000100a00 */
[----:B------:R-:W-:-:S03]  /*60f90*/  IMAD.MOV.U32 R148, RZ, RZ, R247 ;  /* 0x000000ffff947224 */ /* 0x000fc600078e00f7 */
[----:B------:R3:W-:Y:S01]  /*60fa0*/  STL.64 [R1+0x188], R158 ;  /* 0x0001889e01007387 */ /* 0x0007e20000100a00 */
[----:B------:R-:W-:-:S05]  /*60fb0*/  MOV R149, R246 ;  /* 0x000000f600957202 */ /* 0x000fca0000000f00 */
[----:B------:R1:W-:Y:S04]  /*60fc0*/  STL.64 [R1+0x120], R152 ;  /* 0x0001209801007387 */ /* 0x0003e80000100a00 */
[----:B------:R1:W-:Y:S01]  /*60fd0*/  STL.64 [R1+0x128], R154 ;  /* 0x0001289a01007387 */ /* 0x0003e20000100a00 */
[----:B------:R-:W-:-:S03]  /*60fe0*/  IMAD.MOV.U32 R150, RZ, RZ, R245 ;  /* 0x000000ffff967224 */ /* 0x000fc600078e00f5 */
[----:B------:R-:W4:Y:S01]  /*60ff0*/  LDL.LU R247, [R1+0x3bf8] ;  /* 0x003bf80001f77983 */ /* 0x000f220000300800 */
[----:B------:R-:W-:-:S03]  /*61000*/  IMAD.MOV.U32 R151, RZ, RZ, R244 ;  /* 0x000000ffff977224 */ /* 0x000fc600078e00f4 */
[----:B------:R-:W-:Y:S01]  /*61010*/  STL.64 [R1+0xf0], R132 ;  /* 0x0000f08401007387 */ /* 0x000fe20000100a00 */
[----:B--2---:R-:W-:-:S03]  /*61020*/  IMAD.MOV.U32 R156, RZ, RZ, R141 ;  /* 0x000000ffff9c7224 */ /* 0x004fc600078e008d */
[----:B------:R2:W-:Y:S01]  /*61030*/  STL.64 [R1+0xf8], R134 ;  /* 0x0000f88601007387 */ /* 0x0005e20000100a00 */
[----:B------:R-:W-:-:S03]  /*61040*/  IMAD.MOV.U32 R157, RZ, RZ, R140 ;  /* 0x000000ffff9d7224 */ /* 0x000fc600078e008c */
[----:B------:R-:W2:Y:S01]  /*61050*/  LDL.LU R246, [R1+0x3bf4] ;  /* 0x003bf40001f67983 */ /* 0x000ea20000300800 */
[----:B---3--:R-:W-:-:S03]  /*61060*/  IMAD.MOV.U32 R158, RZ, RZ, R142 ;  /* 0x000000ffff9e7224 */ /* 0x008fc600078e008e */
[----:B------:R-:W3:Y:S01]  /*61070*/  LDL.LU R245, [R1+0x3bf0] ;  /* 0x003bf00001f57983 */ /* 0x000ee20000300800 */
[----:B------:R-:W-:-:S03]  /*61080*/  IMAD.MOV.U32 R159, RZ, RZ, R143 ;  /* 0x000000ffff9f7224 */ /* 0x000fc600078e008f */
[----:B------:R-:W2:Y:S04]  /*61090*/  LDL.LU R244, [R1+0x3bec] ;  /* 0x003bec0001f47983 */ /* 0x000ea80000300800 */
[----:B------:R-:W2:Y:S04]  /*610a0*/  LDL.LU R141, [R1+0x3be8] ;  /* 0x003be800018d7983 */ /* 0x000ea80000300800 */
[----:B------:R-:W3:Y:S04]  /*610b0*/  LDL.LU R140, [R1+0x3be4] ;  /* 0x003be400018c7983 */ /* 0x000ee80000300800 */
[----:B------:R-:W3:Y:S04]  /*610c0*/  LDL.LU R142, [R1+0x3be0] ;  /* 0x003be000018e7983 */ /* 0x000ee80000300800 */
[----:B------:R-:W3:Y:S01]  /*610d0*/  LDL.LU R143, [R1+0x3bdc] ;  /* 0x003bdc00018f7983 */ /* 0x000ee20000300800 */
[----:B------:R-:W-:Y:S01]  /*610e0*/  MOV R160, R136 ;  /* 0x0000008800a07202 */ /* 0x000fe20000000f00 */
[----:B------:R-:W-:-:S02]  /*610f0*/  IMAD.MOV.U32 R161, RZ, RZ, R137 ;  /* 0x000000ffffa17224 */ /* 0x000fc400078e0089 */
[----:B------:R-:W3:Y:S01]  /*61100*/  LDL.LU R136, [R1+0x3bd8] ;  /* 0x003bd80001887983 */ /* 0x000ee20000300800 */
[----:B----4-:R-:W-:Y:S02]  /*61110*/  IMAD.MOV.U32 R162, RZ, RZ, R139 ;  /* 0x000000ffffa27224 */ /* 0x010fe400078e008b */
[----:B------:R-:W-:Y:S01]  /*61120*/  IMAD.MOV.U32 R163, RZ, RZ, R138 ;  /* 0x000000ffffa37224 */ /* 0x000fe200078e008a */
[----:B------:R-:W4:Y:S04]  /*61130*/  LDL.LU R137, [R1+0x3bd4] ;  /* 0x003bd40001897983 */ /* 0x000f280000300800 */
[----:B------:R-:W4:Y:S04]  /*61140*/  LDL.LU R139, [R1+0x3bd0] ;  /* 0x003bd000018b7983 */ /* 0x000f280000300800 */
[----:B------:R-:W4:Y:S01]  /*61150*/  LDL.LU R138, [R1+0x3bcc] ;  /* 0x003bcc00018a7983 */ /* 0x000f220000300800 */
[----:B--2---:R-:W-:Y:S01]  /*61160*/  MOV R171, R141 ;  /* 0x0000008d00ab7202 */ /* 0x004fe20000000f00 */
[----:B---3--:R-:W-:-:S02]  /*61170*/  IMAD.MOV.U32 R170, RZ, RZ, R140 ;  /* 0x000000ffffaa7224 */ /* 0x008fc400078e008c */
[----:B------:R-:W-:Y:S02]  /*61180*/  IMAD.MOV.U32 R168, RZ, RZ, R142 ;  /* 0x000000ffffa87224 */ /* 0x000fe400078e008e */
[----:B------:R-:W2:Y:S01]  /*61190*/  LDL.LU R142, [R1+0x3bc8] ;  /* 0x003bc800018e7983 */ /* 0x000ea20000300800 */
[----:B------:R-:W-:-:S03]  /*611a0*/  IMAD.MOV.U32 R169, RZ, RZ, R143 ;  /* 0x000000ffffa97224 */ /* 0x000fc600078e008f */
[----:B------:R-:W3:Y:S04]  /*611b0*/  LDL.LU R143, [R1+0x3bc4] ;  /* 0x003bc400018f7983 */ /* 0x000ee80000300800 */
[----:B------:R-:W3:Y:S04]  /*611c0*/  LDL.LU R140, [R1+0x3bc0] ;  /* 0x003bc000018c7983 */ /* 0x000ee80000300800 */
[----:B------:R-:W3:Y:S01]  /*611d0*/  LDL.LU R141, [R1+0x3bbc] ;  /* 0x003bbc00018d7983 */ /* 0x000ee20000300800 */
[----:B----4-:R-:W-:-:S03]  /*611e0*/  IMAD.MOV.U32 R172, RZ, RZ, R139 ;  /* 0x000000ffffac7224 */ /* 0x010fc600078e008b */
[----:B------:R-:W4:Y:S01]  /*611f0*/  LDL.LU R139, [R1+0x3bb8] ;  /* 0x003bb800018b7983 */ /* 0x000f220000300800 */
[----:B------:R-:W-:Y:S02]  /*61200*/  IMAD.MOV.U32 R174, RZ, RZ, R137 ;  /* 0x000000ffffae7224 */ /* 0x000fe400078e0089 */
[----:B------:R-:W-:Y:S02]  /*61210*/  IMAD.MOV.U32 R173, RZ, RZ, R138 ;  /* 0x000000ffffad7224 */ /* 0x000fe400078e008a */
[----:B------:R-:W4:Y:S01]  /*61220*/  LDL.LU R138, [R1+0x3bb4] ;  /* 0x003bb400018a7983 */ /* 0x000f220000300800 */
[----:B------:R-:W-:-:S03]  /*61230*/  IMAD.MOV.U32 R175, RZ, RZ, R136 ;  /* 0x000000ffffaf7224 */ /* 0x000fc600078e0088 */
[----:B------:R-:W4:Y:S04]  /*61240*/  LDL.LU R137, [R1+0x3bb0] ;  /* 0x003bb00001897983 */ /* 0x000f280000300800 */
[----:B------:R-:W4:Y:S01]  /*61250*/  LDL.LU R136, [R1+0x3bac] ;  /* 0x003bac0001887983 */ /* 0x000f220000300800 */
[----:B--2---:R-:W-:Y:S01]  /*61260*/  IMAD.MOV.U32 R179, RZ, RZ, R142 ;  /* 0x000000ffffb37224 */ /* 0x004fe200078e008e */
[----:B---3--:R-:W-:Y:S01]  /*61270*/  MOV R178, R143 ;  /* 0x0000008f00b27202 */ /* 0x008fe20000000f00 */
[----:B------:R-:W-:Y:S02]  /*61280*/  IMAD.MOV.U32 R176, RZ, RZ, R140 ;  /* 0x000000ffffb07224 */ /* 0x000fe400078e008c */
[----:B------:R-:W2:Y:S01]  /*61290*/  LDL.LU R140, [R1+0x3ba8] ;  /* 0x003ba800018c7983 */ /* 0x000ea20000300800 */
[----:B------:R-:W-:-:S03]  /*612a0*/  IMAD.MOV.U32 R177, RZ, RZ, R141 ;  /* 0x000000ffffb17224 */ /* 0x000fc600078e008d */
[----:B------:R-:W3:Y:S04]  /*612b0*/  LDL.LU R141, [R1+0x3ba4] ;  /* 0x003ba400018d7983 */ /* 0x000ee80000300800 */
        /* <DEDUP_REMOVED lines=17> */
[----:B------:R-:W4:Y:S04]  /*613d0*/  LDL.LU R191, [R1+0xa9c] ;  /* 0x000a9c0001bf7983 */ /* 0x000f280000300800 */
[----:B------:R-:W4:Y:S04]  /*613e0*/  LDL.LU R204, [R1] ;  /* 0x0000000001cc7983 */ /* 0x000f280000300800 */
        /* <DEDUP_REMOVED lines=41> */
[----:B------:R-:W-:Y:S01]  /*61680*/  IMAD.MOV.U32 R182, RZ, RZ, R138 ;  /* 0x000000ffffb67224 */ /* 0x000fe200078e008a */
[----:B------:R-:W-:Y:S01]  /*61690*/  MOV R164, R244 ;  /* 0x000000f400a47202 */ /* 0x000fe20000000f00 */
[----:B------:R-:W-:Y:S02]  /*616a0*/  IMAD.MOV.U32 R183, RZ, RZ, R139 ;  /* 0x000000ffffb77224 */ /* 0x000fe400078e008b */
[----:B------:R-:W-:Y:S02]  /*616b0*/  IMAD.MOV.U32 R165, RZ, RZ, R245 ;  /* 0x000000ffffa57224 */ /* 0x000fe400078e00f5 */
[----:B------:R-:W-:Y:S02]  /*616c0*/  IMAD.MOV.U32 R166, RZ, RZ, R246 ;  /* 0x000000ffffa67224 */ /* 0x000fe400078e00f6 */
[----:B------:R-:W-:-:S02]  /*616d0*/  IMAD.MOV.U32 R167, RZ, RZ, R247 ;  /* 0x000000ffffa77224 */ /* 0x000fc400078e00f7 */
[----:B------:R-:W-:Y:S02]  /*616e0*/  IMAD.MOV.U32 R144, RZ, RZ, R248 ;  /* 0x000000ffff907224 */ /* 0x000fe400078e00f8 */
[----:B------:R-:W-:Y:S01]  /*616f0*/  IMAD.MOV.U32 R145, RZ, RZ, R249 ;  /* 0x000000ffff917224 */ /* 0x000fe200078e00f9 */
[----:B------:R-:W-:Y:S01]  /*61700*/  MOV R147, R251 ;  /* 0x000000fb00937202 */ /* 0x000fe20000000f00 */
[----:B------:R-:W-:Y:S02]  /*61710*/  IMAD.MOV.U32 R146, RZ, RZ, R250 ;  /* 0x000000ffff927224 */ /* 0x000fe400078e00fa */
[----:B--2---:R-:W-:Y:S02]  /*61720*/  IMAD.MOV.U32 R135, RZ, RZ, R143 ;  /* 0x000000ffff877224 */ /* 0x004fe400078e008f */
[----:B---3--:R-:W-:Y:S01]  /*61730*/  IMAD.MOV.U32 R134, RZ, RZ, R142 ;  /* 0x000000ffff867224 */ /* 0x008fe200078e008e */
[----:B----4-:R-:W-:Y:S01]  /*61740*/  MOV R133, R141 ;  /* 0x0000008d00857202 */ /* 0x010fe20000000f00 */
[----:B------:R-:W-:-:S02]  /*61750*/  IMAD.MOV.U32 R132, RZ, RZ, R140 ;  /* 0x000000ffff847224 */ /* 0x000fc400078e008c */
        /* <DEDUP_REMOVED lines=16> */
[----:B------:R-:W-:-:S15]  /*61860*/  HMMA.1688.F32.TF32 R152, R228, R70, R152 ;  /* 0x00000046e498723c */ /* 0x000fde0000081098 */
[----:B------:R-:W-:-:S04]  /*61870*/  NOP ;  /* 0x0000000000007918 */ /* 0x000fc80000000000 */
[----:B------:R-:W-:Y:S04]  /*61880*/  STL.64 [R1+0xe0], R152 ;  /* 0x0000e09801007387 */ /* 0x000fe80000100a00 */
[----:B------:R1:W-:Y:S02]  /*61890*/  STL.64 [R1+0xe8], R154 ;  /* 0x0000e89a01007387 */ /* 0x0003e40000100a00 */
[C---:B-1----:R-:W-:Y:S08]  /*618a0*/  HMMA.1688.F32.TF32 R152, R228.reuse, R66, R232 ;  /* 0x00000042e498723c */ /* 0x042ff000000810e8 */
        /* <DEDUP_REMOVED lines=10> */
[----:B------:R-:W-:Y:S04]  /*61950*/  STL.64 [R1+0xa0], R152 ;  /* 0x0000a09801007387 */ /* 0x000fe80000100a00 */
[----:B------:R1:W-:Y:S02]  /*61960*/  STL.64 [R1+0xa8], R154 ;  /* 0x0000a89a01007387 */ /* 0x0003e40000100a00 */
[C---:B-1----:R-:W-:Y:S08]  /*61970*/  HMMA.1688.F32.TF32 R200, R228.reuse, R46, R208 ;  /* 0x0000002ee4c8723c */ /* 0x042ff000000810d0 */
[----:B------:R-:W-:Y:S01]  /*61980*/  HMMA.1688.F32.TF32 R152, R228, R42, R204 ;  /* 0x0000002ae498723c */ /* 0x000fe200000810cc */
[----:B------:R-:W-:Y:S04]  /*61990*/  STL.64 [R1+0x90], R212 ;  /* 0x000090d401007387 */ /* 0x000fe80000100a00 */
[----:B------:R-:W-:Y:S06]  /*619a0*/  STL.64 [R1+0x98], R214 ;  /* 0x000098d601007387 */ /* 0x000fec0000100a00 */
[----:B------:R-:W-:Y:S04]  /*619b0*/  STL.64 [R1+0x80], R200 ;  /* 0x000080c801007387 */ /* 0x000fe80000100a00 */
[----:B------:R-:W-:Y:S04]  /*619c0*/  STL.64 [R1+0x88], R202 ;  /* 0x000088ca01007387 */ /* 0x000fe80000100a00 */
[----:B------:R-:W-:Y:S04]  /*619d0*/  STL.64 [R1+0x70], R152 ;  /* 0x0000709801007387 */ /* 0x000fe80000100a00 */
[----:B------:R3:W-:Y:S01]  /*619e0*/  STL.64 [R1+0x78], R154 ;  /* 0x0000789a01007387 */ /* 0x0007e20000100a00 */
[C---:B------:R-:W-:Y:S08]  /*619f0*/  HMMA.1688.F32.TF32 R132, R224.reuse, R118, R132 ;  /* 0x00000076e084723c */ /* 0x040ff00000081084 */
[----:B--2---:R-:W-:Y:S08]  /*61a00*/  HMMA.1688.F32.TF32 R140, R224, R130, R140 ;  /* 0x00000082e08c723c */ /* 0x004ff0000008108c */
[C---:B---3--:R-:W-:Y:S01]  /*61a10*/  HMMA.1688.F32.TF32 R152, R228.reuse, R30, R136 ;  /* 0x0000001ee498723c */ /* 0x048fe20000081088 */
[----:B------:R-:W-:Y:S04]  /*61a20*/  LDS R136, [R243+UR7+0x43080] ;  /* 0x04308007f3887984 */ /* 0x000fe80008000800 */
[----:B------:R-:W-:Y:S04]  /*61a30*/  LDS R138, [R243+UR7+0x43880] ;  /* 0x04388007f38a7984 */ /* 0x000fe80008000800 */
[----:B------:R-:W-:Y:S04]  /*61a40*/  LDS R137, [R252+UR7+0x43080] ;  /* 0x04308007fc897984 */ /* 0x000fe80008000800 */
[----:B------:R-:W1:Y:S01]  /*61a50*/  LDS R139, [R252+UR7+0x43880] ;  /* 0x04388007fc8b7984 */ /* 0x000e620008000800 */
[C---:B----4-:R-:W-:Y:S08]  /*61a60*/  HMMA.1688.F32.TF32 R200, R228.reuse, R34, R244 ;  /* 0x00000022e4c8723c */ /* 0x050ff000000810f4 */
[----:B------:R-:W-:-:S15]  /*61a70*/  HMMA.1688.F32.TF32 R204, R228, R38, R248 ;  /* 0x00000026e4cc723c */ /* 0x000fde00000810f8 */
[----:B------:R-:W-:-:S04]  /*61a80*/  NOP ;  /* 0x0000000000007918 */ /* 0x000fc80000000000 */
        /* <DEDUP_REMOVED lines=9> */
[C---:B---3--:R-:W-:Y:S11]  /*61b20*/  HMMA.1688.F32.TF32 R140, R224.reuse, R122, R192 ;  /* 0x0000007ae08c723c */ /* 0x048ff600000810c0 */
        /* <DEDUP_REMOVED lines=151> */
[C---:B------:R-:W-:Y:S08]  /*624a0*/  HMMA.1688.F32.TF32 R192, R224.reuse, R38, R192 ;  /* 0x00000026e0c0723c */ /* 0x040ff000000810c0 */
[C---:B------:R-:W-:Y:S08]  /*624b0*/  HMMA.1688.F32.TF32 R196, R224.reuse, R42, R196 ;  /* 0x0000002ae0c4723c */ /* 0x040ff000000810c4 */
[C---:B------:R-:W-:Y:S08]  /*624c0*/  HMMA.1688.F32.TF32 R212, R224.reuse, R54, R212 ;  /* 0x00000036e0d4723c */ /* 0x040ff000000810d4 */
[C---:B------:R-:W-:Y:S08]  /*624d0*/  HMMA.1688.F32.TF32 R200, R224.reuse, R62, R200 ;  /* 0x0000003ee0c8723c */ /* 0x040ff000000810c8 */
[C---:B---3--:R-:W-:Y:S08]  /*624e0*/  HMMA.1688.F32.TF32 R140, R224.reuse, R86, R140 ;  /* 0x00000056e08c723c */ /* 0x048ff0000008108c */
[----:B----4-:R-:W-:-:S15]  /*624f0*/  HMMA.1688.F32.TF32 R152, R224, R6, R152 ;  /* 0x00000006e098723c */ /* 0x010fde0000081098 */
[----:B------:R-:W-:-:S04]  /*62500*/  NOP ;  /* 0x0000000000007918 */ /* 0x000fc80000000000 */
[----:B------:R-:W-:Y:S04]  /*62510*/  STL.64 [R1+0x9e0], R152 ;  /* 0x0009e09801007387 */ /* 0x000fe80000100a00 */
[----:B------:R1:W-:Y:S04]  /*62520*/  STL.64 [R1+0x9e8], R154 ;  /* 0x0009e89a01007387 */ /* 0x0003e80000100a00 */
[----:B-1----:R-:W2:Y:S04]  /*62530*/  LDL.LU R155, [R1+0x3b48] ;  /* 0x003b4800019b7983 */ /* 0x002ea80000300800 */
        /* <DEDUP_REMOVED lines=11> */
[----:B------:R-:W-:Y:S01]  /*625f0*/  STL.64 [R1+0x9a8], R246 ;  /* 0x0009a8f601007387 */ /* 0x000fe20000100a00 */
[C---:B-1----:R-:W-:Y:S04]  /*62600*/  HMMA.1688.F32.TF32 R228, R224.reuse, R66, R236 ;  /* 0x00000042e0e4723c */ /* 0x042fe800000810ec */
[----:B------:R-:W-:Y:S04]  /*62610*/  STL.64 [R1+0x990], R140 ;  /* 0x0009908c01007387 */ /* 0x000fe80000100a00 */
[----:B------:R1:W-:Y:S02]  /*62620*/  STL.64 [R1+0x998], R142 ;  /* 0x0009988e01007387 */ /* 0x0003e40000100a00 */
[C---:B-1----:R-:W-:Y:S09]  /*62630*/  HMMA.1688.F32.TF32 R140, R224.reuse, R58, R216 ;  /* 0x0000003ae08c723c */ /* 0x042ff200000810d8 */
        /* <DEDUP_REMOVED lines=9> */
[----:B------:R-:W-:Y:S06]  /*626d0*/  STL.64 [R1+0x958], R214 ;  /* 0x000958d601007387 */ /* 0x000fec0000100a00 */
[----:B------:R-:W-:Y:S04]  /*626e0*/  STL.64 [R1+0x940], R200 ;  /* 0x000940c801007387 */ /* 0x000fe80000100a00 */
[----:B------:R-:W-:Y:S04]  /*626f0*/  STL.64 [R1+0x948], R202 ;  /* 0x000948ca01007387 */ /* 0x000fe80000100a00 */
[----:B------:R-:W-:Y:S04]  /*62700*/  STL.64 [R1+0x930], R140 ;  /* 0x0009308c01007387 */ /* 0x000fe80000100a00 */
[----:B------:R1:W-:Y:S02]  /*62710*/  STL.64 [R1+0x938], R142 ;  /* 0x0009388e01007387 */ /* 0x0003e40000100a00 */
[----:B-1----:R-:W-:Y:S08]  /*62720*/  HMMA.1688.F32.TF32 R140, R224, R34, R132 ;  /* 0x00000022e08c723c */ /* 0x002ff00000081084 */
        /* <DEDUP_REMOVED lines=10> */
[----:B------:R1:W-:Y:S01]  /*627d0*/  STL.64 [R1+0x168], R134 ;  /* 0x0001688601007387 */ /* 0x0003e20000100a00 */
[C---:B------:R-:W-:Y:S03]  /*627e0*/  HMMA.1688.F32.TF32 R180, R136.reuse, R122, R180 ;  /* 0x0000007a88b4723c */ /* 0x040fe600000810b4 */
[----:B------:R-:W-:Y:S04]  /*627f0*/  LDS R140, [R2+UR7+0x43100] ;  /* 0x04310007028c7984 */ /* 0x000fe80008000800 */
[----:B------:R-:W-:Y:S01]  /*62800*/  LDS R142, [R2+UR7+0x43900] ;  /* 0x04390007028e7984 */ /* 0x000fe20008000800 */
[C---:B-1----:R-:W-:Y:S08]  /*62810*/  HMMA.1688.F32.TF32 R132, R136.reuse, R126, R184 ;  /* 0x0000007e8884723c */ /* 0x042ff000000810b8 */
[C---:B------:R-:W-:Y:S11]  /*62820*/  HMMA.1688.F32.TF32 R176, R136.reuse, R118, R176 ;  /* 0x0000007688b0723c */ /* 0x040ff600000810b0 */
[----:B------:R-:W-:Y:S04]  /*62830*/  STL.64 [R1+0x8f0], R132 ;  /* 0x0008f08401007387 */ /* 0x000fe80000100a00 */
[----:B------:R1:W-:Y:S02]  /*62840*/  STL.64 [R1+0x8f8], R134 ;  /* 0x0008f88601007387 */ /* 0x0003e40000100a00 */
[C---:B-1----:R-:W-:Y:S02]  /*62850*/  HMMA.1688.F32.TF32 R132, R136.reuse, R114, R172 ;  /* 0x000000728884723c */ /* 0x042fe400000810ac */
        /* <DEDUP_REMOVED lines=14> */
[C---:B------:R-:W-:Y:S02]  /*62940*/  HMMA.1688.F32.TF32 R156, R136.reuse, R94, R148 ;  /* 0x0000005e889c723c */ /* 0x040fe40000081094 */
[----:B--2---:R-:W-:Y:S04]  /*62950*/  LDS R141, [R155+UR7+0x43100] ;  /* 0x043100079b8d7984 */ /* 0x004fe80008000800 */
[----:B------:R-:W-:Y:S04]  /*62960*/  STL.64 [R1+0x890], R132 ;  /* 0x0008908401007387 */ /* 0x000fe80000100a00 */
[----:B------:R1:W-:Y:S04]  /*62970*/  STL.64 [R1+0x898], R134 ;  /* 0x0008988601007387 */ /* 0x0003e80000100a00 */
[----:B------:R-:W2:Y:S01]  /*62980*/  LDS R143, [R155+UR7+0x43900] ;  /* 0x043900079b8f7984 */ /* 0x000ea20008000800 */
[C---:B-1----:R-:W-:Y:S03]  /*62990*/  HMMA.1688.F32.TF32 R132, R136.reuse, R90, R144 ;  /* 0x0000005a8884723c */ /* 0x042fe60000081090 */
[----:B------:R-:W-:Y:S04]  /*629a0*/  STL.64 [R1+0x880], R160 ;  /* 0x000880a001007387 */ /* 0x000fe80000100a00 */
[----:B------:R-:W-:Y:S04]  /*629b0*/  STL.64 [R1+0x888], R162 ;  /* 0x000888a201007387 */ /* 0x000fe80000100a00 */
[----:B------:R-:W3:Y:S04]  /*629c0*/  LDL.LU R148, [R1+0x6e0] ;  /* 0x0006e00001947983 */ /* 0x000ee80000300800 */
[----:B------:R-:W-:Y:S04]  /*629d0*/  STL.64 [R1+0x870], R156 ;  /* 0x0008709c01007387 */ /* 0x000fe80000100a00 */
[----:B------:R-:W-:Y:S04]  /*629e0*/  STL.64 [R1+0x878], R158 ;  /* 0x0008789e01007387 */ /* 0x000fe80000100a00 */
[----:B------:R1:W-:Y:S04]  /*629f0*/  STL.64 [R1+0x860], R132 ;  /* 0x0008608401007387 */ /* 0x0003e80000100a00 */
[----:B------:R4:W-:Y:S04]  /*62a00*/  STL.64 [R1+0x868], R134 ;  /* 0x0008688601007387 */ /* 0x0009e80000100a00 */
        /* <DEDUP_REMOVED lines=28> */
[----:B------:R-:W3:Y:S04]  /*62bd0*/  LDL.LU R133, [R1+0x774] ;  /* 0x0007740001857983 */ /* 0x000ee80000300800 */
[----:B----4-:R-:W3:Y:S04]  /*62be0*/  LDL.LU R134, [R1+0x778] ;  /* 0x0007780001867983 */ /* 0x010ee80000300800 */
        /* <DEDUP_REMOVED lines=75> */
[C---:B---3--:R-:W-:Y:S08]  /*630a0*/  HMMA.1688.F32.TF32 R208, R136.reuse, R74, R208 ;  /* 0x0000004a88d0723c */ /* 0x048ff000000810d0 */
[C---:B----4-:R-:W-:Y:S08]  /*630b0*/  HMMA.1688.F32.TF32 R216, R136.reuse, R82, R216 ;  /* 0x0000005288d8723c */ /* 0x050ff000000810d8 */
[----:B------:R-:W-:-:S15]  /*630c0*/  HMMA.1688.F32.TF32 R224, R136, R26, R224 ;  /* 0x0000001a88e0723c */ /* 0x000fde00000810e0 */
        /* <DEDUP_REMOVED lines=14> */
[C---:B-1----:R-:W-:Y:S08]  /*631b0*/  HMMA.1688.F32.TF32 R224, R136.reuse, R86, R200 ;  /* 0x0000005688e0723c */ /* 0x042ff000000810c8 */
[C---:B------:R-:W-:Y:S01]  /*631c0*/  HMMA.1688.F32.TF32 R200, R136.reuse, R78, R212 ;  /* 0x0000004e88c8723c */ /* 0x040fe200000810d4 */
[----:B------:R-:W-:Y:S04]  /*631d0*/  STL.64 [R1+0x810], R232 ;  /* 0x000810e801007387 */ /* 0x000fe80000100a00 */
[----:B------:R-:W-:Y:S04]  /*631e0*/  STL.64 [R1+0x818], R234 ;  /* 0x000818ea01007387 */ /* 0x000fe80000100a00 */
        /* <DEDUP_REMOVED lines=8> */
[----:B------:R1:W-:Y:S01]  /*63270*/  STL.64 [R1+0x7d8], R202 ;  /* 0x0007d8ca01007387 */ /* 0x0003e20000100a00 */
[C---:B------:R-:W-:Y:S08]  /*63280*/  HMMA.1688.F32.TF32 R188, R136.reuse, R54, R188 ;  /* 0x0000003688bc723c */ /* 0x040ff000000810bc */
[C---:B-1----:R-:W-:Y:S08]  /*63290*/  HMMA.1688.F32.TF32 R200, R136.reuse, R66, R196 ;  /* 0x0000004288c8723c */ /* 0x042ff000000810c4 */
        /* <DEDUP_REMOVED lines=23> */
[----:B------:R-:W-:Y:S02]  /*63410*/  HMMA.1688.F32.TF32 R168, R136, R30, R168 ;  /* 0x0000001e88a8723c */ /* 0x000fe400000810a8 */
[----:B------:R-:W-:Y:S04]  /*63420*/  LDS R136, [R243+UR7+0x43100] ;  /* 0x04310007f3887984 */ /* 0x000fe80008000800 */
[----:B------:R-:W-:Y:S04]  /*63430*/  STL.64 [R1+0x730], R132 ;  /* 0x0007308401007387 */ /* 0x000fe80000100a00 */
[----:B------:R1:W-:Y:S01]  /*63440*/  STL.64 [R1+0x738], R134 ;  /* 0x0007388601007387 */ /* 0x0003e20000100a00 */
[C---:B------:R-:W-:Y:S03]  /*63450*/  HMMA.1688.F32.TF32 R156, R140.reuse, R122, R156 ;  /* 0x0000007a8c9c723c */ /* 0x040fe6000008109c */
[----:B------:R-:W-:Y:S04]  /*63460*/  LDS R138, [R243+UR7+0x43900] ;  /* 0x04390007f38a7984 */ /* 0x000fe80008000800 */
[----:B------:R-:W-:Y:S01]  /*63470*/  LDS R137, [R252+UR7+0x43100] ;  /* 0x04310007fc897984 */ /* 0x000fe20008000800 */
[C---:B-1----:R-:W-:Y:S03]  /*63480*/  HMMA.1688.F32.TF32 R132, R140.reuse, R130, R164 ;  /* 0x000000828c84723c */ /* 0x042fe600000810a4 */
[----:B------:R-:W-:Y:S04]  /*63490*/  STL.64 [R1+0x720], R172 ;  /* 0x000720ac01007387 */ /* 0x000fe80000100a00 */
[----:B------:R-:W-:Y:S04]  /*634a0*/  STL.64 [R1+0x728], R174 ;  /* 0x000728ae01007387 */ /* 0x000fe80000100a00 */
[----:B------:R-:W-:Y:S04]  /*634b0*/  STL.64 [R1+0x150], R168 ;  /* 0x000150a801007387 */ /* 0x000fe80000100a00 */
[----:B------:R-:W-:Y:S01]  /*634c0*/  STL.64 [R1+0x158], R170 ;  /* 0x000158aa01007387 */ /* 0x000fe20000100a00 */
[C---:B------:R-:W-:Y:S03]  /*634d0*/  HMMA.1688.F32.TF32 R148, R140.reuse, R118, R148 ;  /* 0x000000768c94723c */ /* 0x040fe60000081094 */
[----:B------:R-:W1:Y:S04]  /*634e0*/  LDS R139, [R252+UR7+0x43900] ;  /* 0x04390007fc8b7984 */ /* 0x000e680008000800 */
[----:B------:R-:W-:Y:S04]  /*634f0*/  STL.64 [R1+0x140], R132 ;  /* 0x0001408401007387 */ /* 0x000fe80000100a00 */
[----:B------:R2:W-:Y:S02]  /*63500*/  STL.64 [R1+0x148], R134 ;  /* 0x0001488601007387 */ /* 0x0005e40000100a00 */
[----:B--2---:R-:W-:Y:S02]  /*63510*/  HMMA.1688.F32.TF32 R132, R140, R126, R160 ;  /* 0x0000007e8c84723c */ /* 0x004fe400000810a0 */
[----:B------:R-:W-:-:S15]  /*63520*/  STL [R1+0x3b30], R243 ;  /* 0x003b30f301007387 */ /* 0x000fde0000100800 */
[----:B------:R-:W-:Y:S02]  /*63530*/  NOP ;  /* 0x0000000000007918 */ /* 0x000fe40000000000 */
[----:B------:R-:W-:Y:S04]  /*63540*/  STL.64 [R1+0x710], R132 ;  /* 0x0007108401007387 */ /* 0x000fe80000100a00 */
[----:B------:R2:W-:Y:S02]  /*63550*/  STL.64 [R1+0x718], R134 ;  /* 0x0007188601007387 */ /* 0x0005e40000100a00 */
[C---:B--2---:R-:W-:Y:S02]  /*63560*/  HMMA.1688.F32.TF32 R132, R140.reuse, R114, R144 ;  /* 0x000000728c84723c */ /* 0x044fe40000081090 */
[----:B------:R-:W-:Y:S04]  /*63570*/  STL.64 [R1+0x700], R156 ;  /* 0x0007009c01007387 */ /* 0x000fe80000100a00 */
[----:B------:R-:W-:Y:S04]  /*63580*/  STL.64 [R1+0x708], R158 ;  /* 0x0007089e01007387 */ /* 0x000fe80000100a00 */
[----:B------:R-:W2:Y:S04]  /*63590*/  LDL.LU R160, [R1+0x530] ;  /* 0x0005300001a07983 */ /* 0x000ea80000300800 */
[----:B------:R-:W-:Y:S04]  /*635a0*/  STL.64 [R1+0x6f0], R148 ;  /* 0x0006f09401007387 */ /* 0x000fe80000100a00 */
[----:B------:R-:W-:Y:S04]  /*635b0*/  STL.64 [R1+0x6f8], R150 ;  /* 0x0006f89601007387 */ /* 0x000fe80000100a00 */
        /* <DEDUP_REMOVED lines=110> */
[C---:B------:R-:W-:Y:S11]  /*63ca0*/  HMMA.1688.F32.TF32 R148, R140.reuse, R106, R148 ;  /* 0x0000006a8c94723c */ /* 0x040ff60000081094 */
[----:B------:R-:W-:Y:S04]  /*63cb0*/  STL.64 [R1+0x6d0], R144 ;  /* 0x0006d09001007387 */ /* 0x000fe80000100a00 */
[----:B------:R2:W-:Y:S04]  /*63cc0*/  STL.64 [R1+0x6d8], R146 ;  /* 0x0006d89201007387 */ /* 0x0005e80000100a00 */
[----:B--2---:R-:W1:Y:S04]  /*63cd0*/  LDL.LU.64 R146, [R1+0x3b40] ;  /* 0x003b400001927983 */ /* 0x004e680000300a00 */
[----:B------:R-:W1:Y:S04]  /*63ce0*/  LDL.LU.64 R144, [R1+0x3b38] ;  /* 0x003b380001907983 */ /* 0x000e680000300a00 */
[----:B------:R2:W-:Y:S04]  /*63cf0*/  STL.64 [R1+0x6c0], R148 ;  /* 0x0006c09401007387 */ /* 0x0005e80000100a00 */
[----:B------:R2:W-:Y:S04]  /*63d00*/  STL.64 [R1+0x6c8], R150 ;  /* 0x0006c89601007387 */ /* 0x0005e80000100a00 */
[----:B--2---:R-:W2:Y:S04]  /*63d10*/  LDL.LU R148, [R1+0x520] ;  /* 0x0005200001947983 */ /* 0x004ea80000300800 */
[----:B------:R-:W2:Y:S04]  /*63d20*/  LDL.LU R149, [R1+0x524] ;  /* 0x0005240001957983 */ /* 0x000ea80000300800 */
[----:B------:R-:W2:Y:S04]  /*63d30*/  LDL.LU R150, [R1+0x528] ;  /* 0x0005280001967983 */ /* 0x000ea80000300800 */
[----:B------:R-:W2:Y:S01]  /*63d40*/  LDL.LU R151, [R1+0x52c] ;  /* 0x00052c0001977983 */ /* 0x000ea20000300800 */
[C---:B---3--:R-:W-:Y:S08]  /*63d50*/  HMMA.1688.F32.TF32 R240, R140.reuse, R102, R240 ;  /* 0x000000668cf0723c */ /* 0x048ff000000810f0 */
[C---:B------:R-:W-:Y:S11]  /*63d60*/  HMMA.1688.F32.TF32 R224, R140.reuse, R98, R224 ;  /* 0x000000628ce0723c */ /* 0x040ff600000810e0 */
[----:B------:R-:W-:Y:S04]  /*63d70*/  STL.64 [R1+0x6b0], R240 ;  /* 0x0006b0f001007387 */ /* 0x000fe80000100a00 */
[----:B------:R3:W-:Y:S04]  /*63d80*/  STL.64 [R1+0x6b8], R242 ;  /* 0x0006b8f201007387 */ /* 0x0007e80000100a00 */
[----:B------:R-:W-:Y:S04]  /*63d90*/  STL.64 [R1+0x6a0], R224 ;  /* 0x0006a0e001007387 */ /* 0x000fe80000100a00 */
[----:B------:R3:W-:Y:S02]  /*63da0*/  STL.64 [R1+0x6a8], R226 ;  /* 0x0006a8e201007387 */ /* 0x0007e40000100a00 */
[C---:B---3--:R-:W-:Y:S08]  /*63db0*/  HMMA.1688.F32.TF32 R240, R140.reuse, R94, R228 ;  /* 0x0000005e8cf0723c */ /* 0x048ff000000810e4 */
[C---:B------:R-:W-:Y:S08]  /*63dc0*/  HMMA.1688.F32.TF32 R228, R140.reuse, R90, R244 ;  /* 0x0000005a8ce4723c */ /* 0x040ff000000810f4 */
[C---:B------:R-:W-:Y:S03]  /*63dd0*/  HMMA.1688.F32.TF32 R224, R140.reuse, R26, R248 ;  /* 0x0000001a8ce0723c */ /* 0x040fe600000810f8 */
[----:B------:R-:W-:Y:S04]  /*63de0*/  STL.64 [R1+0x690], R240 ;  /* 0x000690f001007387 */ /* 0x000fe80000100a00 */
[----:B------:R-:W-:Y:S01]  /*63df0*/  STL.64 [R1+0x698], R242 ;  /* 0x000698f201007387 */ /* 0x000fe20000100a00 */
[C---:B------:R-:W-:Y:S03]  /*63e00*/  HMMA.1688.F32.TF32 R232, R140.reuse, R22, R232 ;  /* 0x000000168ce8723c */ /* 0x040fe600000810e8 */
[----:B------:R-:W-:Y:S04]  /*63e10*/  STL.64 [R1+0x680], R228 ;  /* 0x000680e401007387 */ /* 0x000fe80000100a00 */
[----:B------:R3:W-:Y:S04]  /*63e20*/  STL.64 [R1+0x688], R230 ;  /* 0x000688e601007387 */ /* 0x0007e80000100a00 */
[----:B------:R-:W-:Y:S01]  /*63e30*/  STL.64 [R1+0x670], R224 ;  /* 0x000670e001007387 */ /* 0x000fe20000100a00 */
[C---:B------:R-:W-:Y:S03]  /*63e40*/  HMMA.1688.F32.TF32 R216, R140.reuse, R10, R216 ;  /* 0x0000000a8cd8723c */ /* 0x040fe600000810d8 */
[----:B------:R4:W-:Y:S05]  /*63e50*/  STL.64 [R1+0x678], R226 ;  /* 0x000678e201007387 */ /* 0x0009ea0000100a00 */
[C---:B---3--:R-:W-:Y:S08]  /*63e60*/  HMMA.1688.F32.TF32 R228, R140.reuse, R18, R236 ;  /* 0x000000128ce4723c */ /* 0x048ff000000810ec */
[C---:B----4-:R-:W-:Y:S08]  /*63e70*/  HMMA.1688.F32.TF32 R224, R140.reuse, R14, R200 ;  /* 0x0000000e8ce0723c */ /* 0x050ff000000810c8 */
        /* <DEDUP_REMOVED lines=14> */
[C---:B---3--:R-:W-:Y:S08]  /*63f60*/  HMMA.1688.F32.TF32 R200, R140.reuse, R78, R196 ;  /* 0x0000004e8cc8723c */ /* 0x048ff000000810c4 */
        /* <DEDUP_REMOVED lines=19> */
[C---:B---3--:R-:W-:Y:S02]  /*640a0*/  HMMA.1688.F32.TF32 R132, R140.reuse, R50, R176 ;  /* 0x000000328c84723c */ /* 0x048fe400000810b0 */
        /* <DEDUP_REMOVED lines=17> */
[----:B------:R1:W-:Y:S04]  /*641c0*/  STL.64 [R1+0x558], R134 ;  /* 0x0005588601007387 */ /* 0x0003e80000100a00 */
[----:B------:R-:W-:Y:S04]  /*641d0*/  LDS R143, [R155+UR7+0x43980] ;  /* 0x043980079b8f7984 */ /* 0x000fe80008000800 */
[----:B------:R-:W-:Y:S01]  /*641e0*/  LDS R140, [R2+UR7+0x43180] ;  /* 0x04318007028c7984 */ /* 0x000fe20008000800 */
[C---:B-1----:R-:W-:Y:S03]  /*641f0*/  HMMA.1688.F32.TF32 R132, R136.reuse, R130, R144 ;  /* 0x000000828884723c */ /* 0x042fe60000081090 */
[----:B------:R1:W-:Y:S04]  /*64200*/  STL.64 [R1+0x540], R160 ;  /* 0x000540a001007387 */ /* 0x0003e80000100a00 */
[----:B------:R-:W-:Y:S04]  /*64210*/  STL.64 [R1+0x548], R162 ;  /* 0x000548a201007387 */ /* 0x000fe80000100a00 */
[----:B------:R-:W-:Y:S04]  /*64220*/  STL.64 [R1+0x130], R156 ;  /* 0x0001309c01007387 */ /* 0x000fe80000100a00 */
[----:B------:R-:W-:Y:S04]  /*64230*/  STL.64 [R1+0x138], R158 ;  /* 0x0001389e01007387 */ /* 0x000fe80000100a00 */
[----:B------:R-:W3:Y:S04]  /*64240*/  LDS R142, [R2+UR7+0x43980] ;  /* 0x04398007028e7984 */ /* 0x000ee80008000800 */
[----:B------:R-:W-:Y:S04]  /*64250*/  STL.64 [R1+0x530], R132 ;  /* 0x0005308401007387 */ /* 0x000fe80000100a00 */
[----:B------:R2:W-:Y:S04]  /*64260*/  STL.64 [R1+0x538], R134 ;  /* 0x0005388601007387 */ /* 0x0005e80000100a00 */
[----:B-1----:R-:W4:Y:S01]  /*64270*/  LDL.LU R160, [R1+0x360] ;  /* 0x0003600001a07983 */ /* 0x002f220000300800 */
[----:B--2---:R-:W-:-:S15]  /*64280*/  HMMA.1688.F32.TF32 R132, R136, R126, R148 ;  /* 0x0000007e8884723c */ /* 0x004fde0000081094 */
[----:B------:R-:W-:-:S04]  /*64290*/  NOP ;  /* 0x0000000000007918 */ /* 0x000fc80000000000 */
[----:B------:R1:W-:Y:S04]  /*642a0*/  STL.64 [R1+0xfc0], R132 ;  /* 0x000fc08401007387 */ /* 0x0003e80000100a00 */
[----:B------:R2:W-:Y:S04]  /*642b0*/  STL.64 [R1+0xfc8], R134 ;  /* 0x000fc88601007387 */ /* 0x0005e80000100a00 */
        /* <DEDUP_REMOVED lines=29> */
[----:B--2---:R-:W3:Y:S04]  /*64490*/  LDL.LU R134, [R1+0x3f8] ;  /* 0x0003f80001867983 */ /* 0x004ee80000300800 */
        /* <DEDUP_REMOVED lines=83> */
[----:B------:R-:W-:Y:S04]  /*649d0*/  STL.64 [R1+0x520], R240 ;  /* 0x000520f001007387 */ /* 0x000fe80000100a00 */
[----:B------:R1:W-:Y:S04]  /*649e0*/  STL.64 [R1+0x528], R242 ;  /* 0x000528f201007387 */ /* 0x0003e80000100a00 */
[----:B-1----:R-:W2:Y:S04]  /*649f0*/  LDL.LU R243, [R1+0x3b30] ;  /* 0x003b300001f37983 */ /* 0x002ea80000300800 */
[----:B------:R-:W-:Y:S04]  /*64a00*/  STL.64 [R1+0x3b08], R122 ;  /* 0x003b087a01007387 */ /* 0x000fe80000100a00 */
[----:B------:R1:W-:Y:S04]  /*64a10*/  STL.64 [R1+0x3b00], R120 ;  /* 0x003b007801007387 */ /* 0x0003e80000100a00 */
[----:B-1----:R-:W2:Y:S04]  /*64a20*/  LDL.LU R120, [R1+0x4e0] ;  /* 0x0004e00001787983 */ /* 0x002ea80000300800 */
[----:B------:R-:W2:Y:S04]  /*64a30*/  LDL.LU R121, [R1+0x4e4] ;  /* 0x0004e40001797983 */ /* 0x000ea80000300800 */
[----:B------:R-:W2:Y:S04]  /*64a40*/  LDL.LU R122, [R1+0x4e8] ;  /* 0x0004e800017a7983 */ /* 0x000ea80000300800 */
[----:B------:R-:W2:Y:S01]  /*64a50*/  LDL.LU R123, [R1+0x4ec] ;  /* 0x0004ec00017b7983 */ /* 0x000ea20000300800 */
[C---:B---3--:R-:W-:Y:S08]  /*64a60*/  HMMA.1688.F32.TF32 R152, R136.reuse, R118, R152 ;  /* 0x000000768898723c */ /* 0x048ff00000081098 */
[C---:B------:R-:W-:Y:S11]  /*64a70*/  HMMA.1688.F32.TF32 R148, R136.reuse, R114, R148 ;  /* 0x000000728894723c */ /* 0x040ff60000081094 */
[----:B------:R-:W-:Y:S04]  /*64a80*/  STL.64 [R1+0x510], R152 ;  /* 0x0005109801007387 */ /* 0x000fe80000100a00 */
[----:B------:R1:W-:Y:S04]  /*64a90*/  STL.64 [R1+0x518], R154 ;  /* 0x0005189a01007387 */ /* 0x0003e80000100a00 */
[----:B-1----:R-:W3:Y:S04]  /*64aa0*/  LDL.LU.64 R154, [R1+0x3b28] ;  /* 0x003b2800019a7983 */ /* 0x002ee80000300a00 */
        /* <DEDUP_REMOVED lines=9> */
[----:B--2---:R-:W-:-:S15]  /*64b40*/  HMMA.1688.F32.TF32 R120, R136, R110, R120 ;  /* 0x0000006e8878723c */ /* 0x004fde0000081078 */
[----:B------:R-:W-:-:S04]  /*64b50*/  NOP ;  /* 0x0000000000007918 */ /* 0x000fc80000000000 */
        /* <DEDUP_REMOVED lines=15> */
[----:B------:R-:W-:Y:S01]  /*64c50*/  STL.64 [R1+0x4a8], R226 ;  /* 0x0004a8e201007387 */ /* 0x000fe20000100a00 */
[C---:B-1----:R-:W-:Y:S03]  /*64c60*/  HMMA.1688.F32.TF32 R144, R136.reuse, R22, R236 ;  /* 0x000000168890723c */ /* 0x042fe600000810ec */
[----:B------:R-:W-:Y:S04]  /*64c70*/  STL.64 [R1+0x490], R120 ;  /* 0x0004907801007387 */ /* 0x000fe80000100a00 */
[----:B------:R1:W-:Y:S02]  /*64c80*/  STL.64 [R1+0x498], R122 ;  /* 0x0004987a01007387 */ /* 0x0003e40000100a00 */
[C---:B-1----:R-:W-:Y:S10]  /*64c90*/  HMMA.1688.F32.TF32 R120, R136.reuse, R14, R216 ;  /* 0x0000000e8878723c */ /* 0x042ff400000810d8 */
        /* <DEDUP_REMOVED lines=12> */
[----:B------:R-:W-:Y:S01]  /*64d60*/  STL.64 [R1+0x448], R202 ;  /* 0x000448ca01007387 */ /* 0x000fe20000100a00 */
[C---:B----4-:R-:W-:Y:S03]  /*64d70*/  HMMA.1688.F32.TF32 R144, R136.reuse, R82, R196 ;  /* 0x000000528890723c */ /* 0x050fe600000810c4 */
[----:B------:R-:W-:Y:S04]  /*64d80*/  STL.64 [R1+0x430], R120 ;  /* 0x0004307801007387 */ /* 0x000fe80000100a00 */
[----:B------:R1:W-:Y:S02]  /*64d90*/  STL.64 [R1+0x438], R122 ;  /* 0x0004387a01007387 */ /* 0x0003e40000100a00 */
[C---:B-1----:R-:W-:Y:S10]  /*64da0*/  HMMA.1688.F32.TF32 R120, R136.reuse, R74, R132 ;  /* 0x0000004a8878723c */ /* 0x042ff40000081084 */
[----:B------:R-:W-:Y:S04]  /*64db0*/  STL.64 [R1+0x420], R144 ;  /* 0x0004209001007387 */ /* 0x000fe80000100a00 */
[----:B------:R1:W-:Y:S04]  /*64dc0*/  STL.64 [R1+0x428], R146 ;  /* 0x0004289201007387 */ /* 0x0003e80000100a00 */
[----:B------:R-:W-:Y:S01]  /*64dd0*/  STL.64 [R1+0x410], R192 ;  /* 0x000410c001007387 */ /* 0x000fe20000100a00 */
[C---:B------:R-:W-:Y:S03]  /*64de0*/  HMMA.1688.F32.TF32 R132, R136.reuse, R66, R220 ;  /* 0x000000428884723c */ /* 0x040fe600000810dc */
[----:B------:R-:W-:Y:S05]  /*64df0*/  STL.64 [R1+0x418], R194 ;  /* 0x000418c201007387 */ /* 0x000fea0000100a00 */
[C---:B-1----:R-:W-:Y:S01]  /*64e00*/  HMMA.1688.F32.TF32 R144, R136.reuse, R70, R188 ;  /* 0x000000468890723c */ /* 0x042fe200000810bc */
[----:B------:R-:W-:Y:S04]  /*64e10*/  STL.64 [R1+0x400], R120 ;  /* 0x0004007801007387 */ /* 0x000fe80000100a00 */
[----:B------:R1:W-:Y:S03]  /*64e20*/  STL.64 [R1+0x408], R122 ;  /* 0x0004087a01007387 */ /* 0x0003e60000100a00 */
[C---:B-1----:R-:W-:Y:S11]  /*64e30*/  HMMA.1688.F32.TF32 R120, R136.reuse, R62, R184 ;  /* 0x0000003e8878723c */ /* 0x042ff600000810b8 */
        /* <DEDUP_REMOVED lines=29> */
[----:B------:R-:W-:Y:S04]  /*65010*/  LDS R137, [R252+UR7+0x43180] ;  /* 0x04318007fc897984 */ /* 0x000fe80008000800 */
[----:B------:R1:W-:Y:S04]  /*65020*/  STL.64 [R1+0x360], R144 ;  /* 0x0003609001007387 */ /* 0x0003e80000100a00 */
[----:B------:R2:W-:Y:S04]  /*65030*/  STL.64 [R1+0x368], R146 ;  /* 0x0003689201007387 */ /* 0x0005e80000100a00 */
[----:B------:R-:W-:Y:S04]  /*65040*/  STL.64 [R1+0xf90], R132 ;  /* 0x000f908401007387 */ /* 0x000fe80000100a00 */
[----:B------:R-:W-:Y:S04]  /*65050*/  STL.64 [R1+0xf98], R134 ;  /* 0x000f988601007387 */ /* 0x000fe80000100a00 */
        /* <DEDUP_REMOVED lines=117> */
[----:B------:R-:W1:Y:S01]  /*657b0*/  LDS R139, [R252+UR7+0x43980] ;  /* 0x04398007fc8b7984 */ /* 0x000e620008000800 */
[----:B---3--:R-:W-:-:S15]  /*657c0*/  HMMA.1688.F32.TF32 R120, R140, R126, R120 ;  /* 0x0000007e8c78723c */ /* 0x008fde0000081078 */
[----:B------:R-:W-:-:S04]  /*657d0*/  NOP ;  /* 0x0000000000007918 */ /* 0x000fc80000000000 */
[----:B------:R-:W-:Y:S04]  /*657e0*/  STL.64 [R1+0xfb0], R120 ;  /* 0x000fb07801007387 */ /* 0x000fe80000100a00 */
[----:B------:R3:W-:Y:S04]  /*657f0*/  STL.64 [R1+0xfb8], R122 ;  /* 0x000fb87a01007387 */ /* 0x0007e80000100a00 */
[----:B---3--:R-:W3:Y:S01]  /*65800*/  LDL.LU.64 R122, [R1+0x3b08] ;  /* 0x003b0800017a7983 */ /* 0x008ee20000300a00 */
[C---:B--2---:R-:W-:Y:S03]  /*65810*/  HMMA.1688.F32.TF32 R216, R140.reuse, R118, R216 ;  /* 0x000000768cd8723c */ /* 0x044fe600000810d8 */
[----:B------:R-:W2:Y:S05]  /*65820*/  LDL.LU.64 R120, [R1+0x3b00] ;  /* 0x003b000001787983 */ /* 0x000eaa0000300a00 */
[C---:B------:R-:W-:Y:S08]  /*65830*/  HMMA.1688.F32.TF32 R212, R140.reuse, R114, R212 ;  /* 0x000000728cd4723c */ /* 0x040ff000000810d4 */
[C---:B----4-:R-:W-:Y:S08]  /*65840*/  HMMA.1688.F32.TF32 R208, R140.reuse, R110, R208 ;  /* 0x0000006e8cd0723c */ /* 0x050ff000000810d0 */
[C---:B------:R-:W-:Y:S08]  /*65850*/  HMMA.1688.F32.TF32 R204, R140.reuse, R106, R204 ;  /* 0x0000006a8ccc723c */ /* 0x040ff000000810cc */
        /* <DEDUP_REMOVED lines=14> */
[----:B---3--:R-:W-:-:S15]  /*65940*/  HMMA.1688.F32.TF32 R200, R140, R122, R200 ;  /* 0x0000007a8cc8723c */ /* 0x008fde00000810c8 */
[----:B------:R-:W-:-:S04]  /*65950*/  NOP ;  /* 0x0000000000007918 */ /* 0x000fc80000000000 */
[----:B------:R-:W-:Y:S04]  /*65960*/  STL.64 [R1+0x340], R200 ;  /* 0x000340c801007387 */ /* 0x000fe80000100a00 */
[----:B------:R3:W-:Y:S04]  /*65970*/  STL.64 [R1+0x348], R202 ;  /* 0x000348ca01007387 */ /* 0x0007e80000100a00 */
[----:B---3--:R-:W3:Y:S04]  /*65980*/  LDL.LU.64 R202, [R1+0x3af8] ;  /* 0x003af80001ca7983 */ /* 0x008ee80000300a00 */
[----:B------:R-:W4:Y:S04]  /*65990*/  LDL.LU.64 R200, [R1+0x3af0] ;  /* 0x003af00001c87983 */ /* 0x000f280000300a00 */
        /* <DEDUP_REMOVED lines=71> */
[----:B------:R-:W2:Y:S01]  /*65e10*/  LDL.LU.64 R240, [R1+0x39d0] ;  /* 0x0039d00001f07983 */ /* 0x000ea20000300a00 */
[C---:B------:R-:W-:Y:S08]  /*65e20*/  HMMA.1688.F32.TF32 R152, R140.reuse, R70, R152 ;  /* 0x000000468c98723c */ /* 0x040ff00000081098 */
[C---:B------:R-:W-:Y:S08]  /*65e30*/  HMMA.1688.F32.TF32 R148, R140.reuse, R66, R148 ;  /* 0x000000428c94723c */ /* 0x040ff00000081094 */
[C---:B------:R-:W-:Y:S03]  /*65e40*/  HMMA.1688.F32.TF32 R144, R140.reuse, R62, R144 ;  /* 0x0000003e8c90723c */ /* 0x040fe60000081090 */
        /* <DEDUP_REMOVED lines=8> */
[----:B-1----:R-:W-:Y:S01]  /*65ed0*/  HMMA.1688.F32.TF32 R144, R140, R50, R244 ;  /* 0x000000328c90723c */ /* 0x002fe200000810f4 */
[----:B------:R-:W-:-:S02]  /*65ee0*/  IMAD.MOV.U32 R239, RZ, RZ, R0 ;  /* 0x000000ffffef7224 */ /* 0x000fc400078e0000 */
        /* <DEDUP_REMOVED lines=8> */
[----:B--2---:R-:W-:Y:S01]  /*65f70*/  HMMA.1688.F32.TF32 R240, R140, R34, R240 ;  /* 0x000000228cf0723c */ /* 0x004fe200000810f0 */
[----:B------:R-:W-:Y:S01]  /*65f80*/  IMAD.MOV.U32 R246, RZ, RZ, R5 ;  /* 0x000000fffff67224 */ /* 0x000fe200078e0005 */
[----:B------:R-:W-:Y:S01]  /*65f90*/  LDS R248, [R2+UR7+0x44000] ;  /* 0x0440000702f87984 */ /* 0x000fe20008000800 */
[----:B------:R-:W-:-:S02]  /*65fa0*/  IMAD.MOV.U32 R247, RZ, RZ, R4 ;  /* 0x000000fffff77224 */ /* 0x000fc400078e0004 */
[----:B------:R-:W-:Y:S01]  /*65fb0*/  IMAD.MOV.U32 R244, RZ, RZ, R9 ;  /* 0x000000fffff47224 */ /* 0x000fe200078e0009 */
[----:B------:R-:W-:Y:S02]  /*65fc0*/  LDS R250, [R2+UR7+0x44800] ;  /* 0x0448000702fa7984 */ /* 0x000fe40008000800 */
[C---:B-1----:R-:W-:Y:S02]  /*65fd0*/  HMMA.1688.F32.TF32 R144, R140.reuse, R38, R236 ;  /* 0x000000268c90723c */ /* 0x042fe400000810ec */
[----:B------:R-:W-:Y:S04]  /*65fe0*/  STL.64 [R1+0x1b0], R152 ;  /* 0x0001b09801007387 */ /* 0x000fe80000100a00 */
[----:B------:R-:W-:Y:S04]  /*65ff0*/  STL.64 [R1+0x1b8], R154 ;  /* 0x0001b89a01007387 */ /* 0x000fe80000100a00 */
[----:B------:R-:W-:Y:S04]  /*66000*/  STL.64 [R1+0x1a0], R148 ;  /* 0x0001a09401007387 */ /* 0x000fe80000100a00 */
[----:B------:R1:W-:Y:S04]  /*66010*/  STL.64 [R1+0x1a8], R150 ;  /* 0x0001a89601007387 */ /* 0x0003e80000100a00 */
[----:B------:R-:W-:Y:S04]  /*66020*/  STL [R1+0x38b8], R240 ;  /* 0x0038b8f001007387 */ /* 0x000fe80000100800 */
[----:B------:R-:W-:Y:S01]  /*66030*/  STL.64 [R1+0x110], R144 ;  /* 0x0001109001007387 */ /* 0x000fe20000100a00 */
[----:B-1----:R-:W-:Y:S03]  /*66040*/  HMMA.1688.F32.TF32 R148, R140, R30, R156 ;  /* 0x0000001e8c94723c */ /* 0x002fe6000008109c */
[----:B------:R1:W-:Y:S05]  /*66050*/  STL.64 [R1+0x118], R146 ;  /* 0x0001189201007387 */ /* 0x0003ea0000100a00 */
[C---:B------:R-:W-:Y:S08]  /*66060*/  HMMA.1688.F32.TF32 R140, R136.reuse, R126, R164 ;  /* 0x0000007e888c723c */ /* 0x040ff000000810a4 */
[----:B-1----:R-:W-:Y:S01]  /*66070*/  HMMA.1688.F32.TF32 R144, R136, R130, R160 ;  /* 0x000000828890723c */ /* 0x002fe200000810a0 */
[----:B------:R1:W-:Y:S04]  /*66080*/  STL [R1+0x38b4], R241 ;  /* 0x0038b4f101007387 */ /* 0x0003e80000100800 */
[----:B------:R-:W-:Y:S04]  /*66090*/  STL [R1+0x38b0], R242 ;  /* 0x0038b0f201007387 */ /* 0x000fe80000100800 */
[----:B------:R-:W-:Y:S04]  /*660a0*/  STL [R1+0x38ac], R243 ;  /* 0x0038acf301007387 */ /* 0x000fe80000100800 */
[----:B------:R-:W-:Y:S01]  /*660b0*/  STL.64 [R1+0xf80], R148 ;  /* 0x000f809401007387 */ /* 0x000fe20000100a00 */
[----:B------:R-:W-:-:S03]  /*660c0*/  IMAD.MOV.U32 R240, RZ, RZ, R142 ;  /* 0x000000fffff07224 */ /* 0x000fc600078e008e */
[----:B------:R-:W-:Y:S01]  /*660d0*/  STL.64 [R1+0xf88], R150 ;  /* 0x000f889601007387 */ /* 0x000fe20000100a00 */
[----:B-1----:R-:W-:-:S03]  /*660e0*/  IMAD.MOV.U32 R241, RZ, RZ, R143 ;  /* 0x000000fffff17224 */ /* 0x002fc600078e008f */
[----:B------:R-:W-:Y:S04]  /*660f0*/  STL.64 [R1+0xf70], R144 ;  /* 0x000f709001007387 */ /* 0x000fe80000100a00 */
[----:B------:R-:W-:Y:S04]  /*66100*/  STL.64 [R1+0xf78], R146 ;  /* 0x000f789201007387 */ /* 0x000fe80000100a00 */
[----:B------:R1:W-:Y:S02]  /*66110*/  STL.64 [R1+0xf60], R140 ;  /* 0x000f608c01007387 */ /* 0x0003e40000100a00 */
[C---:B-1----:R-:W-:Y:S08]  /*66120*/  HMMA.1688.F32.TF32 R140, R136.reuse, R122, R168 ;  /* 0x0000007a888c723c */ /* 0x042ff000000810a8 */
[----:B------:R-:W-:Y:S11]  /*66130*/  HMMA.1688.F32.TF32 R144, R136, R118, R172 ;  /* 0x000000768890723c */ /* 0x000ff600000810ac */
[----:B------:R-:W-:Y:S01]  /*66140*/  IMAD.MOV.U32 R242, RZ, RZ, R140 ;  /* 0x000000fffff27224 */ /* 0x000fe200078e008c */
[----:B------:R-:W-:Y:S01]  /*66150*/  MOV R0, R143 ;  /* 0x0000008f00007202 */ /* 0x000fe20000000f00 */
[----:B------:R-:W-:-:S02]  /*66160*/  IMAD.MOV.U32 R243, RZ, RZ, R141 ;  /* 0x000000fffff37224 */ /* 0x000fc400078e008d */
[----:B------:R-:W-:Y:S02]  /*66170*/  IMAD.MOV.U32 R252, RZ, RZ, R142 ;  /* 0x000000fffffc7224 */ /* 0x000fe400078e008e */
[C---:B------:R-:W-:Y:S01]  /*66180*/  HMMA.1688.F32.TF32 R140, R136.reuse, R114, R176 ;  /* 0x00000072888c723c */ /* 0x040fe200000810b0 */
[----:B------:R-:W-:Y:S04]  /*66190*/  STL.64 [R1+0x38c8], R242 ;  /* 0x0038c8f201007387 */ /* 0x000fe80000100a00 */
[----:B------:R-:W-:Y:S03]  /*661a0*/  STL.64 [R1+0x38c0], R240 ;  /* 0x0038c0f001007387 */ /* 0x000fe60000100a00 */
[C---:B------:R-:W-:Y:S01]  /*661b0*/  HMMA.1688.F32.TF32 R148, R136.reuse, R110, R180 ;  /* 0x0000006e8894723c */ /* 0x040fe200000810b4 */
[----:B------:R-:W-:Y:S04]  /*661c0*/  STL.64 [R1+0xf40], R144 ;  /* 0x000f409001007387 */ /* 0x000fe80000100a00 */
[----:B------:R1:W-:Y:S06]  /*661d0*/  STL.64 [R1+0xf48], R146 ;  /* 0x000f489201007387 */ /* 0x0003ec0000100a00 */
        /* <DEDUP_REMOVED lines=14> */
[----:B------:R-:W-:Y:S01]  /*662c0*/  STL.64 [R1+0xef8], R150 ;  /* 0x000ef89601007387 */ /* 0x000fe20000100a00 */
[----:B----4-:R-:W-:-:S03]  /*662d0*/  IMAD.MOV.U32 R156, RZ, RZ, R201 ;  /* 0x000000ffff9c7224 */ /* 0x010fc600078e00c9 */
[----:B------:R-:W-:Y:S01]  /*662e0*/  STL.64 [R1+0xee0], R144 ;  /* 0x000ee09001007387 */ /* 0x000fe20000100a00 */
[----:B------:R-:W-:-:S03]  /*662f0*/  IMAD.MOV.U32 R157, RZ, RZ, R202 ;  /* 0x000000ffff9d7224 */ /* 0x000fc600078e00ca */
[----:B------:R-:W-:Y:S01]  /*66300*/  STL.64 [R1+0xee8], R146 ;  /* 0x000ee89201007387 */ /* 0x000fe20000100a00 */
[----:B------:R-:W-:Y:S01]  /*66310*/  MOV R158, R203 ;  /* 0x000000cb009e7202 */ /* 0x000fe20000000f00 */
[----:B------:R-:W-:Y:S02]  /*66320*/  IMAD.MOV.U32 R159, RZ, RZ, R3 ;  /* 0x000000ffff9f7224 */ /* 0x000fe400078e0003 */
[----:B------:R-:W-:Y:S04]  /*66330*/  STL.64 [R1+0xed0], R140 ;  /* 0x000ed08c01007387 */ /* 0x000fe80000100a00 */
[----:B------:R1:W-:Y:S04]  /*66340*/  STL.64 [R1+0xed8], R142 ;  /* 0x000ed88e01007387 */ /* 0x0003e80000100a00 */
[----:B------:R-:W2:Y:S04]  /*66350*/  LDL.LU R201, [R1+0x39cc] ;  /* 0x0039cc0001c97983 */ /* 0x000ea80000300800 */
[----:B------:R-:W2:Y:S04]  /*66360*/  LDL.LU R202, [R1+0x39c8] ;  /* 0x0039c80001ca7983 */ /* 0x000ea80000300800 */
[----:B------:R-:W2:Y:S04]  /*66370*/  LDL.LU R203, [R1+0x39c4] ;  /* 0x0039c40001cb7983 */ /* 0x000ea80000300800 */
[----:B------:R-:W3:Y:S01]  /*66380*/  LDL.LU R3, [R1+0x39c0] ;  /* 0x0039c00001037983 */ /* 0x000ee20000300800 */
[----:B------:R-:W-:Y:S01]  /*66390*/  HMMA.1688.F32.TF32 R132, R136, R26, R196 ;  /* 0x0000001a8884723c */ /* 0x000fe200000810c4 */
[----:B------:R-:W-:-:S02]  /*663a0*/  IMAD.MOV.U32 R245, RZ, RZ, R8 ;  /* 0x000000fffff57224 */ /* 0x000fc400078e0008 */
[----:B------:R-:W-:-:S05]  /*663b0*/  IMAD.MOV.U32 R162, RZ, RZ, R13 ;  /* 0x000000ffffa27224 */ /* 0x000fca00078e000d */
[----:B------:R-:W-:Y:S01]  /*663c0*/  HMMA.1688.F32.TF32 R236, R136, R6, R216 ;  /* 0x0000000688ec723c */ /* 0x000fe200000810d8 */
[----:B------:R-:W-:Y:S01]  /*663d0*/  IMAD.MOV.U32 R163, RZ, RZ, R12 ;  /* 0x000000ffffa37224 */ /* 0x000fe200078e000c */
[----:B------:R-:W-:Y:S01]  /*663e0*/  MOV R161, R16 ;  /* 0x0000001000a17202 */ /* 0x000fe20000000f00 */
[----:B------:R-:W-:-:S05]  /*663f0*/  IMAD.MOV.U32 R160, RZ, RZ, R17 ;  /* 0x000000ffffa07224 */ /* 0x000fca00078e0011 */
[----:B------:R-:W-:Y:S01]  /*66400*/  HMMA.1688.F32.TF32 R232, R136, R10, R212 ;  /* 0x0000000a88e8723c */ /* 0x000fe200000810d4 */
[----:B-1----:R-:W-:Y:S02]  /*66410*/  IMAD.MOV.U32 R142, RZ, RZ, R21 ;  /* 0x000000ffff8e7224 */ /* 0x002fe400078e0015 */
[----:B------:R-:W-:-:S05]  /*66420*/  IMAD.MOV.U32 R143, RZ, RZ, R20 ;  /* 0x000000ffff8f7224 */ /* 0x000fca00078e0014 */
[----:B------:R-:W-:Y:S01]  /*66430*/  HMMA.1688.F32.TF32 R228, R136, R14, R208 ;  /* 0x0000000e88e4723c */ /* 0x000fe200000810d0 */
[----:B------:R-:W-:Y:S02]  /*66440*/  IMAD.MOV.U32 R140, RZ, RZ, R25 ;  /* 0x000000ffff8c7224 */ /* 0x000fe400078e0019 */
[----:B------:R-:W-:-:S05]  /*66450*/  IMAD.MOV.U32 R141, RZ, RZ, R24 ;  /* 0x000000ffff8d7224 */ /* 0x000fca00078e0018 */
[C---:B------:R-:W-:Y:S01]  /*66460*/  HMMA.1688.F32.TF32 R224, R136.reuse, R18, R204 ;  /* 0x0000001288e0723c */ /* 0x040fe200000810cc */
[----:B------:R-:W-:Y:S02]  /*66470*/  IMAD.MOV.U32 R195, RZ, RZ, R132 ;  /* 0x000000ffffc37224 */ /* 0x000fe400078e0084 */
[----:B------:R-:W-:Y:S02]  /*66480*/  IMAD.MOV.U32 R194, RZ, RZ, R133 ;  /* 0x000000ffffc27224 */ /* 0x000fe400078e0085 */
[----:B------:R-:W-:Y:S02]  /*66490*/  IMAD.MOV.U32 R193, RZ, RZ, R134 ;  /* 0x000000ffffc17224 */ /* 0x000fe400078e0086 */
[----:B------:R-:W-:Y:S01]  /*664a0*/  IMAD.MOV.U32 R192, RZ, RZ, R135 ;  /* 0x000000ffffc07224 */ /* 0x000fe200078e0087 */
[----:B------:R-:W-:Y:S04]  /*664b0*/  STL.64 [R1+0x38d8], R194 ;  /* 0x0038d8c201007387 */ /* 0x000fe80000100a00 */
[----:B------:R-:W-:Y:S01]  /*664c0*/  STL.64 [R1+0x38d0], R192 ;  /* 0x0038d0c001007387 */ /* 0x000fe20000100a00 */
[C---:B------:R-:W-:Y:S08]  /*664d0*/  HMMA.1688.F32.TF32 R132, R136.reuse, R86, R244 ;  /* 0x000000568884723c */ /* 0x040ff000000810f4 */
[C---:B--2---:R-:W-:Y:S01]  /*664e0*/  HMMA.1688.F32.TF32 R220, R136.reuse, R22, R200 ;  /* 0x0000001688dc723c */ /* 0x044fe200000810c8 */
[----:B---3--:R-:W1:Y:S04]  /*664f0*/  LDSM.16.M88.4 R4, [R3+UR8+0x80] ;  /* 0x000080080304783b */ /* 0x008e680008000200 */
[----:B------:R-:W2:Y:S04]  /*66500*/  LDSM.16.M88.4 R8, [R3+UR8+0x1080] ;  /* 0x001080080308783b */ /* 0x000ea80008000200 */
[----:B------:R-:W3:Y:S04]  /*66510*/  LDSM.16.M88.4 R12, [R3+UR8+0x2080] ;  /* 0x00208008030c783b */ /* 0x000ee80008000200 */
[----:B------:R-:W4:Y:S04]  /*66520*/  LDSM.16.M88.4 R16, [R3+UR8+0x3080] ;  /* 0x003080080310783b */ /* 0x000f280008000200 */
[----:B------:R-:W1:Y:S04]  /*66530*/  LDSM.16.M88.4 R20, [R3+UR8+0x4080] ;  /* 0x004080080314783b */ /* 0x000e680008000200 */
        /* <DEDUP_REMOVED lines=17> */
[----:B------:R-:W-:Y:S04]  /*66650*/  STL.64 [R1+0x38e8], R238 ;  /* 0x0038e8ee01007387 */ /* 0x000fe80000100a00 */
[----:B------:R-:W-:Y:S04]  /*66660*/  STL.64 [R1+0x38e0], R236 ;  /* 0x0038e0ec01007387 */ /* 0x000fe80000100a00 */
        /* <DEDUP_REMOVED lines=12> */
[----:B------:R-:W2:Y:S04]  /*66730*/  LDL.LU R152, [R1+0xd90] ;  /* 0x000d900001987983 */ /* 0x000ea80000300800 */
[----:B------:R-:W-:Y:S04]  /*66740*/  STL.64 [R1+0xdd0], R132 ;  /* 0x000dd08401007387 */ /* 0x000fe80000100a00 */
[----:B------:R1:W-:Y:S04]  /*66750*/  STL.64 [R1+0xdd8], R134 ;  /* 0x000dd88601007387 */ /* 0x0003e80000100a00 */
        /* <DEDUP_REMOVED lines=15> */
[----:B-1----:R-:W-:-:S15]  /*66850*/  HMMA.1688.F32.TF32 R132, R136, R82, R160 ;  /* 0x000000528884723c */ /* 0x002fde00000810a0 */
[----:B------:R-:W-:-:S04]  /*66860*/  NOP ;  /* 0x0000000000007918 */ /* 0x000fc80000000000 */
[----:B------:R-:W-:Y:S01]  /*66870*/  MOV R227, R132 ;  /* 0x0000008400e37202 */ /* 0x000fe20000000f00 */
[----:B------:R-:W-:Y:S02]  /*66880*/  IMAD.MOV.U32 R230, RZ, RZ, R133 ;  /* 0x000000ffffe67224 */ /* 0x000fe400078e0085 */
[----:B------:R-:W-:Y:S02]  /*66890*/  IMAD.MOV.U32 R231, RZ, RZ, R134 ;  /* 0x000000ffffe77224 */ /* 0x000fe400078e0086 */
[----:B------:R-:W-:Y:S02]  /*668a0*/  IMAD.MOV.U32 R235, RZ, RZ, R135 ;  /* 0x000000ffffeb7224 */ /* 0x000fe400078e0087 */
[----:B------:R-:W-:-:S15]  /*668b0*/  HMMA.1688.F32.TF32 R132, R136, R78, R140 ;  /* 0x0000004e8884723c */ /* 0x000fde000008108c */
        /* <DEDUP_REMOVED lines=10> */
[----:B------:R-:W-:Y:S01]  /*66960*/  IMAD.MOV.U32 R226, RZ, RZ, R135 ;  /* 0x000000ffffe27224 */ /* 0x000fe200078e0087 */
[----:B------:R-:W-:Y:S04]  /*66970*/  STL.64 [R1+0x38f8], R222 ;  /* 0x0038f8de01007387 */ /* 0x000fe80000100a00 */
[----:B------:R-:W-:Y:S04]  /*66980*/  STL.64 [R1+0x38f0], R220 ;  /* 0x0038f0dc01007387 */ /* 0x000fe80000100a00 */
[----:B------:R-:W-:Y:S04]  /*66990*/  STL.64 [R1+0x3908], R226 ;  /* 0x003908e201007387 */ /* 0x000fe80000100a00 */
[----:B------:R-:W-:Y:S04]  /*669a0*/  STL.64 [R1+0x3900], R224 ;  /* 0x003900e001007387 */ /* 0x000fe80000100a00 */
[----:B------:R-:W-:Y:S01]  /*669b0*/  STL.64 [R1+0x3928], R230 ;  /* 0x003928e601007387 */ /* 0x000fe20000100a00 */
[C---:B--2---:R-:W-:Y:S08]  /*669c0*/  HMMA.1688.F32.TF32 R132, R136.reuse, R70, R152 ;  /* 0x000000468884723c */ /* 0x044ff00000081098 */
[----:B---3--:R-:W-:Y:S11]  /*669d0*/  HMMA.1688.F32.TF32 R140, R136, R62, R144 ;  /* 0x0000003e888c723c */ /* 0x008ff60000081090 */
[----:B------:R-:W-:Y:S01]  /*669e0*/  IMAD.MOV.U32 R232, RZ, RZ, R132 ;  /* 0x000000ffffe87224 */ /* 0x000fe200078e0084 */
[----:B------:R-:W-:Y:S01]  /*669f0*/  MOV R234, R134 ;  /* 0x0000008600ea7202 */ /* 0x000fe20000000f00 */
[----:B------:R-:W-:-:S02]  /*66a00*/  IMAD.MOV.U32 R233, RZ, RZ, R133 ;  /* 0x000000ffffe97224 */ /* 0x000fc400078e0085 */
[----:B------:R-:W-:Y:S01]  /*66a10*/  IMAD.MOV.U32 R228, RZ, RZ, R135 ;  /* 0x000000ffffe47224 */ /* 0x000fe200078e0087 */
[C---:B----4-:R-:W-:Y:S04]  /*66a20*/  HMMA.1688.F32.TF32 R148, R136.reuse, R66, R148 ;  /* 0x000000428894723c */ /* 0x050fe80000081094 */
[----:B------:R-:W-:Y:S04]  /*66a30*/  STL.64 [R1+0x3920], R228 ;  /* 0x003920e401007387 */ /* 0x000fe80000100a00 */
[----:B------:R-:W-:Y:S01]  /*66a40*/  HMMA.1688.F32.TF32 R132, R136, R58, R244 ;  /* 0x0000003a8884723c */ /* 0x000fe200000810f4 */
[----:B------:R-:W-:Y:S04]  /*66a50*/  STL.64 [R1+0x3918], R234 ;  /* 0x003918ea01007387 */ /* 0x000fe80000100a00 */
[----:B------:R-:W-:Y:S06]  /*66a60*/  STL.64 [R1+0x3910], R232 ;  /* 0x003910e801007387 */ /* 0x000fec0000100a00 */
[----:B------:R1:W-:Y:S04]  /*66a70*/  STL.64 [R1+0xe70], R148 ;  /* 0x000e709401007387 */ /* 0x0003e80000100a00 */
[----:B------:R2:W-:Y:S04]  /*66a80*/  STL.64 [R1+0xe78], R150 ;  /* 0x000e789601007387 */ /* 0x0005e80000100a00 */
[----:B------:R-:W3:Y:S04]  /*66a90*/  LDL.LU R152, [R1+0xe50] ;  /* 0x000e500001987983 */ /* 0x000ee80000300800 */
[----:B------:R-:W-:Y:S04]  /*66aa0*/  STL.64 [R1+0xe00], R140 ;  /* 0x000e008c01007387 */ /* 0x000fe80000100a00 */
[----:B------:R4:W-:Y:S04]  /*66ab0*/  STL.64 [R1+0xe08], R142 ;  /* 0x000e088e01007387 */ /* 0x0009e80000100a00 */
[----:B------:R-:W-:Y:S04]  /*66ac0*/  STL.64 [R1+0xde0], R132 ;  /* 0x000de08401007387 */ /* 0x000fe80000100a00 */
[----:B------:R-:W-:Y:S04]  /*66ad0*/  STL.64 [R1+0xde8], R134 ;  /* 0x000de88601007387 */ /* 0x000fe80000100a00 */
        /* <DEDUP_REMOVED lines=15> */
[----:B------:R-:W-:Y:S01]  /*66bd0*/  LOP3.LUT R167, R2, 0x20, RZ, 0x3c, !PT ;  /* 0x0000002002a77812 */ /* 0x000fe200078e3cff */
[----:B------:R-:W-:-:S02]  /*66be0*/  IMAD.MOV.U32 R158, RZ, RZ, R93 ;  /* 0x000000ffff9e7224 */ /* 0x000fc400078e005d */
[----:B------:R-:W-:Y:S01]  /*66bf0*/  IMAD.MOV.U32 R159, RZ, RZ, R92 ;  /* 0x000000ffff9f7224 */ /* 0x000fe200078e005c */
[----:B------:R-:W-:Y:S01]  /*66c00*/  MOV R127, R116 ;  /* 0x00000074007f7202 */ /* 0x000fe20000000f00 */
[----:B------:R-:W-:Y:S04]  /*66c10*/  LDS R249, [R167+UR7+0x44000] ;  /* 0x04400007a7f97984 */ /* 0x000fe80008000800 */
[----:B------:R-:W1:Y:S01]  /*66c20*/  LDS R251, [R167+UR7+0x44800] ;  /* 0x04480007a7fb7984 */ /* 0x000e620008000800 */
[----:B------:R-:W-:Y:S02]  /*66c30*/  IMAD.MOV.U32 R130, RZ, RZ, R125 ;  /* 0x000000ffff827224 */ /* 0x000fe400078e007d */
[----:B------:R-:W-:Y:S02]  /*66c40*/  IMAD.MOV.U32 R131, RZ, RZ, R124 ;  /* 0x000000ffff837224 */ /* 0x000fe400078e007c */
[----:B------:R-:W-:-:S02]  /*66c50*/  IMAD.MOV.U32 R126, RZ, RZ, R117 ;  /* 0x000000ffff7e7224 */ /* 0x000fc400078e0075 */
[----:B------:R-:W-:Y:S02]  /*66c60*/  IMAD.MOV.U32 R160, RZ, RZ, R113 ;  /* 0x000000ffffa07224 */ /* 0x000fe400078e0071 */
[----:B------:R-:W-:Y:S02]  /*66c70*/  IMAD.MOV.U32 R161, RZ, RZ, R112 ;  /* 0x000000ffffa17224 */ /* 0x000fe400078e0070 */
[----:B------:R-:W-:Y:S02]  /*66c80*/  IMAD.MOV.U32 R162, RZ, RZ, R109 ;  /* 0x000000ffffa27224 */ /* 0x000fe400078e006d */
[----:B------:R-:W-:Y:S01]  /*66c90*/  IMAD.MOV.U32 R163, RZ, RZ, R108 ;  /* 0x000000ffffa37224 */ /* 0x000fe200078e006c */
[----:B----4-:R-:W-:Y:S01]  /*66ca0*/  MOV R142, R101 ;  /* 0x00000065008e7202 */ /* 0x010fe20000000f00 */
        /* <DEDUP_REMOVED lines=8> */
[----:B------:R-:W-:Y:S02]  /*66d30*/  IMAD.MOV.U32 R156, RZ, RZ, R97 ;  /* 0x000000ffff9c7224 */ /* 0x000fe400078e0061 */
[----:B------:R-:W-:Y:S01]  /*66d40*/  IMAD.MOV.U32 R157, RZ, RZ, R96 ;  /* 0x000000ffff9d7224 */ /* 0x000fe200078e0060 */
[----:B------:R-:W-:Y:S04]  /*66d50*/  LDSM.16.M88.4 R100, [R3+UR8+0x16080] ;  /* 0x016080080364783b */ /* 0x000fe80008000200 */
[----:B------:R-:W-:Y:S04]  /*66d60*/  LDSM.16.M88.4 R96, [R3+UR8+0x15080] ;  /* 0x015080080360783b */ /* 0x000fe80008000200 */
[----:B------:R-:W-:Y:S04]  /*66d70*/  LDSM.16.M88.4 R116, [R3+UR8+0x1a080] ;  /* 0x01a080080374783b */ /* 0x000fe80008000200 */
[----:B------:R-:W-:Y:S04]  /*66d80*/  LDSM.16.M88.4 R120, [R3+UR8+0x1b080] ;  /* 0x01b080080378783b */ /* 0x000fe80008000200 */
[----:B------:R-:W-:Y:S01]  /*66d90*/  LDSM.16.M88.4 R132, [R3+UR8+0x1e080] ;  /* 0x01e080080384783b */ /* 0x000fe20008000200 */
[----:B---3--:R-:W-:Y:S01]  /*66da0*/  HMMA.1688.F32.TF32 R92, R136, R54, R152 ;  /* 0x00000036885c723c */ /* 0x008fe20000081098 */
[----:B------:R-:W-:-:S02]  /*66db0*/  IMAD.MOV.U32 R154, RZ, RZ, R85 ;  /* 0x000000ffff9a7224 */ /* 0x000fc400078e0055 */
[----:B------:R-:W-:-:S05]  /*66dc0*/  IMAD.MOV.U32 R155, RZ, RZ, R84 ;  /* 0x000000ffff9b7224 */ /* 0x000fca00078e0054 */
[C---:B--2---:R-:W-:Y:S01]  /*66dd0*/  HMMA.1688.F32.TF32 R84, R136.reuse, R50, R148 ;  /* 0x000000328854723c */ /* 0x044fe20000081094 */
        /* <DEDUP_REMOVED lines=8> */
[----:B------:R-:W-:-:S03]  /*66e60*/  IMAD.MOV.U32 R245, RZ, RZ, R32 ;  /* 0x000000fffff57224 */ /* 0x000fc600078e0020 */
[C---:B------:R-:W-:Y:S08]  /*66e70*/  HMMA.1688.F32.TF32 R28, R136.reuse, R30, R160 ;  /* 0x0000001e881c723c */ /* 0x040ff000000810a0 */
[----:B------:R-:W-:Y:S01]  /*66e80*/  HMMA.1688.F32.TF32 R80, R136, R46, R144 ;  /* 0x0000002e8850723c */ /* 0x000fe20000081090 */
[----:B------:R-:W-:Y:S02]  /*66e90*/  IMAD.MOV.U32 R146, RZ, RZ, R69 ;  /* 0x000000ffff927224 */ /* 0x000fe400078e0045 */
[----:B------:R-:W-:-:S05]  /*66ea0*/  IMAD.MOV.U32 R147, RZ, RZ, R68 ;  /* 0x000000ffff937224 */ /* 0x000fca00078e0044 */
[C---:B------:R-:W-:Y:S08]  /*66eb0*/  HMMA.1688.F32.TF32 R68, R136.reuse, R38, R124 ;  /* 0x000000268844723c */ /* 0x040ff0000008107c */
[----:B------:R-:W-:Y:S01]  /*66ec0*/  HMMA.1688.F32.TF32 R32, R136, R34, R128 ;  /* 0x000000228820723c */ /* 0x000fe20000081080 */
        /* <DEDUP_REMOVED lines=11> */
[----:B------:R-:W-:Y:S04]  /*66f80*/  STL.64 [R1+0xd70], R32 ;  /* 0x000d702001007387 */ /* 0x000fe80000100a00 */
[----:B------:R1:W-:Y:S04]  /*66f90*/  STL.64 [R1+0xd78], R34 ;  /* 0x000d782201007387 */ /* 0x0003e80000100a00 */
[----:B------:R-:W-:Y:S04]  /*66fa0*/  STL [R1+0x3864], R29 ;  /* 0x0038641d01007387 */ /* 0x000fe80000100800 */
[----:B------:R-:W-:Y:S04]  /*66fb0*/  STL [R1+0x3860], R30 ;  /* 0x0038601e01007387 */ /* 0x000fe80000100800 */
[----:B------:R2:W-:Y:S01]  /*66fc0*/  STL [R1+0x385c], R31 ;  /* 0x00385c1f01007387 */ /* 0x0005e20000100800 */
[C---:B-1----:R-:W-:Y:S01]  /*66fd0*/  HMMA.1688.F32.TF32 R32, R248.reuse, R4, R140 ;  /* 0x00000004f820723c */ /* 0x042fe2000008108c */
[----:B------:R-:W-:Y:S01]  /*66fe0*/  IMAD.MOV.U32 R152, RZ, RZ, R89 ;  /* 0x000000ffff987224 */ /* 0x000fe200078e0059 */
[----:B------:R-:W-:Y:S01]  /*66ff0*/  MOV R153, R88 ;  /* 0x0000005800997202 */ /* 0x000fe20000000f00 */
[----:B------:R-:W-:Y:S01]  /*67000*/  IMAD.MOV.U32 R145, RZ, RZ, R72 ;  /* 0x000000ffff917224 */ /* 0x000fe200078e0048 */
[----:B------:R-:W-:Y:S01]  /*67010*/  MOV R144, R73 ;  /* 0x0000004900907202 */ /* 0x000fe20000000f00 */
[----:B------:R-:W-:Y:S03]  /*67020*/  LDSM.16.M88.4 R68, [R3+UR8+0xe080] ;  /* 0x00e080080344783b */ /* 0x000fe60008000200 */
[----:B--2---:R-:W-:Y:S01]  /*67030*/  HMMA.1688.F32.TF32 R28, R248, R8, R156 ;  /* 0x00000008f81c723c */ /* 0x004fe2000008109c */
[----:B------:R-:W-:Y:S04]  /*67040*/  LDSM.16.M88.4 R72, [R3+UR8+0xf080] ;  /* 0x00f080080348783b */ /* 0x000fe80008000200 */
[----:B------:R-:W-:Y:S04]  /*67050*/  LDSM.16.M88.4 R76, [R3+UR8+0x10080] ;  /* 0x01008008034c783b */ /* 0x000fe80008000200 */
[----:B------:R-:W-:Y:S04]  /*67060*/  LDSM.16.M88.4 R80, [R3+UR8+0x11080] ;  /* 0x011080080350783b */ /* 0x000fe80008000200 */
[----:B------:R-:W-:Y:S04]  /*67070*/  STL.64 [R1+0x3938], R34 ;  /* 0x0039382201007387 */ /* 0x000fe80000100a00 */
[----:B------:R1:W-:Y:S02]  /*67080*/  STL.64 [R1+0x3930], R32 ;  /* 0x0039302001007387 */ /* 0x0003e40000100a00 */
[----:B------:R-:W-:-:S02]  /*67090*/  IMAD.MOV.U32 R18, RZ, RZ, R28 ;  /* 0x000000ffff127224 */ /* 0x000fc400078e001c */
[----:B------:R-:W-:Y:S01]  /*670a0*/  IMAD.MOV.U32 R19, RZ, RZ, R29 ;  /* 0x000000ffff137224 */ /* 0x000fe200078e001d */
[----:B------:R-:W-:Y:S01]  /*670b0*/  LDSM.16.M88.4 R84, [R3+UR8+0x12080] ;  /* 0x012080080354783b */ /* 0x000fe20008000200 */
[----:B------:R-:W-:Y:S02]  /*670c0*/  IMAD.MOV.U32 R14, RZ, RZ, R30 ;  /* 0x000000ffff0e7224 */ /* 0x000fe400078e001e */
[----:B------:R-:W-:Y:S01]  /*670d0*/  IMAD.MOV.U32 R15, RZ, RZ, R31 ;  /* 0x000000ffff0f7224 */ /* 0x000fe200078e001f */
[----:B------:R-:W-:Y:S01]  /*670e0*/  LDSM.16.M88.4 R88, [R3+UR8+0x13080] ;  /* 0x013080080358783b */ /* 0x000fe20008000200 */
[C---:B------:R-:W-:Y:S03]  /*670f0*/  HMMA.1688.F32.TF32 R28, R248.reuse, R12, R152 ;  /* 0x0000000cf81c723c */ /* 0x040fe60000081098 */
[----:B------:R-:W-:Y:S04]  /*67100*/  LDSM.16.M88.4 R92, [R3+UR8+0x14080] ;  /* 0x01408008035c783b */ /* 0x000fe80008000200 */
[----:B------:R-:W-:Y:S01]  /*67110*/  LDSM.16.M88.4 R124, [R3+UR8+0x1c080] ;  /* 0x01c08008037c783b */ /* 0x000fe20008000200 */
[----:B-1----:R-:W-:Y:S01]  /*67120*/  HMMA.1688.F32.TF32 R32, R248, R16, R148 ;  /* 0x00000010f820723c */ /* 0x002fe20000081094 */
[----:B------:R-:W-:-:S02]  /*67130*/  IMAD.MOV.U32 R154, RZ, RZ, R45 ;  /* 0x000000ffff9a7224 */ /* 0x000fc400078e002d */
[----:B------:R-:W-:Y:S01]  /*67140*/  IMAD.MOV.U32 R155, RZ, RZ, R44 ;  /* 0x000000ffff9b7224 */ /* 0x000fe200078e002c */
[----:B------:R-:W-:Y:S01]  /*67150*/  MOV R152, R49 ;  /* 0x0000003100987202 */ /* 0x000fe20000000f00 */
[----:B------:R-:W-:Y:S04]  /*67160*/  LDSM.16.M88.4 R44, [R3+UR8+0x8080] ;  /* 0x00808008032c783b */ /* 0x000fe80008000200 */
[----:B------:R-:W-:Y:S02]  /*67170*/  LDSM.16.M88.4 R128, [R3+UR8+0x1d080] ;  /* 0x01d080080380783b */ /* 0x000fe40008000200 */
[----:B------:R-:W-:Y:S01]  /*67180*/  IMAD.MOV.U32 R10, RZ, RZ, R28 ;  /* 0x000000ffff0a7224 */ /* 0x000fe200078e001c */
[----:B------:R-:W-:Y:S01]  /*67190*/  MOV R6, R30 ;  /* 0x0000001e00067202 */ /* 0x000fe20000000f00 */
[----:B------:R-:W-:Y:S01]  /*671a0*/  IMAD.MOV.U32 R11, RZ, RZ, R29 ;  /* 0x000000ffff0b7224 */ /* 0x000fe200078e001d */
[----:B------:R-:W-:Y:S01]  /*671b0*/  LDSM.16.M88.4 R136, [R3+UR8+0x1f080] ;  /* 0x01f080080388783b */ /* 0x000fe20008000200 */
[----:B------:R-:W-:-:S04]  /*671c0*/  IMAD.MOV.U32 R7, RZ, RZ, R31 ;  /* 0x000000ffff077224 */ /* 0x000fc800078e001f */
[----:B------:R-:W-:Y:S02]  /*671d0*/  IMAD.MOV.U32 R28, RZ, RZ, R32 ;  /* 0x000000ffff1c7224 */ /* 0x000fe400078e0020 */
[----:B------:R-:W-:Y:S02]  /*671e0*/  IMAD.MOV.U32 R29, RZ, RZ, R33 ;  /* 0x000000ffff1d7224 */ /* 0x000fe400078e0021 */
[----:B------:R-:W-:Y:S02]  /*671f0*/  IMAD.MOV.U32 R30, RZ, RZ, R34 ;  /* 0x000000ffff1e7224 */ /* 0x000fe400078e0022 */
[----:B------:R-:W-:Y:S02]  /*67200*/  IMAD.MOV.U32 R31, RZ, RZ, R35 ;  /* 0x000000ffff1f7224 */ /* 0x000fe400078e0023 */
[----:B------:R-:W-:Y:S01]  /*67210*/  HMMA.1688.F32.TF32 R32, R248, R20, R144 ;  /* 0x00000014f820723c */ /* 0x000fe20000081090 */
[----:B------:R-:W-:Y:S01]  /*67220*/  IMAD.MOV.U32 R146, RZ, RZ, R37 ;  /* 0x000000ffff927224 */ /* 0x000fe200078e0025 */
[----:B------:R-:W-:Y:S01]  /*67230*/  MOV R147, R36 ;  /* 0x0000002400937202 */ /* 0x000fe20000000f00 */
[----:B------:R-:W-:Y:S01]  /*67240*/  IMAD.MOV.U32 R144, RZ, RZ, R41 ;  /* 0x000000ffff907224 */ /* 0x000fe200078e0029 */
[----:B------:R-:W1:Y:S01]  /*67250*/  LDSM.16.M88.4 R36, [R3+UR8+0x6080] ;  /* 0x006080080324783b */ /* 0x000e620008000200 */
[----:B------:R-:W-:-:S03]  /*67260*/  IMAD.MOV.U32 R145, RZ, RZ, R40 ;  /* 0x000000ffff917224 */ /* 0x000fc600078e0028 */
[----:B------:R-:W2:Y:S01]  /*67270*/  LDSM.16.M88.4 R40, [R3+UR8+0x7080] ;  /* 0x007080080328783b */ /* 0x000ea20008000200 */
[----:B------:R-:W-:-:S03]  /*67280*/  IMAD.MOV.U32 R153, RZ, RZ, R48 ;  /* 0x000000ffff997224 */ /* 0x000fc600078e0030 */
[----:B------:R-:W-:Y:S04]  /*67290*/  STL.64 [R1+0x3948], R30 ;  /* 0x0039481e01007387 */ /* 0x000fe80000100a00 */
[----:B------:R3:W-:Y:S04]  /*672a0*/  STL.64 [R1+0x3940], R28 ;  /* 0x0039401c01007387 */ /* 0x0007e80000100a00 */
[----:B------:R-:W4:Y:S01]  /*672b0*/  LDSM.16.M88.4 R48, [R3+UR8+0x9080] ;  /* 0x009080080330783b */ /* 0x000f220008000200 */
[----:B------:R-:W-:Y:S02]  /*672c0*/  IMAD.MOV.U32 R150, RZ, RZ, R61 ;  /* 0x000000ffff967224 */ /* 0x000fe400078e003d */
[----:B------:R-:W-:Y:S01]  /*672d0*/  IMAD.MOV.U32 R151, RZ, RZ, R60 ;  /* 0x000000ffff977224 */ /* 0x000fe200078e003c */
[----:B------:R-:W-:Y:S01]  /*672e0*/  MOV R149, R64 ;  /* 0x0000004000957202 */ /* 0x000fe20000000f00 */
[----:B------:R-:W-:Y:S01]  /*672f0*/  LDSM.16.M88.4 R60, [R3+UR8+0xc080] ;  /* 0x00c08008033c783b */ /* 0x000fe20008000200 */
[----:B---3--:R-:W-:Y:S01]  /*67300*/  HMMA.1688.F32.TF32 R28, R248, R24, R244 ;  /* 0x00000018f81c723c */ /* 0x008fe200000810f4 */
[----:B------:R-:W-:-:S02]  /*67310*/  IMAD.MOV.U32 R246, RZ, RZ, R53 ;  /* 0x000000fffff67224 */ /* 0x000fc400078e0035 */
[----:B------:R-:W-:Y:S02]  /*67320*/  IMAD.MOV.U32 R247, RZ, RZ, R52 ;  /* 0x000000fffff77224 */ /* 0x000fe400078e0034 */
[----:B------:R-:W3:Y:S01]  /*67330*/  LDSM.16.M88.4 R52, [R3+UR8+0xa080] ;  /* 0x00a080080334783b */ /* 0x000ee20008000200 */
[----:B------:R-:W-:Y:S02]  /*67340*/  IMAD.MOV.U32 R244, RZ, RZ, R57 ;  /* 0x000000fffff47224 */ /* 0x000fe400078e0039 */
[----:B------:R-:W-:Y:S02]  /*67350*/  IMAD.MOV.U32 R245, RZ, RZ, R56 ;  /* 0x000000fffff57224 */ /* 0x000fe400078e0038 */
[----:B------:R-:W3:Y:S01]  /*67360*/  LDSM.16.M88.4 R56, [R3+UR8+0xb080] ;  /* 0x00b080080338783b */ /* 0x000ee20008000200 */
[----:B------:R-:W-:-:S03]  /*67370*/  IMAD.MOV.U32 R148, RZ, RZ, R65 ;  /* 0x000000ffff947224 */ /* 0x000fc600078e0041 */
[----:B------:R-:W3:Y:S04]  /*67380*/  LDSM.16.M88.4 R64, [R3+UR8+0xd080] ;  /* 0x00d080080340783b */ /* 0x000ee80008000200 */
[----:B------:R-:W-:Y:S04]  /*67390*/  STL.64 [R1+0xd30], R32 ;  /* 0x000d302001007387 */ /* 0x000fe80000100a00 */
[----:B------:R-:W-:Y:S04]  /*673a0*/  STL.64 [R1+0xd38], R34 ;  /* 0x000d382201007387 */ /* 0x000fe80000100a00 */
[----:B------:R-:W-:Y:S04]  /*673b0*/  STL.64 [R1+0xd20], R28 ;  /* 0x000d201c01007387 */ /* 0x000fe80000100a00 */
[----:B------:R2:W-:Y:S04]  /*673c0*/  STL.64 [R1+0xd28], R30 ;  /* 0x000d281e01007387 */ /* 0x0005e80000100a00 */
[----:B-1----:R-:W-:Y:S04]  /*673d0*/  STL [R1+0x3798], R38 ;  /* 0x0037982601007387 */ /* 0x002fe80000100800 */
[----:B------:R-:W-:Y:S04]  /*673e0*/  STL [R1+0x3784], R39 ;  /* 0x0037842701007387 */ /* 0x000fe80000100800 */
[----:B--2---:R-:W-:Y:S04]  /*673f0*/  STL [R1+0x3780], R42 ;  /* 0x0037802a01007387 */ /* 0x004fe80000100800 */
[----:B------:R-:W-:Y:S04]  /*67400*/  STL [R1+0x377c], R43 ;  /* 0x00377c2b01007387 */ /* 0x000fe80000100800 */
[----:B------:R-:W-:Y:S04]  /*67410*/  STL [R1+0x37a0], R46 ;  /* 0x0037a02e01007387 */ /* 0x000fe80000100800 */
[----:B------:R-:W-:Y:S04]  /*67420*/  STL [R1+0x379c], R47 ;  /* 0x00379c2f01007387 */ /* 0x000fe80000100800 */
[----:B----4-:R-:W-:Y:S04]  /*67430*/  STL [R1+0x37a8], R50 ;  /* 0x0037a83201007387 */ /* 0x010fe80000100800 */
[----:B------:R-:W-:Y:S04]  /*67440*/  STL [R1+0x37a4], R51 ;  /* 0x0037a43301007387 */ /* 0x000fe80000100800 */
[----:B---3--:R-:W-:Y:S04]  /*67450*/  STL [R1+0x37b0], R54 ;  /* 0x0037b03601007387 */ /* 0x008fe80000100800 */
        /* <DEDUP_REMOVED lines=23> */
[C---:B------:R-:W-:Y:S03]  /*675d0*/  HMMA.1688.F32.TF32 R28, R248.reuse, R36, R144 ;  /* 0x00000024f81c723c */ /* 0x040fe60000081090 */
        /* <DEDUP_REMOVED lines=32> */
[----:B------:R-:W-:Y:S01]  /*677e0*/  IMAD.MOV.U32 R74, RZ, RZ, R28 ;  /* 0x000000ffff4a7224 */ /* 0x000fe200078e001c */
[----:B------:R-:W-:Y:S01]  /*677f0*/  STL [R1+0x3800], R71 ;  /* 0x0038004701007387 */ /* 0x000fe20000100800 */
[----:B------:R-:W-:Y:S03]  /*67800*/  HMMA.1688.F32.TF32 R28, R248, R44, R244 ;  /* 0x0000002cf81c723c */ /* 0x000fe600000810f4 */
[----:B------:R-:W-:Y:S04]  /*67810*/  STL [R1+0x37fc], R70 ;  /* 0x0037fc4601007387 */ /* 0x000fe80000100800 */
[----:B------:R1:W-:Y:S04]  /*67820*/  STL [R1+0x37f8], R75 ;  /* 0x0037f84b01007387 */ /* 0x0003e80000100800 */
[----:B------:R3:W-:Y:S04]  /*67830*/  STL [R1+0x37f4], R74 ;  /* 0x0037f44a01007387 */ /* 0x0007e80000100800 */
[----:B------:R-:W4:Y:S04]  /*67840*/  LDL.LU R244, [R1+0xcc0] ;  /* 0x000cc00001f47983 */ /* 0x000f280000300800 */
[----:B------:R-:W4:Y:S04]  /*67850*/  LDL.LU R245, [R1+0xcc4] ;  /* 0x000cc40001f57983 */ /* 0x000f280000300800 */
[----:B------:R-:W4:Y:S04]  /*67860*/  LDL.LU R246, [R1+0xcc8] ;  /* 0x000cc80001f67983 */ /* 0x000f280000300800 */
[----:B------:R-:W4:Y:S01]  /*67870*/  LDL.LU R247, [R1+0xccc] ;  /* 0x000ccc0001f77983 */ /* 0x000f220000300800 */
[----:B------:R-:W-:Y:S01]  /*67880*/  IMAD.MOV.U32 R66, RZ, RZ, R28 ;  /* 0x000000ffff427224 */ /* 0x000fe200078e001c */
[----:B------:R-:W-:Y:S01]  /*67890*/  MOV R62, R30 ;  /* 0x0000001e003e7202 */ /* 0x000fe20000000f00 */
[----:B------:R-:W-:-:S02]  /*678a0*/  IMAD.MOV.U32 R67, RZ, RZ, R29 ;  /* 0x000000ffff437224 */ /* 0x000fc400078e001d */
[----:B------:R-:W-:Y:S02]  /*678b0*/  IMAD.MOV.U32 R63, RZ, RZ, R31 ;  /* 0x000000ffff3f7224 */ /* 0x000fe400078e001f */
[----:B------:R-:W-:Y:S03]  /*678c0*/  HMMA.1688.F32.TF32 R28, R248, R48, R148 ;  /* 0x00000030f81c723c */ /* 0x000fe60000081094 */
[----:B------:R-:W-:Y:S04]  /*678d0*/  STL [R1+0x3810], R63 ;  /* 0x0038103f01007387 */ /* 0x000fe80000100800 */
[----:B------:R-:W-:Y:S04]  /*678e0*/  STL [R1+0x380c], R62 ;  /* 0x00380c3e01007387 */ /* 0x000fe80000100800 */
[----:B------:R1:W-:Y:S04]  /*678f0*/  STL [R1+0x3808], R67 ;  /* 0x0038084301007387 */ /* 0x0003e80000100800 */
[----:B------:R1:W-:Y:S04]  /*67900*/  STL [R1+0x3804], R66 ;  /* 0x0038044201007387 */ /* 0x0003e80000100800 */
[----:B------:R-:W-:-:S02]  /*67910*/  IMAD.MOV.U32 R55, RZ, RZ, R31 ;  /* 0x000000ffff377224 */ /* 0x000fc400078e001f */
[----:B------:R-:W-:Y:S02]  /*67920*/  IMAD.MOV.U32 R54, RZ, RZ, R30 ;  /* 0x000000ffff367224 */ /* 0x000fe400078e001e */
[----:B------:R-:W-:Y:S02]  /*67930*/  IMAD.MOV.U32 R59, RZ, RZ, R29 ;  /* 0x000000ffff3b7224 */ /* 0x000fe400078e001d */
[----:B------:R-:W-:Y:S01]  /*67940*/  IMAD.MOV.U32 R58, RZ, RZ, R28 ;  /* 0x000000ffff3a7224 */ /* 0x000fe200078e001c */
[----:B------:R-:W-:Y:S04]  /*67950*/  STL [R1+0x3820], R55 ;  /* 0x0038203701007387 */ /* 0x000fe80000100800 */
[----:B------:R-:W-:Y:S04]  /*67960*/  STL [R1+0x381c], R54 ;  /* 0x00381c3601007387 */ /* 0x000fe80000100800 */
        /* <DEDUP_REMOVED lines=18> */
[----:B--2---:R-:W-:-:S15]  /*67a90*/  HMMA.1688.F32.TF32 R28, R248, R52, R144 ;  /* 0x00000034f81c723c */ /* 0x004fde0000081090 */
[----:B------:R-:W-:-:S04]  /*67aa0*/  NOP ;  /* 0x0000000000007918 */ /* 0x000fc80000000000 */
[----:B------:R-:W-:Y:S01]  /*67ab0*/  IMAD.MOV.U32 R47, RZ, RZ, R31 ;  /* 0x000000ffff2f7224 */ /* 0x000fe200078e001f */
[----:B------:R-:W-:Y:S01]  /*67ac0*/  MOV R51, R29 ;  /* 0x0000001d00337202 */ /* 0x000fe20000000f00 */
[----:B------:R-:W-:Y:S02]  /*67ad0*/  IMAD.MOV.U32 R46, RZ, RZ, R30 ;  /* 0x000000ffff2e7224 */ /* 0x000fe400078e001e */
[----:B------:R-:W-:Y:S01]  /*67ae0*/  IMAD.MOV.U32 R50, RZ, RZ, R28 ;  /* 0x000000ffff327224 */ /* 0x000fe200078e001c */
[----:B------:R-:W-:Y:S04]  /*67af0*/  STL [R1+0x3830], R47 ;  /* 0x0038302f01007387 */ /* 0x000fe80000100800 */
[----:B------:R-:W-:Y:S04]  /*67b00*/  STL [R1+0x382c], R46 ;  /* 0x00382c2e01007387 */ /* 0x000fe80000100800 */
[----:B------:R2:W-:Y:S04]  /*67b10*/  STL [R1+0x3828], R51 ;  /* 0x0038283301007387 */ /* 0x0005e80000100800 */
[----:B------:R1:W-:Y:S04]  /*67b20*/  STL [R1+0x3824], R50 ;  /* 0x0038243201007387 */ /* 0x0003e80000100800 */
[----:B------:R-:W2:Y:S04]  /*67b30*/  LDL.LU R144, [R1+0xc70] ;  /* 0x000c700001907983 */ /* 0x000ea80000300800 */
[----:B------:R-:W2:Y:S04]  /*67b40*/  LDL.LU R145, [R1+0xc74] ;  /* 0x000c740001917983 */ /* 0x000ea80000300800 */
[----:B------:R-:W2:Y:S04]  /*67b50*/  LDL.LU R146, [R1+0xc78] ;  /* 0x000c780001927983 */ /* 0x000ea80000300800 */
[----:B------:R-:W2:Y:S01]  /*67b60*/  LDL.LU R147, [R1+0xc7c] ;  /* 0x000c7c0001937983 */ /* 0x000ea20000300800 */
        /* <DEDUP_REMOVED lines=9> */
[----:B---3--:R-:W-:-:S15]  /*67c00*/  HMMA.1688.F32.TF32 R28, R248, R60, R168 ;  /* 0x0000003cf81c723c */ /* 0x008fde00000810a8 */
[----:B------:R-:W-:-:S04]  /*67c10*/  NOP ;  /* 0x0000000000007918 */ /* 0x000fc80000000000 */
[----:B-1----:R-:W-:Y:S01]  /*67c20*/  MOV R75, R28 ;  /* 0x0000001c004b7202 */ /* 0x002fe20000000f00 */
        /* <DEDUP_REMOVED lines=9> */
[----:B------:R-:W-:Y:S01]  /*67cc0*/  HMMA.1688.F32.TF32 R28, R248, R68, R152 ;  /* 0x00000044f81c723c */ /* 0x000fe20000081098 */
[----:B------:R1:W-:-:S15]  /*67cd0*/  STL [R1+0x3838], R83 ;  /* 0x0038385301007387 */ /* 0x0003de0000100800 */
[----:B------:R-:W-:-:S03]  /*67ce0*/  NOP ;  /* 0x0000000000007918 */ /* 0x000fc60000000000 */
[----:B------:R-:W-:Y:S02]  /*67cf0*/  IMAD.MOV.U32 R38, RZ, RZ, R28 ;  /* 0x000000ffff267224 */ /* 0x000fe400078e001c */
[----:B------:R-:W-:Y:S02]  /*67d00*/  IMAD.MOV.U32 R22, RZ, RZ, R29 ;  /* 0x000000ffff167224 */ /* 0x000fe400078e001d */
[----:B------:R-:W-:Y:S02]  /*67d10*/  IMAD.MOV.U32 R23, RZ, RZ, R30 ;  /* 0x000000ffff177224 */ /* 0x000fe400078e001e */
[----:B------:R-:W-:Y:S02]  /*67d20*/  IMAD.MOV.U32 R26, RZ, RZ, R31 ;  /* 0x000000ffff1a7224 */ /* 0x000fe400078e001f */
[----:B------:R-:W-:Y:S01]  /*67d30*/  HMMA.1688.F32.TF32 R28, R248, R72, R148 ;  /* 0x00000048f81c723c */ /* 0x000fe20000081094 */
[----:B------:R3:W-:Y:S04]  /*67d40*/  STL [R1+0x3834], R82 ;  /* 0x0038345201007387 */ /* 0x0007e80000100800 */
[----:B------:R-:W3:Y:S04]  /*67d50*/  LDL.LU R152, [R1+0xc50] ;  /* 0x000c500001987983 */ /* 0x000ee80000300800 */
[----:B------:R-:W3:Y:S04]  /*67d60*/  LDL.LU R153, [R1+0xc54] ;  /* 0x000c540001997983 */ /* 0x000ee80000300800 */
[----:B------:R-:W3:Y:S04]  /*67d70*/  LDL.LU R154, [R1+0xc58] ;  /* 0x000c5800019a7983 */ /* 0x000ee80000300800 */
[----:B------:R-:W3:Y:S02]  /*67d80*/  LDL.LU R155, [R1+0xc5c] ;  /* 0x000c5c00019b7983 */ /* 0x000ee40000300800 */
        /* <DEDUP_REMOVED lines=25> */
[----:B------:R-:W-:-:S02]  /*67f20*/  IMAD.MOV.U32 R51, RZ, RZ, R28 ;  /* 0x000000ffff337224 */ /* 0x000fc400078e001c */
[----:B------:R-:W-:Y:S02]  /*67f30*/  IMAD.MOV.U32 R50, RZ, RZ, R29 ;  /* 0x000000ffff327224 */ /* 0x000fe400078e001d */
[----:B------:R-:W-:Y:S02]  /*67f40*/  IMAD.MOV.U32 R55, RZ, RZ, R30 ;  /* 0x000000ffff377224 */ /* 0x000fe400078e001e */
[----:B------:R-:W-:Y:S02]  /*67f50*/  IMAD.MOV.U32 R54, RZ, RZ, R31 ;  /* 0x000000ffff367224 */ /* 0x000fe400078e001f */
[----:B----4-:R-:W-:Y:S01]  /*67f60*/  HMMA.1688.F32.TF32 R28, R248, R80, R244 ;  /* 0x00000050f81c723c */ /* 0x010fe200000810f4 */
[----:B------:R-:W4:Y:S04]  /*67f70*/  LDL.LU R244, [R1+0xbf0] ;  /* 0x000bf00001f47983 */ /* 0x000f280000300800 */
[----:B------:R-:W4:Y:S04]  /*67f80*/  LDL.LU R245, [R1+0xbf4] ;  /* 0x000bf40001f57983 */ /* 0x000f280000300800 */
[----:B------:R-:W4:Y:S04]  /*67f90*/  LDL.LU R246, [R1+0xbf8] ;  /* 0x000bf80001f67983 */ /* 0x000f280000300800 */
[----:B------:R-:W4:Y:S04]  /*67fa0*/  LDL.LU R247, [R1+0xbfc] ;  /* 0x000bfc0001f77983 */ /* 0x000f280000300800 */
[----:B------:R-:W4:Y:S02]  /*67fb0*/  LDL.LU R168, [R1+0x1040] ;  /* 0x0010400001a87983 */ /* 0x000f240000300800 */
[----:B-1----:R-:W-:Y:S01]  /*67fc0*/  IMAD.MOV.U32 R83, RZ, RZ, R28 ;  /* 0x000000ffff537224 */ /* 0x002fe200078e001c */
[----:B---3--:R-:W-:Y:S01]  /*67fd0*/  MOV R82, R29 ;  /* 0x0000001d00527202 */ /* 0x008fe20000000f00 */
[----:B------:R-:W-:Y:S01]  /*67fe0*/  IMAD.MOV.U32 R47, RZ, RZ, R30 ;  /* 0x000000ffff2f7224 */ /* 0x000fe200078e001e */
        /* <DEDUP_REMOVED lines=14> */
[----:B------:R-:W-:Y:S03]  /*680d0*/  HMMA.1688.F32.TF32 R28, R248, R84, R152 ;  /* 0x00000054f81c723c */ /* 0x000fe60000081098 */
[----:B------:R-:W3:Y:S04]  /*680e0*/  LDL.LU R158, [R1+0x1038] ;  /* 0x00103800019e7983 */ /* 0x000ee80000300800 */
[----:B------:R-:W3:Y:S04]  /*680f0*/  LDL.LU R159, [R1+0x103c] ;  /* 0x00103c00019f7983 */ /* 0x000ee80000300800 */
[----:B------:R-:W3:Y:S04]  /*68100*/  LDL.LU R152, [R1+0x1020] ;  /* 0x0010200001987983 */ /* 0x000ee80000300800 */
[----:B------:R-:W3:Y:S04]  /*68110*/  LDL.LU R153, [R1+0x1024] ;  /* 0x0010240001997983 */ /* 0x000ee80000300800 */
[----:B------:R-:W3:Y:S01]  /*68120*/  LDL.LU R154, [R1+0x1028] ;  /* 0x00102800019a7983 */ /* 0x000ee20000300800 */
[----:B------:R-:W-:-:S02]  /*68130*/  IMAD.MOV.U32 R27, RZ, RZ, R28 ;  /* 0x000000ffff1b7224 */ /* 0x000fc400078e001c */
[----:B------:R-:W-:Y:S01]  /*68140*/  IMAD.MOV.U32 R39, RZ, RZ, R29 ;  /* 0x000000ffff277224 */ /* 0x000fe200078e001d */
[----:B------:R-:W3:Y:S01]  /*68150*/  LDL.LU R155, [R1+0x102c] ;  /* 0x00102c00019b7983 */ /* 0x000ee20000300800 */
[----:B------:R-:W-:Y:S02]  /*68160*/  IMAD.MOV.U32 R42, RZ, RZ, R30 ;  /* 0x000000ffff2a7224 */ /* 0x000fe400078e001e */
[----:B------:R-:W-:Y:S01]  /*68170*/  IMAD.MOV.U32 R43, RZ, RZ, R31 ;  /* 0x000000ffff2b7224 */ /* 0x000fe200078e001f */
[C---:B--2---:R-:W-:Y:S08]  /*68180*/  HMMA.1688.F32.TF32 R32, R248.reuse, R88, R184 ;  /* 0x00000058f820723c */ /* 0x044ff000000810b8 */
[C---:B------:R-:W-:Y:S11]  /*68190*/  HMMA.1688.F32.TF32 R28, R248.reuse, R92, R180 ;  /* 0x0000005cf81c723c */ /* 0x040ff600000810b4 */
[----:B------:R-:W-:Y:S01]  /*681a0*/  STL.64 [R1+0xc40], R32 ;  /* 0x000c402001007387 */ /* 0x000fe20000100a00 */
[C---:B------:R-:W-:Y:S03]  /*681b0*/  HMMA.1688.F32.TF32 R176, R248.reuse, R96, R176 ;  /* 0x00000060f8b0723c */ /* 0x040fe600000810b0 */
[----:B------:R1:W-:Y:S04]  /*681c0*/  STL.64 [R1+0xc48], R34 ;  /* 0x000c482201007387 */ /* 0x0003e80000100a00 */
[----:B------:R-:W-:Y:S01]  /*681d0*/  STL.64 [R1+0xc30], R28 ;  /* 0x000c301c01007387 */ /* 0x000fe20000100a00 */
[C---:B-1----:R-:W-:Y:S03]  /*681e0*/  HMMA.1688.F32.TF32 R32, R248.reuse, R100, R148 ;  /* 0x00000064f820723c */ /* 0x042fe60000081094 */
[----:B------:R1:W-:Y:S05]  /*681f0*/  STL.64 [R1+0xc38], R30 ;  /* 0x000c381e01007387 */ /* 0x0003ea0000100a00 */
[C---:B-1----:R-:W-:Y:S03]  /*68200*/  HMMA.1688.F32.TF32 R28, R248.reuse, R104, R144 ;  /* 0x00000068f81c723c */ /* 0x042fe60000081090 */
[----:B------:R-:W-:Y:S04]  /*68210*/  STL.64 [R1+0xc20], R176 ;  /* 0x000c20b001007387 */ /* 0x000fe80000100a00 */
[----:B------:R-:W-:Y:S04]  /*68220*/  STL.64 [R1+0xc28], R178 ;  /* 0x000c28b201007387 */ /* 0x000fe80000100a00 */
[----:B------:R-:W2:Y:S04]  /*68230*/  LDL.LU R148, [R1+0x1010] ;  /* 0x0010100001947983 */ /* 0x000ea80000300800 */
[----:B------:R-:W-:Y:S04]  /*68240*/  STL.64 [R1+0xc10], R32 ;  /* 0x000c102001007387 */ /* 0x000fe80000100a00 */
[----:B------:R-:W-:Y:S04]  /*68250*/  STL.64 [R1+0xc18], R34 ;  /* 0x000c182201007387 */ /* 0x000fe80000100a00 */
[----:B------:R-:W-:Y:S04]  /*68260*/  STL.64 [R1+0xc00], R28 ;  /* 0x000c001c01007387 */ /* 0x000fe80000100a00 */
[----:B------:R4:W-:Y:S04]  /*68270*/  STL.64 [R1+0xc08], R30 ;  /* 0x000c081e01007387 */ /* 0x0009e80000100a00 */
[----:B------:R-:W2:Y:S04]  /*68280*/  LDL.LU R149, [R1+0x1014] ;  /* 0x0010140001957983 */ /* 0x000ea80000300800 */
[----:B------:R-:W2:Y:S01]  /*68290*/  LDL.LU R150, [R1+0x1018] ;  /* 0x0010180001967983 */ /* 0x000ea20000300800 */
[----:B----4-:R-:W-:Y:S03]  /*682a0*/  HMMA.1688.F32.TF32 R28, R248, R108, R244 ;  /* 0x0000006cf81c723c */ /* 0x010fe600000810f4 */
[----:B------:R-:W2:Y:S04]  /*682b0*/  LDL.LU R151, [R1+0x101c] ;  /* 0x00101c0001977983 */ /* 0x000ea80000300800 */
[----:B------:R-:W4:-:S12]  /*682c0*/  LDL.LU R144, [R1+0xb80] ;  /* 0x000b800001907983 */ /* 0x000f180000300800 */
[----:B------:R-:W-:Y:S04]  /*682d0*/  STL.64 [R1+0xbf0], R28 ;  /* 0x000bf01c01007387 */ /* 0x000fe80000100a00 */
[----:B------:R3:W-:Y:S04]  /*682e0*/  STL.64 [R1+0xbf8], R30 ;  /* 0x000bf81e01007387 */ /* 0x0007e80000100a00 */
[----:B------:R-:W4:Y:S04]  /*682f0*/  LDL.LU R145, [R1+0xb84] ;  /* 0x000b840001917983 */ /* 0x000f280000300800 */
[----:B------:R-:W4:Y:S04]  /*68300*/  LDL.LU R146, [R1+0xb88] ;  /* 0x000b880001927983 */ /* 0x000f280000300800 */
[----:B------:R-:W4:Y:S01]  /*68310*/  LDL.LU R147, [R1+0xb8c] ;  /* 0x000b8c0001937983 */ /* 0x000f220000300800 */
[C---:B---3--:R-:W-:Y:S03]  /*68320*/  HMMA.1688.F32.TF32 R28, R248.reuse, R112, R172 ;  /* 0x00000070f81c723c */ /* 0x048fe600000810ac */
[----:B------:R-:W3:Y:S04]  /*68330*/  LDL.LU R244, [R1+0xb70] ;  /* 0x000b700001f47983 */ /* 0x000ee80000300800 */
[----:B------:R-:W3:Y:S01]  /*68340*/  LDL.LU R245, [R1+0xb74] ;  /* 0x000b740001f57983 */ /* 0x000ee20000300800 */
[----:B------:R-:W-:Y:S03]  /*68350*/  HMMA.1688.F32.TF32 R32, R248, R116, R240 ;  /* 0x00000074f820723c */ /* 0x000fe600000810f0 */
[----:B------:R-:W3:Y:S04]  /*68360*/  LDL.LU R246, [R1+0xb78] ;  /* 0x000b780001f67983 */ /* 0x000ee80000300800 */
[----:B------:R-:W3:Y:S04]  /*68370*/  LDL.LU R247, [R1+0xb7c] ;  /* 0x000b7c0001f77983 */ /* 0x000ee80000300800 */
[----:B------:R-:W-:Y:S01]  /*68380*/  MOV R138, R30 ;  /* 0x0000001e008a7202 */ /* 0x000fe20000000f00 */
[----:B------:R1:W-:Y:S01]  /*68390*/  STL.64 [R1+0xbe0], R28 ;  /* 0x000be01c01007387 */ /* 0x0003e20000100a00 */
[----:B------:R-:W-:-:S02]  /*683a0*/  IMAD.MOV.U32 R139, RZ, RZ, R31 ;  /* 0x000000ffff8b7224 */ /* 0x000fc400078e001f */
[----:B-1----:R-:W-:Y:S03]  /*683b0*/  HMMA.1688.F32.TF32 R28, R248, R120, R168 ;  /* 0x00000078f81c723c */ /* 0x002fe600000810a8 */
[----:B------:R1:W-:Y:S04]  /*683c0*/  STL [R1+0x3730], R139 ;  /* 0x0037308b01007387 */ /* 0x0003e80000100800 */
[----:B------:R1:W-:Y:S04]  /*683d0*/  STL [R1+0x372c], R138 ;  /* 0x00372c8a01007387 */ /* 0x0003e80000100800 */
[----:B------:R-:W-:Y:S04]  /*683e0*/  STL.64 [R1+0x40], R32 ;  /* 0x0000402001007387 */ /* 0x000fe80000100a00 */
[----:B------:R-:W-:Y:S04]  /*683f0*/  STL.64 [R1+0x48], R34 ;  /* 0x0000482201007387 */ /* 0x000fe80000100a00 */
[----:B-1----:R-:W-:Y:S01]  /*68400*/  IMAD.MOV.U32 R139, RZ, RZ, R30 ;  /* 0x000000ffff8b7224 */ /* 0x002fe200078e001e */
[----:B------:R1:W-:Y:S01]  /*68410*/  STL.64 [R1+0x30], R28 ;  /* 0x0000301c01007387 */ /* 0x0003e20000100a00 */
[----:B------:R-:W-:-:S02]  /*68420*/  IMAD.MOV.U32 R138, RZ, RZ, R31 ;  /* 0x000000ffff8a7224 */ /* 0x000fc400078e001f */
[C---:B-1----:R-:W-:Y:S08]  /*68430*/  HMMA.1688.F32.TF32 R28, R248.reuse, R128, R152 ;  /* 0x00000080f81c723c */ /* 0x042ff00000081098 */
[----:B------:R-:W-:Y:S11]  /*68440*/  HMMA.1688.F32.TF32 R32, R248, R124, R156 ;  /* 0x0000007cf820723c */ /* 0x000ff6000008109c */
[----:B------:R-:W-:Y:S01]  /*68450*/  IMAD.MOV.U32 R134, RZ, RZ, R28 ;  /* 0x000000ffff867224 */ /* 0x000fe200078e001c */
[----:B------:R-:W-:Y:S01]  /*68460*/  MOV R131, R31 ;  /* 0x0000001f00837202 */ /* 0x000fe20000000f00 */
[----:B------:R-:W-:-:S02]  /*68470*/  IMAD.MOV.U32 R135, RZ, RZ, R29 ;  /* 0x000000ffff877224 */ /* 0x000fc400078e001d */
[----:B------:R-:W-:Y:S01]  /*68480*/  IMAD.MOV.U32 R130, RZ, RZ, R30 ;  /* 0x000000ffff827224 */ /* 0x000fe200078e001e */
[----:B------:R-:W-:Y:S04]  /*68490*/  STL [R1+0x3738], R138 ;  /* 0x0037388a01007387 */ /* 0x000fe80000100800 */
[----:B------:R1:W-:Y:S04]  /*684a0*/  STL [R1+0x3734], R139 ;  /* 0x0037348b01007387 */ /* 0x0003e80000100800 */
[----:B------:R-:W-:Y:S04]  /*684b0*/  STL.64 [R1+0x20], R32 ;  /* 0x0000202001007387 */ /* 0x000fe80000100a00 */
[----:B------:R-:W-:Y:S04]  /*684c0*/  STL.64 [R1+0x28], R34 ;  /* 0x0000282201007387 */ /* 0x000fe80000100a00 */
[----:B------:R-:W-:Y:S04]  /*684d0*/  STL [R1+0x3748], R131 ;  /* 0x0037488301007387 */ /* 0x000fe80000100800 */
[----:B------:R-:W-:Y:S04]  /*684e0*/  STL [R1+0x3744], R130 ;  /* 0x0037448201007387 */ /* 0x000fe80000100800 */
[----:B------:R-:W-:Y:S04]  /*684f0*/  STL [R1+0x3740], R135 ;  /* 0x0037408701007387 */ /* 0x000fe80000100800 */
[----:B------:R-:W-:Y:S01]  /*68500*/  STL [R1+0x373c], R134 ;  /* 0x00373c8601007387 */ /* 0x000fe20000100800 */
[----:B--2---:R-:W-:Y:S01]  /*68510*/  HMMA.1688.F32.TF32 R28, R248, R132, R148 ;  /* 0x00000084f81c723c */ /* 0x004fe20000081094 */
[----:B------:R-:W-:-:S02]  /*68520*/  LOP3.LUT R162, R2, 0x40, RZ, 0x3c, !PT ;  /* 0x0000004002a27812 */ /* 0x000fc400078e3cff */
[----:B------:R-:W-:Y:S01]  /*68530*/  LDS R148, [R2+UR7+0x44080] ;  /* 0x0440800702947984 */ /* 0x000fe20008000800 */
[----:B------:R-:W-:-:S03]  /*68540*/  LOP3.LUT R163, R2, 0x60, RZ, 0x3c, !PT ;  /* 0x0000006002a37812 */ /* 0x000fc600078e3cff */
[----:B------:R-:W-:Y:S04]  /*68550*/  LDS R140, [R162+UR7+0x44000] ;  /* 0x04400007a28c7984 */ /* 0x000fe80008000800 */
[----:B------:R-:W-:Y:S04]  /*68560*/  LDS R142, [R162+UR7+0x44800] ;  /* 0x04480007a28e7984 */ /* 0x000fe80008000800 */
[----:B------:R-:W-:Y:S04]  /*68570*/  LDS R141, [R163+UR7+0x44000] ;  /* 0x04400007a38d7984 */ /* 0x000fe80008000800 */
[----:B------:R-:W3:Y:S01]  /*68580*/  LDS R143, [R163+UR7+0x44800] ;  /* 0x04480007a38f7984 */ /* 0x000ee20008000800 */
[----:B-1----:R-:W-:-:S02]  /*68590*/  IMAD.MOV.U32 R139, RZ, RZ, R31 ;  /* 0x000000ffff8b7224 */ /* 0x002fc400078e001f */
[----:B------:R-:W-:Y:S01]  /*685a0*/  IMAD.MOV.U32 R138, RZ, RZ, R30 ;  /* 0x000000ffff8a7224 */ /* 0x000fe200078e001e */
[----:B----4-:R-:W-:Y:S01]  /*685b0*/  HMMA.1688.F32.TF32 R248, R248, R136, R144 ;  /* 0x00000088f8f8723c */ /* 0x010fe20000081090 */
[----:B------:R1:W-:Y:S04]  /*685c0*/  STL.64 [R1], R28 ;  /* 0x0000001c01007387 */ /* 0x0003e80000100a00 */
[----:B------:R-:W-:Y:S04]  /*685d0*/  STL [R1+0x3750], R139 ;  /* 0x0037508b01007387 */ /* 0x000fe80000100800 */
[----:B------:R-:W-:Y:S04]  /*685e0*/  STL [R1+0x374c], R138 ;  /* 0x00374c8a01007387 */ /* 0x000fe80000100800 */
[----:B------:R-:W-:Y:S04]  /*685f0*/  LDS R150, [R2+UR7+0x44880] ;  /* 0x0448800702967984 */ /* 0x000fe80008000800 */
[----:B------:R-:W-:Y:S04]  /*68600*/  LDS R149, [R167+UR7+0x44080] ;  /* 0x04408007a7957984 */ /* 0x000fe80008000800 */
[----:B------:R-:W-:Y:S04]  /*68610*/  STL [R1+0x3760], R248 ;  /* 0x003760f801007387 */ /* 0x000fe80000100800 */
[----:B------:R-:W-:Y:S04]  /*68620*/  STL [R1+0x375c], R249 ;  /* 0x00375cf901007387 */ /* 0x000fe80000100800 */
[----:B------:R2:W-:Y:S04]  /*68630*/  STL [R1+0x3758], R250 ;  /* 0x003758fa01007387 */ /* 0x0005e80000100800 */
[----:B------:R4:W-:Y:S04]  /*68640*/  STL [R1+0x3754], R251 ;  /* 0x003754fb01007387 */ /* 0x0009e80000100800 */
[----:B------:R-:W1:Y:S04]  /*68650*/  LDL.LU R176, [R1+0xbd0] ;  /* 0x000bd00001b07983 */ /* 0x000e680000300800 */
[----:B------:R-:W1:Y:S04]  /*68660*/  LDL.LU R177, [R1+0xbd4] ;  /* 0x000bd40001b17983 */ /* 0x000e680000300800 */
[----:B------:R-:W1:Y:S04]  /*68670*/  LDL.LU R178, [R1+0xbd8] ;  /* 0x000bd80001b27983 */ /* 0x000e680000300800 */
[----:B------:R-:W1:Y:S04]  /*68680*/  LDL.LU R179, [R1+0xbdc] ;  /* 0x000bdc0001b37983 */ /* 0x000e680000300800 */
        /* <DEDUP_REMOVED lines=24> */
[----:B---3--:R-:W-:Y:S03]  /*68810*/  HMMA.1688.F32.TF32 R244, R140, R4, R244 ;  /* 0x000000048cf4723c */ /* 0x008fe600000810f4 */
[----:B------:R-:W3:-:S15]  /*68820*/  LDS R151, [R167+UR7+0x44880] ;  /* 0x04488007a7977984 */ /* 0x000ede0008000800 */
[----:B------:R-:W-:Y:S01]  /*68830*/  NOP ;  /* 0x0000000000007918 */ /* 0x000fe20000000000 */
[----:B------:R-:W-:Y:S04]  /*68840*/  STL [R1+0x3770], R244 ;  /* 0x003770f401007387 */ /* 0x000fe80000100800 */
[----:B------:R-:W-:Y:S04]  /*68850*/  STL [R1+0x376c], R245 ;  /* 0x00376cf501007387 */ /* 0x000fe80000100800 */
[----:B------:R1:W-:Y:S04]  /*68860*/  STL [R1+0x3768], R246 ;  /* 0x003768f601007387 */ /* 0x0003e80000100800 */
[----:B------:R1:W-:Y:S02]  /*68870*/  STL [R1+0x3764], R247 ;  /* 0x003764f701007387 */ /* 0x0003e40000100800 */
[----:B-1----:R-:W-:-:S15]  /*68880*/  HMMA.1688.F32.TF32 R28, R140, R8, R176 ;  /* 0x000000088c1c723c */ /* 0x002fde00000810b0 */
[----:B------:R-:W-:-:S04]  /*68890*/  NOP ;  /* 0x0000000000007918 */ /* 0x000fc80000000000 */
[----:B------:R-:W-:Y:S02]  /*688a0*/  IMAD.MOV.U32 R118, RZ, RZ, R28 ;  /* 0x000000ffff767224 */ /* 0x000fe400078e001c */
[----:B------:R-:W-:Y:S02]  /*688b0*/  IMAD.MOV.U32 R119, RZ, RZ, R29 ;  /* 0x000000ffff777224 */ /* 0x000fe400078e001d */
[----:B------:R-:W-:Y:S02]  /*688c0*/  IMAD.MOV.U32 R114, RZ, RZ, R30 ;  /* 0x000000ffff727224 */ /* 0x000fe400078e001e */
[----:B------:R-:W-:Y:S02]  /*688d0*/  IMAD.MOV.U32 R115, RZ, RZ, R31 ;  /* 0x000000ffff737224 */ /* 0x000fe400078e001f */
[----:B--2---:R-:W-:-:S15]  /*688e0*/  HMMA.1688.F32.TF32 R28, R140, R12, R172 ;  /* 0x0000000c8c1c723c */ /* 0x004fde00000810ac */
[----:B------:R-:W-:-:S04]  /*688f0*/  NOP ;  /* 0x0000000000007918 */ /* 0x000fc80000000000 */
[----:B------:R-:W-:Y:S01]  /*68900*/  MOV R126, R28 ;  /* 0x0000001c007e7202 */ /* 0x000fe20000000f00 */
        /* <DEDUP_REMOVED lines=89> */
[----:B------:R-:W-:-:S03]  /*68ea0*/  IMAD.MOV.U32 R246, RZ, RZ, R28 ;  /* 0x000000fffff67224 */ /* 0x000fc600078e001c */
[----:B------:R-:W3:Y:S01]  /*68eb0*/  LDL.LU R224, [R1+0xb20] ;  /* 0x000b200001e07983 */ /* 0x000ee20000300800 */
[----:B------:R-:W-:-:S03]  /*68ec0*/  MOV R247, R29 ;  /* 0x0000001d00f77202 */ /* 0x000fc60000000f00 */
        /* <DEDUP_REMOVED lines=37> */
[----:B------:R-:W-:Y:S04]  /*69120*/  STL.64 [R1+0x3958], R250 ;  /* 0x003958fa01007387 */ /* 0x000fe80000100a00 */
[----:B------:R-:W-:Y:S04]  /*69130*/  STL.64 [R1+0x3950], R248 ;  /* 0x003950f801007387 */ /* 0x000fe80000100a00 */
[----:B------:R-:W-:Y:S01]  /*69140*/  STL.64 [R1+0x3968], R246 ;  /* 0x003968f601007387 */ /* 0x000fe20000100a00 */
[C---:B--2---:R-:W-:Y:S08]  /*69150*/  HMMA.1688.F32.TF32 R176, R140.reuse, R112, R176 ;  /* 0x000000708cb0723c */ /* 0x044ff000000810b0 */
[C---:B------:R-:W-:Y:S08]  /*69160*/  HMMA.1688.F32.TF32 R168, R140.reuse, R124, R168 ;  /* 0x0000007c8ca8723c */ /* 0x040ff000000810a8 */
[----:B---3--:R-:W-:-:S15]  /*69170*/  HMMA.1688.F32.TF32 R28, R140, R44, R28 ;  /* 0x0000002c8c1c723c */ /* 0x008fde000008101c */
[----:B------:R-:W-:-:S04]  /*69180*/  NOP ;  /* 0x0000000000007918 */ /* 0x000fc80000000000 */
[----:B-1----:R-:W-:Y:S02]  /*69190*/  IMAD.MOV.U32 R119, RZ, RZ, R28 ;  /* 0x000000ffff777224 */ /* 0x002fe400078e001c */
[----:B------:R-:W-:Y:S02]  /*691a0*/  IMAD.MOV.U32 R118, RZ, RZ, R29 ;  /* 0x000000ffff767224 */ /* 0x000fe400078e001d */
[----:B------:R-:W-:Y:S02]  /*691b0*/  IMAD.MOV.U32 R244, RZ, RZ, R30 ;  /* 0x000000fffff47224 */ /* 0x000fe400078e001e */
[----:B------:R-:W-:Y:S02]  /*691c0*/  IMAD.MOV.U32 R245, RZ, RZ, R31 ;  /* 0x000000fffff57224 */ /* 0x000fe400078e001f */
[C---:B----4-:R-:W-:Y:S08]  /*691d0*/  HMMA.1688.F32.TF32 R28, R140.reuse, R48, R32 ;  /* 0x000000308c1c723c */ /* 0x050ff00000081020 */
[C---:B------:R-:W-:Y:S08]  /*691e0*/  HMMA.1688.F32.TF32 R32, R140.reuse, R56, R228 ;  /* 0x000000388c20723c */ /* 0x040ff000000810e4 */
[----:B------:R-:W-:Y:S03]  /*691f0*/  HMMA.1688.F32.TF32 R232, R140, R52, R232 ;  /* 0x000000348ce8723c */ /* 0x000fe600000810e8 */
[----:B------:R-:W-:Y:S01]  /*69200*/  MOV R103, R28 ;  /* 0x0000001c00677202 */ /* 0x000fe20000000f00 */
[----:B------:R-:W-:-:S02]  /*69210*/  IMAD.MOV.U32 R106, RZ, RZ, R29 ;  /* 0x000000ffff6a7224 */ /* 0x000fc400078e001d */
[----:B------:R-:W-:Y:S02]  /*69220*/  IMAD.MOV.U32 R107, RZ, RZ, R30 ;  /* 0x000000ffff6b7224 */ /* 0x000fe400078e001e */
[----:B------:R-:W-:Y:S02]  /*69230*/  IMAD.MOV.U32 R111, RZ, RZ, R31 ;  /* 0x000000ffff6f7224 */ /* 0x000fe400078e001f */
[C---:B------:R-:W-:Y:S01]  /*69240*/  HMMA.1688.F32.TF32 R28, R140.reuse, R60, R224 ;  /* 0x0000003c8c1c723c */ /* 0x040fe200000810e0 */
[----:B------:R-:W-:Y:S07]  /*69250*/  STL.64 [R1+0x3960], R244 ;  /* 0x003960f401007387 */ /* 0x000fee0000100a00 */
[C---:B------:R-:W-:Y:S01]  /*69260*/  HMMA.1688.F32.TF32 R220, R140.reuse, R64, R220 ;  /* 0x000000408cdc723c */ /* 0x040fe200000810dc */
        /* <DEDUP_REMOVED lines=51> */
[----:B------:R1:W-:Y:S04]  /*695a0*/  STL.64 [R1+0x70], R168 ;  /* 0x000070a801007387 */ /* 0x0003e80000100a00 */
[----:B------:R2:W-:Y:S03]  /*695b0*/  STL.64 [R1+0x78], R170 ;  /* 0x000078aa01007387 */ /* 0x0005e60000100a00 */
[----:B------:R-:W-:Y:S01]  /*695c0*/  HMMA.1688.F32.TF32 R140, R140, R136, R144 ;  /* 0x000000888c8c723c */ /* 0x000fe20000081090 */
[----:B------:R-:W-:Y:S04]  /*695d0*/  LDS R152, [R162+UR7+0x44080] ;  /* 0x04408007a2987984 */ /* 0x000fe80008000800 */
[----:B------:R-:W-:Y:S04]  /*695e0*/  STL.64 [R1+0x60], R32 ;  /* 0x0000602001007387 */ /* 0x000fe80000100a00 */
[----:B------:R3:W-:Y:S04]  /*695f0*/  STL.64 [R1+0x68], R34 ;  /* 0x0000682201007387 */ /* 0x0007e80000100a00 */
[----:B------:R-:W4:Y:S04]  /*69600*/  LDL.LU R172, [R1+0xa50] ;  /* 0x000a500001ac7983 */ /* 0x000f280000300800 */
[----:B------:R-:W-:Y:S04]  /*69610*/  STL.64 [R1+0x50], R28 ;  /* 0x0000501c01007387 */ /* 0x000fe80000100a00 */
        /* <DEDUP_REMOVED lines=44> */
[----:B------:R-:W-:Y:S04]  /*698e0*/  STL [R1+0x367c], R140 ;  /* 0x00367c8c01007387 */ /* 0x000fe80000100800 */
[----:B------:R-:W-:Y:S04]  /*698f0*/  STL [R1+0x3678], R141 ;  /* 0x0036788d01007387 */ /* 0x000fe80000100800 */
[----:B------:R-:W-:Y:S04]  /*69900*/  STL [R1+0x3674], R142 ;  /* 0x0036748e01007387 */ /* 0x000fe80000100800 */
[----:B------:R2:W-:Y:S04]  /*69910*/  STL [R1+0x3670], R143 ;  /* 0x0036708f01007387 */ /* 0x0005e80000100800 */
[----:B-1----:R-:W4:Y:S04]  /*69920*/  LDL.LU R168, [R1+0xa30] ;  /* 0x000a300001a87983 */ /* 0x002f280000300800 */
[----:B------:R-:W4:Y:S04]  /*69930*/  LDL.LU R169, [R1+0xa34] ;  /* 0x000a340001a97983 */ /* 0x000f280000300800 */
[----:B--2---:R-:W2:Y:S04]  /*69940*/  LDL.LU R170, [R1+0xa38] ;  /* 0x000a380001aa7983 */ /* 0x004ea80000300800 */
[----:B------:R-:W2:Y:S04]  /*69950*/  LDL.LU R171, [R1+0xa3c] ;  /* 0x000a3c0001ab7983 */ /* 0x000ea80000300800 */
[----:B------:R-:W-:Y:S04]  /*69960*/  LDS R154, [R162+UR7+0x44880] ;  /* 0x04488007a29a7984 */ /* 0x000fe80008000800 */
[----:B------:R-:W-:Y:S04]  /*69970*/  LDS R153, [R163+UR7+0x44080] ;  /* 0x04408007a3997984 */ /* 0x000fe80008000800 */
[----:B------:R-:W1:Y:S01]  /*69980*/  LDS R155, [R163+UR7+0x44880] ;  /* 0x04488007a39b7984 */ /* 0x000e620008000800 */
[----:B---3--:R-:W-:-:S15]  /*69990*/  HMMA.1688.F32.TF32 R144, R148, R4, R144 ;  /* 0x000000049490723c */ /* 0x008fde0000081090 */
[----:B------:R-:W-:-:S04]  /*699a0*/  NOP ;  /* 0x0000000000007918 */ /* 0x000fc80000000000 */
[----:B------:R-:W-:Y:S04]  /*699b0*/  STL [R1+0x3680], R144 ;  /* 0x0036809001007387 */ /* 0x000fe80000100800 */
[----:B------:R-:W-:Y:S04]  /*699c0*/  STL [R1+0x366c], R145 ;  /* 0x00366c9101007387 */ /* 0x000fe80000100800 */
[----:B------:R-:W-:Y:S01]  /*699d0*/  STL [R1+0x3668], R146 ;  /* 0x0036689201007387 */ /* 0x000fe20000100800 */
[C---:B----4-:R-:W-:Y:S08]  /*699e0*/  HMMA.1688.F32.TF32 R32, R148.reuse, R8, R200 ;  /* 0x000000089420723c */ /* 0x050ff000000810c8 */
[C---:B------:R-:W-:Y:S01]  /*699f0*/  HMMA.1688.F32.TF32 R28, R148.reuse, R12, R192 ;  /* 0x0000000c941c723c */ /* 0x040fe200000810c0 */
[----:B------:R-:W-:Y:S10]  /*69a00*/  STL [R1+0x3664], R147 ;  /* 0x0036649301007387 */ /* 0x000ff40000100800 */
[----:B------:R-:W-:Y:S01]  /*69a10*/  STL.64 [R1+0xad0], R32 ;  /* 0x000ad02001007387 */ /* 0x000fe20000100a00 */
[C---:B------:R-:W-:Y:S03]  /*69a20*/  HMMA.1688.F32.TF32 R140, R148.reuse, R16, R196 ;  /* 0x00000010948c723c */ /* 0x040fe600000810c4 */
[----:B------:R3:W-:Y:S04]  /*69a30*/  STL.64 [R1+0xad8], R34 ;  /* 0x000ad82201007387 */ /* 0x0007e80000100a00 */
[----:B------:R-:W-:Y:S01]  /*69a40*/  STL.64 [R1+0xac0], R28 ;  /* 0x000ac01c01007387 */ /* 0x000fe20000100a00 */
[C---:B---3--:R-:W-:Y:S03]  /*69a50*/  HMMA.1688.F32.TF32 R32, R148.reuse, R20, R188 ;  /* 0x000000149420723c */ /* 0x048fe600000810bc */
[----:B------:R3:W-:Y:S05]  /*69a60*/  STL.64 [R1+0xac8], R30 ;  /* 0x000ac81e01007387 */ /* 0x0007ea0000100a00 */
[C---:B---3--:R-:W-:Y:S03]  /*69a70*/  HMMA.1688.F32.TF32 R28, R148.reuse, R24, R156 ;  /* 0x00000018941c723c */ /* 0x048fe6000008109c */
[----:B------:R-:W-:Y:S04]  /*69a80*/  STL.64 [R1+0xab0], R140 ;  /* 0x000ab08c01007387 */ /* 0x000fe80000100a00 */
[----:B------:R-:W-:Y:S04]  /*69a90*/  STL.64 [R1+0xab8], R142 ;  /* 0x000ab88e01007387 */ /* 0x000fe80000100a00 */
[----:B------:R-:W3:Y:S04]  /*69aa0*/  LDL.LU R156, [R1+0xa20] ;  /* 0x000a2000019c7983 */ /* 0x000ee80000300800 */
[----:B------:R-:W-:Y:S04]  /*69ab0*/  STL.64 [R1+0xaa0], R32 ;  /* 0x000aa02001007387 */ /* 0x000fe80000100a00 */
[----:B------:R4:W-:Y:S04]  /*69ac0*/  STL.64 [R1+0xaa8], R34 ;  /* 0x000aa82201007387 */ /* 0x0009e80000100a00 */
[----:B------:R-:W-:Y:S04]  /*69ad0*/  STL.64 [R1+0xa90], R28 ;  /* 0x000a901c01007387 */ /* 0x000fe80000100a00 */
[----:B------:R1:W-:Y:S04]  /*69ae0*/  STL.64 [R1+0xa98], R30 ;  /* 0x000a981e01007387 */ /* 0x0003e80000100a00 */
[----:B------:R-:W3:Y:S04]  /*69af0*/  LDL.LU R157, [R1+0xa24] ;  /* 0x000a2400019d7983 */ /* 0x000ee80000300800 */
[----:B------:R-:W3:Y:S04]  /*69b00*/  LDL.LU R158, [R1+0xa28] ;  /* 0x000a2800019e7983 */ /* 0x000ee80000300800 */
[----:B------:R-:W3:Y:S01]  /*69b10*/  LDL.LU R159, [R1+0xa2c] ;  /* 0x000a2c00019f7983 */ /* 0x000ee20000300800 */
[C---:B----4-:R-:W-:Y:S08]  /*69b20*/  HMMA.1688.F32.TF32 R32, R148.reuse, R36, R184 ;  /* 0x000000249420723c */ /* 0x050ff000000810b8 */
[C---:B-1----:R-:W-:Y:S08]  /*69b30*/  HMMA.1688.F32.TF32 R28, R148.reuse, R40, R180 ;  /* 0x00000028941c723c */ /* 0x042ff000000810b4 */
[C---:B------:R-:W-:Y:S03]  /*69b40*/  HMMA.1688.F32.TF32 R140, R148.reuse, R44, R176 ;  /* 0x0000002c948c723c */ /* 0x040fe600000810b0 */
[----:B------:R-:W-:Y:S04]  /*69b50*/  STL.64 [R1+0xa80], R32 ;  /* 0x000a802001007387 */ /* 0x000fe80000100a00 */
[----:B------:R1:W-:Y:S04]  /*69b60*/  STL.64 [R1+0xa88], R34 ;  /* 0x000a882201007387 */ /* 0x0003e80000100a00 */
[----:B------:R-:W-:Y:S04]  /*69b70*/  STL.64 [R1+0xa70], R28 ;  /* 0x000a701c01007387 */ /* 0x000fe80000100a00 */
[----:B------:R4:W-:Y:S01]  /*69b80*/  STL.64 [R1+0xa78], R30 ;  /* 0x000a781e01007387 */ /* 0x0009e20000100a00 */
[C---:B-1----:R-:W-:Y:S08]  /*69b90*/  HMMA.1688.F32.TF32 R32, R148.reuse, R48, R172 ;  /* 0x000000309420723c */ /* 0x042ff000000810ac */
[C---:B----4-:R-:W-:Y:S01]  /*69ba0*/  HMMA.1688.F32.TF32 R28, R148.reuse, R52, R240 ;  /* 0x00000034941c723c */ /* 0x050fe200000810f0 */
[----:B------:R-:W-:Y:S04]  /*69bb0*/  STL.64 [R1+0xa60], R140 ;  /* 0x000a608c01007387 */ /* 0x000fe80000100a00 */
[----:B------:R-:W-:Y:S04]  /*69bc0*/  STL.64 [R1+0xa68], R142 ;  /* 0x000a688e01007387 */ /* 0x000fe80000100a00 */
[----:B------:R-:W4:Y:S04]  /*69bd0*/  LDL.LU R176, [R1+0xa10] ;  /* 0x000a100001b07983 */ /* 0x000f280000300800 */
[----:B------:R-:W-:Y:S04]  /*69be0*/  STL.64 [R1+0xa50], R32 ;  /* 0x000a502001007387 */ /* 0x000fe80000100a00 */
[----:B------:R-:W-:Y:S04]  /*69bf0*/  STL.64 [R1+0xa58], R34 ;  /* 0x000a582201007387 */ /* 0x000fe80000100a00 */
[----:B------:R-:W-:Y:S04]  /*69c00*/  STL.64 [R1+0xa40], R28 ;  /* 0x000a401c01007387 */ /* 0x000fe80000100a00 */
[----:B------:R2:W-:Y:S04]  /*69c10*/  STL.64 [R1+0xa48], R30 ;  /* 0x000a481e01007387 */ /* 0x0005e80000100a00 */
        /* <DEDUP_REMOVED lines=12> */
[----:B------:R-:W-:Y:S01]  /*69ce0*/  IMAD.MOV.U32 R141, RZ, RZ, R28 ;  /* 0x000000ffff8d7224 */ /* 0x000fe200078e001c */
[----:B------:R-:W-:Y:S01]  /*69cf0*/  MOV R145, R31 ;  /* 0x0000001f00917202 */ /* 0x000fe20000000f00 */
[----:B------:R-:W-:Y:S01]  /*69d00*/  IMAD.MOV.U32 R142, RZ, RZ, R29 ;  /* 0x000000ffff8e7224 */ /* 0x000fe200078e001d */
[----:B------:R-:W2:Y:S01]  /*69d10*/  LDL.LU R168, [R1+0x9e0] ;  /* 0x0009e00001a87983 */ /* 0x000ea20000300800 */
[----:B------:R-:W-:-:S03]  /*69d20*/  IMAD.MOV.U32 R143, RZ, RZ, R30 ;  /* 0x000000ffff8f7224 */ /* 0x000fc600078e001e */
[----:B------:R-:W2:Y:S04]  /*69d30*/  LDL.LU R169, [R1+0x9e4] ;  /* 0x0009e40001a97983 */ /* 0x000ea80000300800 */
[----:B------:R-:W2:Y:S04]  /*69d40*/  LDL.LU R170, [R1+0x9e8] ;  /* 0x0009e80001aa7983 */ /* 0x000ea80000300800 */
[----:B------:R-:W2:Y:S04]  /*69d50*/  LDL.LU R171, [R1+0x9ec] ;  /* 0x0009ec0001ab7983 */ /* 0x000ea80000300800 */
        /* <DEDUP_REMOVED lines=12> */
[----:B------:R-:W-:-:S05]  /*69e20*/  IMAD.MOV.U32 R140, RZ, RZ, R31 ;  /* 0x000000ffff8c7224 */ /* 0x000fca00078e001f */
[----:B------:R-:W-:Y:S04]  /*69e30*/  STL [R1+0x3698], R140 ;  /* 0x0036988c01007387 */ /* 0x000fe80000100800 */
[----:B------:R-:W-:Y:S01]  /*69e40*/  STL [R1+0x3694], R144 ;  /* 0x0036949001007387 */ /* 0x000fe20000100800 */
[----:B----4-:R-:W-:-:S15]  /*69e50*/  HMMA.1688.F32.TF32 R28, R148, R64, R176 ;  /* 0x00000040941c723c */ /* 0x010fde00000810b0 */
[----:B------:R-:W-:-:S04]  /*69e60*/  NOP ;  /* 0x0000000000007918 */ /* 0x000fc80000000000 */
[----:B------:R-:W-:Y:S01]  /*69e70*/  IMAD.MOV.U32 R146, RZ, RZ, R28 ;  /* 0x000000ffff927224 */ /* 0x000fe200078e001c */
[----:B------:R1:W-:Y:S01]  /*69e80*/  STL.64 [R1+0xa18], R30 ;  /* 0x000a181e01007387 */ /* 0x0003e20000100a00 */
[----:B------:R-:W-:Y:S02]  /*69e90*/  IMAD.MOV.U32 R147, RZ, RZ, R29 ;  /* 0x000000ffff937224 */ /* 0x000fe400078e001d */
[----:B-1----:R-:W-:Y:S03]  /*69ea0*/  HMMA.1688.F32.TF32 R28, R148, R68, R172 ;  /* 0x00000044941c723c */ /* 0x002fe600000810ac */
[----:B------:R1:W-:-:S15]  /*69eb0*/  STL [R1+0x36a0], R147 ;  /* 0x0036a09301007387 */ /* 0x0003de0000100800 */
[----:B------:R-:W-:Y:S01]  /*69ec0*/  NOP ;  /* 0x0000000000007918 */ /* 0x000fe20000000000 */
[----:B------:R-:W-:Y:S01]  /*69ed0*/  IMAD.MOV.U32 R145, RZ, RZ, R28 ;  /* 0x000000ffff917224 */ /* 0x000fe200078e001c */
[----:B------:R-:W-:Y:S01]  /*69ee0*/  MOV R142, R30 ;  /* 0x0000001e008e7202 */ /* 0x000fe20000000f00 */
[----:B------:R-:W-:Y:S02]  /*69ef0*/  IMAD.MOV.U32 R143, RZ, RZ, R29 ;  /* 0x000000ffff8f7224 */ /* 0x000fe400078e001d */
[----:B------:R-:W-:Y:S02]  /*69f00*/  IMAD.MOV.U32 R141, RZ, RZ, R31 ;  /* 0x000000ffff8d7224 */ /* 0x000fe400078e001f */
[----:B--2---:R-:W-:Y:S01]  /*69f10*/  HMMA.1688.F32.TF32 R28, R148, R72, R240 ;  /* 0x00000048941c723c */ /* 0x004fe200000810f0 */
[----:B------:R2:W-:Y:S04]  /*69f20*/  STL [R1+0x369c], R146 ;  /* 0x00369c9201007387 */ /* 0x0005e80000100800 */
[----:B------:R4:W-:-:S14]  /*69f30*/  STL [R1+0x36b0], R141 ;  /* 0x0036b08d01007387 */ /* 0x0009dc0000100800 */
[----:B-1----:R-:W-:Y:S02]  /*69f40*/  IMAD.MOV.U32 R147, RZ, RZ, R28 ;  /* 0x000000ffff937224 */ /* 0x002fe400078e001c */
[----:B--2---:R-:W-:Y:S02]  /*69f50*/  IMAD.MOV.U32 R146, RZ, RZ, R29 ;  /* 0x000000ffff927224 */ /* 0x004fe400078e001d */
[----:B------:R-:W-:Y:S02]  /*69f60*/  IMAD.MOV.U32 R140, RZ, RZ, R30 ;  /* 0x000000ffff8c7224 */ /* 0x000fe400078e001e */
[----:B------:R-:W-:Y:S02]  /*69f70*/  IMAD.MOV.U32 R144, RZ, RZ, R31 ;  /* 0x000000ffff907224 */ /* 0x000fe400078e001f */
[----:B------:R-:W-:Y:S01]  /*69f80*/  HMMA.1688.F32.TF32 R28, R148, R76, R168 ;  /* 0x0000004c941c723c */ /* 0x000fe200000810a8 */
[----:B------:R1:W-:Y:S04]  /*69f90*/  STL [R1+0x36ac], R142 ;  /* 0x0036ac8e01007387 */ /* 0x0003e80000100800 */
[----:B------:R2:W-:Y:S04]  /*69fa0*/  STL [R1+0x36a8], R145 ;  /* 0x0036a89101007387 */ /* 0x0005e80000100800 */
[----:B------:R1:W-:Y:S04]  /*69fb0*/  STL [R1+0x36a4], R143 ;  /* 0x0036a48f01007387 */ /* 0x0003e80000100800 */
[----:B------:R3:W-:Y:S04]  /*69fc0*/  STL [R1+0x36c0], R144 ;  /* 0x0036c09001007387 */ /* 0x0007e80000100800 */
[----:B------:R3:W-:Y:S02]  /*69fd0*/  STL [R1+0x36bc], R140 ;  /* 0x0036bc8c01007387 */ /* 0x0007e40000100800 */
[----:B----4-:R-:W-:Y:S01]  /*69fe0*/  IMAD.MOV.U32 R141, RZ, RZ, R28 ;  /* 0x000000ffff8d7224 */ /* 0x010fe200078e001c */
[----:B-1----:R-:W-:Y:S01]  /*69ff0*/  MOV R142, R29 ;  /* 0x0000001d008e7202 */ /* 0x002fe20000000f00 */
[----:B------:R1:W-:Y:S01]  /*6a000*/  STL [R1+0x36b8], R147 ;  /* 0x0036b89301007387 */ /* 0x0003e20000100800 */
[----:B--2---:R-:W-:-:S02]  /*6a010*/  IMAD.MOV.U32 R145, RZ, RZ, R30 ;  /* 0x000000ffff917224 */ /* 0x004fc400078e001e */
[----:B------:R-:W-:Y:S01]  /*6a020*/  IMAD.MOV.U32 R143, RZ, RZ, R31 ;  /* 0x000000ffff8f7224 */ /* 0x000fe200078e001f */
[----:B------:R2:W-:Y:S01]  /*6a030*/  STL [R1+0x36b4], R146 ;  /* 0x0036b49201007387 */ /* 0x0005e20000100800 */
[----:B---3--:R-:W-:Y:S03]  /*6a040*/  HMMA.1688.F32.TF32 R28, R148, R80, R156 ;  /* 0x00000050941c723c */ /* 0x008fe6000008109c */
        /* <DEDUP_REMOVED lines=54> */
[----:B------:R-:W-:-:S03]  /*6a3b0*/  IMAD.MOV.U32 R140, RZ, RZ, R29 ;  /* 0x000000ffff8c7224 */ /* 0x000fc600078e001d */
[----:B------:R-:W3:Y:S01]  /*6a3c0*/  LDL.LU R233, [R1+0x994] ;  /* 0x0009940001e97983 */ /* 0x000ee20000300800 */
[----:B-1----:R-:W-:-:S03]  /*6a3d0*/  IMAD.MOV.U32 R147, RZ, RZ, R30 ;  /* 0x000000ffff937224 */ /* 0x002fc600078e001e */
[----:B------:R-:W3:Y:S01]  /*6a3e0*/  LDL.LU R234, [R1+0x998] ;  /* 0x0009980001ea7983 */ /* 0x000ee20000300800 */
[----:B--2---:R-:W-:-:S03]  /*6a3f0*/  IMAD.MOV.U32 R146, RZ, RZ, R31 ;  /* 0x000000ffff927224 */ /* 0x004fc600078e001f */
        /* <DEDUP_REMOVED lines=38> */
[----:B------:R2:W-:Y:S04]  /*6a660*/  STL.64 [R1+0x3980], R144 ;  /* 0x0039809001007387 */ /* 0x0005e80000100a00 */
[----:B------:R-:W-:Y:S04]  /*6a670*/  STL.64 [R1+0x3978], R142 ;  /* 0x0039788e01007387 */ /* 0x000fe80000100a00 */
[----:B------:R3:W-:Y:S01]  /*6a680*/  STL.64 [R1+0x3970], R140 ;  /* 0x0039708c01007387 */ /* 0x0007e20000100a00 */
[C---:B--2---:R-:W-:Y:S08]  /*6a690*/  HMMA.1688.F32.TF32 R144, R148.reuse, R88, R28 ;  /* 0x000000589490723c */ /* 0x044ff0000008101c */
[C---:B---3--:R-:W-:Y:S08]  /*6a6a0*/  HMMA.1688.F32.TF32 R140, R148.reuse, R84, R248 ;  /* 0x00000054948c723c */ /* 0x048ff000000810f8 */
[C---:B----4-:R-:W-:Y:S11]  /*6a6b0*/  HMMA.1688.F32.TF32 R28, R148.reuse, R92, R32 ;  /* 0x0000005c941c723c */ /* 0x050ff60000081020 */
[----:B------:R-:W-:Y:S04]  /*6a6c0*/  STL.64 [R1+0x9c0], R140 ;  /* 0x0009c08c01007387 */ /* 0x000fe80000100a00 */
[----:B------:R1:W-:Y:S01]  /*6a6d0*/  STL.64 [R1+0x9c8], R142 ;  /* 0x0009c88e01007387 */ /* 0x0003e20000100a00 */
[C---:B------:R-:W-:Y:S03]  /*6a6e0*/  HMMA.1688.F32.TF32 R32, R148.reuse, R100, R228 ;  /* 0x000000649420723c */ /* 0x040fe600000810e4 */
        /* <DEDUP_REMOVED lines=35> */
[----:B------:R-:W-:Y:S04]  /*6a920*/  LDS R149, [R167+UR7+0x44100] ;  /* 0x04410007a7957984 */ /* 0x000fe80008000800 */
[----:B------:R-:W-:Y:S04]  /*6a930*/  STL.64 [R1+0x900], R140 ;  /* 0x0009008c01007387 */ /* 0x000fe80000100a00 */
[----:B------:R1:W-:Y:S04]  /*6a940*/  STL.64 [R1+0x908], R142 ;  /* 0x0009088e01007387 */ /* 0x0003e80000100a00 */
[----:B------:R-:W-:Y:S04]  /*6a950*/  STL.64 [R1+0x170], R32 ;  /* 0x0001702001007387 */ /* 0x000fe80000100a00 */
[----:B------:R2:W-:Y:S04]  /*6a960*/  STL.64 [R1+0x178], R34 ;  /* 0x0001782201007387 */ /* 0x0005e80000100a00 */
[----:B------:R-:W-:Y:S01]  /*6a970*/  STL.64 [R1+0x160], R28 ;  /* 0x0001601c01007387 */ /* 0x000fe20000100a00 */
[C---:B-1----:R-:W-:Y:S03]  /*6a980*/  HMMA.1688.F32.TF32 R140, R152.reuse, R12, R184 ;  /* 0x0000000c988c723c */ /* 0x042fe600000810b8 */
[----:B------:R1:W-:Y:S04]  /*6a990*/  STL.64 [R1+0x168], R30 ;  /* 0x0001681e01007387 */ /* 0x0003e80000100a00 */
[----:B------:R-:W3:Y:S01]  /*6a9a0*/  LDS R151, [R167+UR7+0x44900] ;  /* 0x04490007a7977984 */ /* 0x000ee20008000800 */
[C---:B--2---:R-:W-:Y:S08]  /*6a9b0*/  HMMA.1688.F32.TF32 R32, R152.reuse, R16, R180 ;  /* 0x000000109820723c */ /* 0x044ff000000810b4 */
[----:B-1----:R-:W-:Y:S01]  /*6a9c0*/  HMMA.1688.F32.TF32 R28, R152, R8, R188 ;  /* 0x00000008981c723c */ /* 0x002fe200000810bc */
[----:B------:R-:W-:-:S15]  /*6a9d0*/  STL [R1+0x39a8], R167 ;  /* 0x0039a8a701007387 */ /* 0x000fde0000100800 */
[----:B------:R-:W-:-:S03]  /*6a9e0*/  NOP ;  /* 0x0000000000007918 */ /* 0x000fc60000000000 */
[----:B------:R-:W-:Y:S04]  /*6a9f0*/  STL.64 [R1+0x8f0], R28 ;  /* 0x0008f01c01007387 */ /* 0x000fe80000100a00 */
[----:B------:R1:W-:Y:S04]  /*6aa00*/  STL.64 [R1+0x8f8], R30 ;  /* 0x0008f81e01007387 */ /* 0x0003e80000100a00 */
[----:B------:R-:W-:Y:S04]  /*6aa10*/  STL.64 [R1+0x8e0], R140 ;  /* 0x0008e08c01007387 */ /* 0x000fe80000100a00 */
[----:B------:R-:W-:Y:S04]  /*6aa20*/  STL.64 [R1+0x8e8], R142 ;  /* 0x0008e88e01007387 */ /* 0x000fe80000100a00 */
[----:B------:R-:W-:Y:S01]  /*6aa30*/  STL.64 [R1+0x39b8], R22 ;  /* 0x0039b81601007387 */ /* 0x000fe20000100a00 */
[C---:B-1----:R-:W-:Y:S03]  /*6aa40*/  HMMA.1688.F32.TF32 R28, R152.reuse, R20, R176 ;  /* 0x00000014981c723c */ /* 0x042fe600000810b0 */
[----:B------:R-:W-:Y:S04]  /*6aa50*/  STL.64 [R1+0x8d0], R32 ;  /* 0x0008d02001007387 */ /* 0x000fe80000100a00 */
[----:B------:R-:W-:Y:S04]  /*6aa60*/  STL.64 [R1+0x8d8], R34 ;  /* 0x0008d82201007387 */ /* 0x000fe80000100a00 */
[----:B------:R1:W-:Y:S02]  /*6aa70*/  STL.64 [R1+0x39b0], R20 ;  /* 0x0039b01401007387 */ /* 0x0003e40000100a00 */
[C---:B-1----:R-:W-:Y:S06]  /*6aa80*/  HMMA.1688.F32.TF32 R20, R152.reuse, R24, R172 ;  /* 0x000000189814723c */ /* 0x042fec00000810ac */
[----:B------:R-:W-:Y:S04]  /*6aa90*/  STL.64 [R1+0x8c0], R28 ;  /* 0x0008c01c01007387 */ /* 0x000fe80000100a00 */
[----:B------:R1:W-:Y:S01]  /*6aaa0*/  STL.64 [R1+0x8c8], R30 ;  /* 0x0008c81e01007387 */ /* 0x0003e20000100a00 */
[C---:B------:R-:W-:Y:S08]  /*6aab0*/  HMMA.1688.F32.TF32 R32, R152.reuse, R36, R240 ;  /* 0x000000249820723c */ /* 0x040ff000000810f0 */
[C---:B-1----:R-:W-:Y:S01]  /*6aac0*/  HMMA.1688.F32.TF32 R28, R152.reuse, R40, R168 ;  /* 0x00000028981c723c */ /* 0x042fe200000810a8 */
[----:B------:R-:W-:Y:S04]  /*6aad0*/  STL.64 [R1+0x8b0], R20 ;  /* 0x0008b01401007387 */ /* 0x000fe80000100a00 */
[----:B------:R1:W-:Y:S03]  /*6aae0*/  STL.64 [R1+0x8b8], R22 ;  /* 0x0008b81601007387 */ /* 0x0003e60000100a00 */
[C---:B-1----:R-:W-:Y:S03]  /*6aaf0*/  HMMA.1688.F32.TF32 R20, R152.reuse, R44, R156 ;  /* 0x0000002c9814723c */ /* 0x042fe6000008109c */
[----:B------:R1:W-:Y:S04]  /*6ab00*/  STL.64 [R1+0x8a0], R32 ;  /* 0x0008a02001007387 */ /* 0x0003e80000100a00 */
[----:B------:R2:W-:Y:S04]  /*6ab10*/  STL.64 [R1+0x8a8], R34 ;  /* 0x0008a82201007387 */ /* 0x0005e80000100a00 */
[----:B------:R-:W3:Y:S04]  /*6ab20*/  LDL.LU R240, [R1+0x140] ;  /* 0x0001400001f07983 */ /* 0x000ee80000300800 */
[----:B------:R4:W-:Y:S04]  /*6ab30*/  STL.64 [R1+0x890], R28 ;  /* 0x0008901c01007387 */ /* 0x0009e80000100a00 */
[----:B------:R1:W-:Y:S04]  /*6ab40*/  STL.64 [R1+0x898], R30 ;  /* 0x0008981e01007387 */ /* 0x0003e80000100a00 */
[----:B------:R-:W-:Y:S04]  /*6ab50*/  STL.64 [R1+0x880], R20 ;  /* 0x0008801401007387 */ /* 0x000fe80000100a00 */
        /* <DEDUP_REMOVED lines=56> */
[----:B----4-:R-:W2:Y:S04]  /*6aee0*/  LDL.LU R28, [R1+0x830] ;  /* 0x00083000011c7983 */ /* 0x010ea80000300800 */
[----:B------:R-:W2:Y:S04]  /*6aef0*/  LDL.LU R29, [R1+0x834] ;  /* 0x00083400011d7983 */ /* 0x000ea80000300800 */
[----:B------:R-:W2:Y:S04]  /*6af00*/  LDL.LU R30, [R1+0x838] ;  /* 0x00083800011e7983 */ /* 0x000ea80000300800 */
[----:B------:R-:W2:Y:S04]  /*6af10*/  LDL.LU R31, [R1+0x83c] ;  /* 0x00083c00011f7983 */ /* 0x000ea80000300800 */
        /* <DEDUP_REMOVED lines=50> */
[----:B------:R-:W-:Y:S04]  /*6b240*/  STL.64 [R1+0x860], R144 ;  /* 0x0008609001007387 */ /* 0x000fe80000100a00 */
[----:B------:R-:W-:Y:S01]  /*6b250*/  STL.64 [R1+0x868], R146 ;  /* 0x0008689201007387 */ /* 0x000fe20000100a00 */
[C---:B-1----:R-:W-:Y:S03]  /*6b260*/  HMMA.1688.F32.TF32 R140, R152.reuse, R60, R248 ;  /* 0x0000003c988c723c */ /* 0x042fe600000810f8 */
[----:B------:R-:W-:Y:S04]  /*6b270*/  STL.64 [R1+0x850], R20 ;  /* 0x0008501401007387 */ /* 0x000fe80000100a00 */
[----:B------:R1:W-:Y:S02]  /*6b280*/  STL.64 [R1+0x858], R22 ;  /* 0x0008581601007387 */ /* 0x0003e40000100a00 */
[C---:B-1----:R-:W-:Y:S10]  /*6b290*/  HMMA.1688.F32.TF32 R20, R152.reuse, R68, R32 ;  /* 0x000000449814723c */ /* 0x042ff40000081020 */
        /* <DEDUP_REMOVED lines=65> */
[C---:B--2---:R-:W-:Y:S01]  /*6b6b0*/  HMMA.1688.F32.TF32 R20, R148.reuse, R12, R156 ;  /* 0x0000000c9414723c */ /* 0x044fe2000008109c */
[----:B------:R2:W-:Y:S04]  /*6b6c0*/  STL.64 [R1+0x3990], R162 ;  /* 0x003990a201007387 */ /* 0x0005e80000100a00 */
[----:B------:R-:W1:Y:S06]  /*6b6d0*/  LDL.LU R156, [R1+0x530] ;  /* 0x00053000019c7983 */ /* 0x000e6c0000300800 */
[----:B------:R-:W-:Y:S04]  /*6b6e0*/  STL.64 [R1+0x710], R28 ;  /* 0x0007101c01007387 */ /* 0x000fe80000100a00 */
[----:B------:R-:W-:Y:S04]  /*6b6f0*/  STL.64 [R1+0x718], R30 ;  /* 0x0007181e01007387 */ /* 0x000fe80000100a00 */
[----:B------:R3:W-:Y:S04]  /*6b700*/  STL.64 [R1+0x700], R20 ;  /* 0x0007001401007387 */ /* 0x0007e80000100a00 */
[----:B------:R4:W-:Y:S04]  /*6b710*/  STL.64 [R1+0x708], R22 ;  /* 0x0007081601007387 */ /* 0x0009e80000100a00 */
[----:B------:R-:W1:Y:S04]  /*6b720*/  LDL.LU R157, [R1+0x534] ;  /* 0x00053400019d7983 */ /* 0x000e680000300800 */
[----:B------:R-:W1:Y:S04]  /*6b730*/  LDL.LU R158, [R1+0x538] ;  /* 0x00053800019e7983 */ /* 0x000e680000300800 */
[----:B------:R-:W1:Y:S04]  /*6b740*/  LDL.LU R159, [R1+0x53c] ;  /* 0x00053c00019f7983 */ /* 0x000e680000300800 */
        /* <DEDUP_REMOVED lines=114> */
[----:B-1----:R-:W4:Y:S04]  /*6be70*/  LDL.LU R12, [R1+0x6d0] ;  /* 0x0006d000010c7983 */ /* 0x002f280000300800 */
[----:B------:R-:W4:Y:S04]  /*6be80*/  LDL.LU R13, [R1+0x6d4] ;  /* 0x0006d400010d7983 */ /* 0x000f280000300800 */
[----:B------:R-:W4:Y:S04]  /*6be90*/  LDL.LU R14, [R1+0x6d8] ;  /* 0x0006d800010e7983 */ /* 0x000f280000300800 */
[----:B------:R-:W4:Y:S01]  /*6bea0*/  LDL.LU R15, [R1+0x6dc] ;  /* 0x0006dc00010f7983 */ /* 0x000f220000300800 */
[----:B---3--:R-:W-:-:S15]  /*6beb0*/  HMMA.1688.F32.TF32 R20, R148, R16, R20 ;  /* 0x000000109414723c */ /* 0x008fde0000081014 */
[----:B------:R-:W-:-:S04]  /*6bec0*/  NOP ;  /* 0x0000000000007918 */ /* 0x000fc80000000000 */
[----:B------:R-:W-:Y:S04]  /*6bed0*/  STL.64 [R1+0x6f0], R20 ;  /* 0x0006f01401007387 */ /* 0x000fe80000100a00 */
[----:B------:R1:W-:Y:S04]  /*6bee0*/  STL.64 [R1+0x6f8], R22 ;  /* 0x0006f81601007387 */ /* 0x0003e80000100a00 */
[----:B-1----:R-:W3:Y:S04]  /*6bef0*/  LDL.LU.64 R22, [R1+0x39b8] ;  /* 0x0039b80001167983 */ /* 0x002ee80000300a00 */
[----:B------:R-:W3:Y:S01]  /*6bf00*/  LDL.LU.64 R20, [R1+0x39b0] ;  /* 0x0039b00001147983 */ /* 0x000ee20000300a00 */
[C---:B--2---:R-:W-:Y:S08]  /*6bf10*/  HMMA.1688.F32.TF32 R160, R148.reuse, R36, R160 ;  /* 0x0000002494a0723c */ /* 0x044ff000000810a0 */
[C---:B----4-:R-:W-:Y:S08]  /*6bf20*/  HMMA.1688.F32.TF32 R12, R148.reuse, R24, R12 ;  /* 0x00000018940c723c */ /* 0x050ff0000008100c */
[----:B---3--:R-:W-:-:S15]  /*6bf30*/  HMMA.1688.F32.TF32 R164, R148, R20, R164 ;  /* 0x0000001494a4723c */ /* 0x008fde00000810a4 */
[----:B------:R-:W-:-:S04]  /*6bf40*/  NOP ;  /* 0x0000000000007918 */ /* 0x000fc80000000000 */
[----:B------:R-:W-:Y:S04]  /*6bf50*/  STL.64 [R1+0x6e0], R164 ;  /* 0x0006e0a401007387 */ /* 0x000fe80000100a00 */
[----:B------:R1:W-:Y:S04]  /*6bf60*/  STL.64 [R1+0x6e8], R166 ;  /* 0x0006e8a601007387 */ /* 0x0003e80000100a00 */
[----:B------:R-:W-:Y:S04]  /*6bf70*/  LDS R164, [R2+UR7+0x44180] ;  /* 0x0441800702a47984 */ /* 0x000fe80008000800 */
[----:B------:R-:W-:Y:S04]  /*6bf80*/  LDS R166, [R2+UR7+0x44980] ;  /* 0x0449800702a67984 */ /* 0x000fe80008000800 */
[----:B-1----:R-:W2:Y:S04]  /*6bf90*/  LDL.LU R167, [R1+0x39a8] ;  /* 0x0039a80001a77983 */ /* 0x002ea80000300800 */
[----:B------:R-:W-:Y:S04]  /*6bfa0*/  STL.64 [R1+0x6d0], R12 ;  /* 0x0006d00c01007387 */ /* 0x000fe80000100a00 */
[----:B------:R1:W-:Y:S02]  /*6bfb0*/  STL.64 [R1+0x6d8], R14 ;  /* 0x0006d80e01007387 */ /* 0x0003e40000100a00 */
[C---:B-1----:R-:W-:Y:S02]  /*6bfc0*/  HMMA.1688.F32.TF32 R12, R148.reuse, R40, R140 ;  /* 0x00000028940c723c */ /* 0x042fe4000008108c */
[----:B------:R-:W-:Y:S04]  /*6bfd0*/  STL.64 [R1+0x6c0], R160 ;  /* 0x0006c0a001007387 */ /* 0x000fe80000100a00 */
[----:B------:R-:W-:Y:S02]  /*6bfe0*/  STL.64 [R1+0x6c8], R162 ;  /* 0x0006c8a201007387 */ /* 0x000fe40000100a00 */
        /* <DEDUP_REMOVED lines=11> */
[----:B------:R1:W-:Y:S01]  /*6c0a0*/  STL.64 [R1+0x688], R14 ;  /* 0x0006880e01007387 */ /* 0x0003e20000100a00 */
[C---:B------:R-:W-:Y:S08]  /*6c0b0*/  HMMA.1688.F32.TF32 R28, R148.reuse, R60, R32 ;  /* 0x0000003c941c723c */ /* 0x040ff00000081020 */
[C---:B-1----:R-:W-:Y:S02]  /*6c0c0*/  HMMA.1688.F32.TF32 R12, R148.reuse, R64, R232 ;  /* 0x00000040940c723c */ /* 0x042fe400000810e8 */
[----:B------:R-:W-:Y:S04]  /*6c0d0*/  STL.64 [R1+0x670], R140 ;  /* 0x0006708c01007387 */ /* 0x000fe80000100a00 */
[----:B------:R-:W-:Y:S02]  /*6c0e0*/  STL.64 [R1+0x678], R142 ;  /* 0x0006788e01007387 */ /* 0x000fe40000100a00 */
        /* <DEDUP_REMOVED lines=51> */
[----:B-1----:R-:W-:Y:S03]  /*6c420*/  HMMA.1688.F32.TF32 R12, R148, R136, R168 ;  /* 0x00000088940c723c */ /* 0x002fe600000810a8 */
[----:B------:R1:W-:Y:S04]  /*6c430*/  STL.64 [R1+0x550], R32 ;  /* 0x0005502001007387 */ /* 0x0003e80000100a00 */
[----:B------:R3:W-:Y:S01]  /*6c440*/  STL.64 [R1+0x558], R34 ;  /* 0x0005582201007387 */ /* 0x0007e20000100a00 */
[C---:B------:R-:W-:Y:S03]  /*6c450*/  HMMA.1688.F32.TF32 R148, R152.reuse, R4, R156 ;  /* 0x000000049894723c */ /* 0x040fe6000008109c */
[----:B------:R4:W-:Y:S04]  /*6c460*/  STL.64 [R1+0x540], R28 ;  /* 0x0005401c01007387 */ /* 0x0009e80000100a00 */
[----:B------:R1:W-:Y:S04]  /*6c470*/  STL.64 [R1+0x548], R30 ;  /* 0x0005481e01007387 */ /* 0x0003e80000100a00 */
[----:B------:R-:W2:Y:S04]  /*6c480*/  LDL.LU R156, [R1+0x370] ;  /* 0x00037000019c7983 */ /* 0x000ea80000300800 */
        /* <DEDUP_REMOVED lines=69> */
[----:B----4-:R-:W4:Y:S04]  /*6c8e0*/  LDL.LU R28, [R1+0x4d0] ;  /* 0x0004d000011c7983 */ /* 0x010f280000300800 */
        /* <DEDUP_REMOVED lines=45> */
[----:B--2---:R-:W-:Y:S01]  /*6cbc0*/  LDS R165, [R167+UR7+0x44180] ;  /* 0x04418007a7a57984 */ /* 0x004fe20008000800 */
[C---:B------:R-:W-:Y:S03]  /*6cbd0*/  HMMA.1688.F32.TF32 R204, R152.reuse, R84, R204 ;  /* 0x0000005498cc723c */ /* 0x040fe600000810cc */
[----:B------:R-:W2:Y:S04]  /*6cbe0*/  LDS R167, [R167+UR7+0x44980] ;  /* 0x04498007a7a77984 */ /* 0x000ea80008000800 */
[----:B-1----:R-:W2:Y:S04]  /*6cbf0*/  LDL.LU R148, [R1+0x4b0] ;  /* 0x0004b00001947983 */ /* 0x002ea80000300800 */
[----:B------:R-:W2:Y:S04]  /*6cc00*/  LDL.LU R149, [R1+0x4b4] ;  /* 0x0004b40001957983 */ /* 0x000ea80000300800 */
[----:B------:R-:W2:Y:S04]  /*6cc10*/  LDL.LU R150, [R1+0x4b8] ;  /* 0x0004b80001967983 */ /* 0x000ea80000300800 */
[----:B------:R-:W2:Y:S01]  /*6cc20*/  LDL.LU R151, [R1+0x4bc] ;  /* 0x0004bc0001977983 */ /* 0x000ea20000300800 */
[----:B---3--:R-:W-:-:S15]  /*6cc30*/  HMMA.1688.F32.TF32 R12, R152, R8, R12 ;  /* 0x00000008980c723c */ /* 0x008fde000008100c */
[----:B------:R-:W-:-:S04]  /*6cc40*/  NOP ;  /* 0x0000000000007918 */ /* 0x000fc80000000000 */
[----:B------:R-:W-:Y:S04]  /*6cc50*/  STL.64 [R1+0x530], R12 ;  /* 0x0005300c01007387 */ /* 0x000fe80000100a00 */
[----:B------:R1:W-:Y:S04]  /*6cc60*/  STL.64 [R1+0x538], R14 ;  /* 0x0005380e01007387 */ /* 0x0003e80000100a00 */
[----:B-1----:R-:W3:Y:S04]  /*6cc70*/  LDL.LU.64 R14, [R1+0x39a0] ;  /* 0x0039a000010e7983 */ /* 0x002ee80000300a00 */
[----:B------:R-:W3:Y:S01]  /*6cc80*/  LDL.LU.64 R12, [R1+0x3998] ;  /* 0x00399800010c7983 */ /* 0x000ee20000300a00 */
[C---:B------:R-:W-:Y:S08]  /*6cc90*/  HMMA.1688.F32.TF32 R144, R152.reuse, R16, R144 ;  /* 0x000000109890723c */ /* 0x040ff00000081090 */
[C---:B------:R-:W-:Y:S08]  /*6cca0*/  HMMA.1688.F32.TF32 R140, R152.reuse, R20, R140 ;  /* 0x00000014988c723c */ /* 0x040ff0000008108c */
[C---:B----4-:R-:W-:Y:S08]  /*6ccb0*/  HMMA.1688.F32.TF32 R244, R152.reuse, R24, R244 ;  /* 0x0000001898f4723c */ /* 0x050ff000000810f4 */
[C---:B------:R-:W-:Y:S08]  /*6ccc0*/  HMMA.1688.F32.TF32 R248, R152.reuse, R36, R248 ;  /* 0x0000002498f8723c */ /* 0x040ff000000810f8 */
[C---:B------:R-:W-:Y:S08]  /*6ccd0*/  HMMA.1688.F32.TF32 R28, R152.reuse, R40, R28 ;  /* 0x00000028981c723c */ /* 0x040ff0000008101c */
[C---:B------:R-:W-:Y:S08]  /*6cce0*/  HMMA.1688.F32.TF32 R32, R152.reuse, R44, R32 ;  /* 0x0000002c9820723c */ /* 0x040ff00000081020 */
[C---:B------:R-:W-:Y:S08]  /*6ccf0*/  HMMA.1688.F32.TF32 R232, R152.reuse, R52, R232 ;  /* 0x0000003498e8723c */ /* 0x040ff000000810e8 */
[C---:B--2---:R-:W-:Y:S08]  /*6cd00*/  HMMA.1688.F32.TF32 R148, R152.reuse, R48, R148 ;  /* 0x000000309894723c */ /* 0x044ff00000081094 */
        /* <DEDUP_REMOVED lines=12> */
[----:B-1----:R-:W2:Y:S04]  /*6cdd0*/  LDL.LU.64 R162, [R1+0x3990] ;  /* 0x0039900001a27983 */ /* 0x002ea80000300a00 */
[----:B------:R-:W-:Y:S04]  /*6cde0*/  STL.64 [R1+0x510], R144 ;  /* 0x0005109001007387 */ /* 0x000fe80000100a00 */
[----:B------:R1:W-:Y:S04]  /*6cdf0*/  STL.64 [R1+0x518], R146 ;  /* 0x0005189201007387 */ /* 0x0003e80000100a00 */
[----:B-1----:R-:W3:Y:S04]  /*6ce00*/  LDL.LU.64 R146, [R1+0x3988] ;  /* 0x0039880001927983 */ /* 0x002ee80000300a00 */
[----:B------:R-:W4:Y:S04]  /*6ce10*/  LDL.LU.64 R144, [R1+0x3980] ;  /* 0x0039800001907983 */ /* 0x000f280000300a00 */
        /* <DEDUP_REMOVED lines=22> */
[----:B-1----:R-:W-:Y:S02]  /*6cf80*/  HMMA.1688.F32.TF32 R148, R152, R56, R228 ;  /* 0x000000389894723c */ /* 0x002fe400000810e4 */
[----:B------:R-:W-:Y:S04]  /*6cf90*/  STL.64 [R1+0x4a0], R232 ;  /* 0x0004a0e801007387 */ /* 0x000fe80000100a00 */
[----:B------:R-:W-:-:S13]  /*6cfa0*/  STL.64 [R1+0x4a8], R234 ;  /* 0x0004a8ea01007387 */ /* 0x000fda0000100a00 */
[----:B------:R-:W-:Y:S04]  /*6cfb0*/  STL.64 [R1+0x490], R148 ;  /* 0x0004909401007387 */ /* 0x000fe80000100a00 */
[----:B------:R1:W-:Y:S02]  /*6cfc0*/  STL.64 [R1+0x498], R150 ;  /* 0x0004989601007387 */ /* 0x0003e40000100a00 */
[C---:B-1----:R-:W-:Y:S02]  /*6cfd0*/  HMMA.1688.F32.TF32 R148, R152.reuse, R68, R236 ;  /* 0x000000449894723c */ /* 0x042fe400000810ec */
[----:B------:R-:W-:Y:S04]  /*6cfe0*/  STL.64 [R1+0x480], R224 ;  /* 0x000480e001007387 */ /* 0x000fe80000100a00 */
[----:B------:R-:W-:Y:S04]  /*6cff0*/  STL.64 [R1+0x488], R226 ;  /* 0x000488e201007387 */ /* 0x000fe80000100a00 */
[----:B------:R-:W-:Y:S04]  /*6d000*/  STL.64 [R1+0x470], R220 ;  /* 0x000470dc01007387 */ /* 0x000fe80000100a00 */
[----:B------:R-:W-:Y:S05]  /*6d010*/  STL.64 [R1+0x478], R222 ;  /* 0x000478de01007387 */ /* 0x000fea0000100a00 */
        /* <DEDUP_REMOVED lines=11> */
[----:B------:R-:W-:Y:S02]  /*6d0d0*/  STL.64 [R1+0x428], R206 ;  /* 0x000428ce01007387 */ /* 0x000fe40000100a00 */
[C---:B------:R-:W-:Y:S02]  /*6d0e0*/  HMMA.1688.F32.TF32 R192, R152.reuse, R96, R196 ;  /* 0x0000006098c0723c */ /* 0x040fe400000810c4 */
[----:B------:R-:W-:Y:S04]  /*6d0f0*/  STL.64 [R1+0x410], R200 ;  /* 0x000410c801007387 */ /* 0x000fe80000100a00 */
[----:B------:R-:W-:Y:S05]  /*6d100*/  STL.64 [R1+0x418], R202 ;  /* 0x000418ca01007387 */ /* 0x000fea0000100a00 */
[----:B------:R-:W-:Y:S04]  /*6d110*/  STL.64 [R1+0x400], R148 ;  /* 0x0004009401007387 */ /* 0x000fe80000100a00 */
[----:B------:R1:W-:Y:S01]  /*6d120*/  STL.64 [R1+0x408], R150 ;  /* 0x0004089601007387 */ /* 0x0003e20000100a00 */
[C---:B------:R-:W-:Y:S03]  /*6d130*/  HMMA.1688.F32.TF32 R168, R152.reuse, R124, R168 ;  /* 0x0000007c98a8723c */ /* 0x040fe600000810a8 */
[----:B--2---:R-:W-:Y:S05]  /*6d140*/  LDS R160, [R162+UR7+0x44180] ;  /* 0x04418007a2a07984 */ /* 0x004fea0008000800 */
[C---:B-1----:R-:W-:Y:S01]  /*6d150*/  HMMA.1688.F32.TF32 R148, R152.reuse, R104, R184 ;  /* 0x000000689894723c */ /* 0x042fe200000810b8 */
[----:B------:R-:W-:Y:S04]  /*6d160*/  STL.64 [R1+0x3f0], R192 ;  /* 0x0003f0c001007387 */ /* 0x000fe80000100a00 */
[----:B------:R-:W-:Y:S04]  /*6d170*/  STL.64 [R1+0x3f8], R194 ;  /* 0x0003f8c201007387 */ /* 0x000fe80000100a00 */
[----:B------:R-:W-:Y:S04]  /*6d180*/  STL.64 [R1+0x3e0], R188 ;  /* 0x0003e0bc01007387 */ /* 0x000fe80000100a00 */
[----:B------:R-:W-:Y:S04]  /*6d190*/  STL.64 [R1+0x3e8], R190 ;  /* 0x0003e8be01007387 */ /* 0x000fe80000100a00 */
[----:B------:R-:W-:Y:S04]  /*6d1a0*/  LDS R161, [R163+UR7+0x44180] ;  /* 0x04418007a3a17984 */ /* 0x000fe80008000800 */
[----:B------:R-:W-:Y:S04]  /*6d1b0*/  STL.64 [R1+0x3d0], R148 ;  /* 0x0003d09401007387 */ /* 0x000fe80000100a00 */
[----:B------:R1:W-:Y:S04]  /*6d1c0*/  STL.64 [R1+0x3d8], R150 ;  /* 0x0003d89601007387 */ /* 0x0003e80000100a00 */
[----:B------:R-:W-:Y:S04]  /*6d1d0*/  LDS R162, [R162+UR7+0x44980] ;  /* 0x04498007a2a27984 */ /* 0x000fe80008000800 */
[----:B------:R-:W2:Y:S01]  /*6d1e0*/  LDS R163, [R163+UR7+0x44980] ;  /* 0x04498007a3a37984 */ /* 0x000ea20008000800 */
[C---:B-1----:R-:W-:Y:S03]  /*6d1f0*/  HMMA.1688.F32.TF32 R148, R152.reuse, R116, R172 ;  /* 0x000000749894723c */ /* 0x042fe600000810ac */
[----:B------:R-:W-:Y:S04]  /*6d200*/  STL.64 [R1+0x3c0], R180 ;  /* 0x0003c0b401007387 */ /* 0x000fe80000100a00 */
[----:B------:R-:W-:Y:S01]  /*6d210*/  STL.64 [R1+0x3c8], R182 ;  /* 0x0003c8b601007387 */ /* 0x000fe20000100a00 */
[C---:B------:R-:W-:Y:S03]  /*6d220*/  HMMA.1688.F32.TF32 R172, R152.reuse, R120, R240 ;  /* 0x0000007898ac723c */ /* 0x040fe600000810f0 */
[----:B------:R-:W-:Y:S04]  /*6d230*/  STL.64 [R1+0x3b0], R176 ;  /* 0x0003b0b001007387 */ /* 0x000fe80000100a00 */
[----:B------:R-:W-:Y:S04]  /*6d240*/  STL.64 [R1+0x3b8], R178 ;  /* 0x0003b8b201007387 */ /* 0x000fe80000100a00 */
[----:B------:R-:W-:Y:S04]  /*6d250*/  STL.64 [R1+0x3a0], R148 ;  /* 0x0003a09401007387 */ /* 0x000fe80000100a00 */
[----:B------:R1:W-:Y:S02]  /*6d260*/  STL.64 [R1+0x3a8], R150 ;  /* 0x0003a89601007387 */ /* 0x0003e40000100a00 */
[C---:B-1----:R-:W-:Y:S02]  /*6d270*/  HMMA.1688.F32.TF32 R148, R152.reuse, R128, R156 ;  /* 0x000000809894723c */ /* 0x042fe4000008109c */
[----:B------:R1:W-:Y:S04]  /*6d280*/  STL.64 [R1+0x390], R172 ;  /* 0x000390ac01007387 */ /* 0x0003e80000100a00 */
[----:B------:R2:W-:Y:S04]  /*6d290*/  STL.64 [R1+0x398], R174 ;  /* 0x000398ae01007387 */ /* 0x0005e80000100a00 */
[----:B-1----:R-:W3:Y:S04]  /*6d2a0*/  LDL.LU R172, [R1+0x230] ;  /* 0x0002300001ac7983 */ /* 0x002ee80000300800 */
[----:B------:R-:W-:Y:S04]  /*6d2b0*/  STL.64 [R1+0x380], R168 ;  /* 0x000380a801007387 */ /* 0x000fe80000100a00 */
[----:B------:R-:W-:Y:S04]  /*6d2c0*/  STL.64 [R1+0x388], R170 ;  /* 0x000388aa01007387 */ /* 0x000fe80000100a00 */
[----:B------:R1:W-:Y:S04]  /*6d2d0*/  STL.64 [R1+0x370], R148 ;  /* 0x0003709401007387 */ /* 0x0003e80000100a00 */
[----:B------:R1:W-:Y:S04]  /*6d2e0*/  STL.64 [R1+0x378], R150 ;  /* 0x0003789601007387 */ /* 0x0003e80000100a00 */
        /* <DEDUP_REMOVED lines=84> */
[----:B------:R-:W-:Y:S11]  /*6d830*/  HMMA.1688.F32.TF32 R152, R152, R136, R232 ;  /* 0x000000889898723c */ /* 0x000ff600000810e8 */
[----:B------:R-:W-:Y:S04]  /*6d840*/  STL.64 [R1+0x360], R228 ;  /* 0x000360e401007387 */ /* 0x000fe80000100a00 */
[----:B------:R1:W-:Y:S01]  /*6d850*/  STL.64 [R1+0x368], R230 ;  /* 0x000368e601007387 */ /* 0x0003e20000100a00 */
[C---:B---3--:R-:W-:Y:S03]  /*6d860*/  HMMA.1688.F32.TF32 R156, R164.reuse, R4, R156 ;  /* 0x00000004a49c723c */ /* 0x048fe6000008109c */
[----:B-1----:R-:W2:Y:S04]  /*6d870*/  LDL.LU.64 R230, [R1+0x3928] ;  /* 0x0039280001e67983 */ /* 0x002ea80000300a00 */
[----:B------:R-:W3:Y:S04]  /*6d880*/  LDL.LU.64 R228, [R1+0x3920] ;  /* 0x0039200001e47983 */ /* 0x000ee80000300a00 */
[----:B------:R-:W2:Y:S04]  /*6d890*/  LDL.LU.64 R234, [R1+0x3918] ;  /* 0x0039180001ea7983 */ /* 0x000ea80000300a00 */
[----:B------:R-:W2:Y:S04]  /*6d8a0*/  LDL.LU.64 R232, [R1+0x3910] ;  /* 0x0039100001e87983 */ /* 0x000ea80000300a00 */
[----:B------:R-:W-:Y:S04]  /*6d8b0*/  STL.64 [R1+0x3638], R154 ;  /* 0x0036389a01007387 */ /* 0x000fe80000100a00 */
[----:B------:R1:W-:Y:S04]  /*6d8c0*/  STL.64 [R1+0x3630], R152 ;  /* 0x0036309801007387 */ /* 0x0003e80000100a00 */
[----:B-1----:R-:W2:Y:S04]  /*6d8d0*/  LDL.LU R152, [R1+0x2f0] ;  /* 0x0002f00001987983 */ /* 0x002ea80000300800 */
[----:B------:R-:W2:Y:S04]  /*6d8e0*/  LDL.LU R153, [R1+0x2f4] ;  /* 0x0002f40001997983 */ /* 0x000ea80000300800 */
[----:B------:R-:W2:Y:S04]  /*6d8f0*/  LDL.LU R154, [R1+0x2f8] ;  /* 0x0002f800019a7983 */ /* 0x000ea80000300800 */
[----:B------:R-:W2:Y:S04]  /*6d900*/  LDL.LU R155, [R1+0x2fc] ;  /* 0x0002fc00019b7983 */ /* 0x000ea80000300800 */
[----:B------:R-:W-:Y:S04]  /*6d910*/  STL.64 [R1+0x3658], R158 ;  /* 0x0036589e01007387 */ /* 0x000fe80000100a00 */
[----:B------:R1:W-:Y:S04]  /*6d920*/  STL.64 [R1+0x3650], R156 ;  /* 0x0036509c01007387 */ /* 0x0003e80000100a00 */
[----:B-1----:R-:W3:Y:S04]  /*6d930*/  LDL.LU R156, [R1+0x300] ;  /* 0x00030000019c7983 */ /* 0x002ee80000300800 */
[----:B------:R-:W3:Y:S04]  /*6d940*/  LDL.LU R157, [R1+0x304] ;  /* 0x00030400019d7983 */ /* 0x000ee80000300800 */
[----:B------:R-:W3:Y:S04]  /*6d950*/  LDL.LU R158, [R1+0x308] ;  /* 0x00030800019e7983 */ /* 0x000ee80000300800 */
[----:B------:R-:W3:Y:S01]  /*6d960*/  LDL.LU R159, [R1+0x30c] ;  /* 0x00030c00019f7983 */ /* 0x000ee20000300800 */
[C---:B----4-:R-:W-:Y:S08]  /*6d970*/  HMMA.1688.F32.TF32 R224, R164.reuse, R8, R224 ;  /* 0x00000008a4e0723c */ /* 0x050ff000000810e0 */
[C---:B------:R-:W-:Y:S08]  /*6d980*/  HMMA.1688.F32.TF32 R220, R164.reuse, R12, R220 ;  /* 0x0000000ca4dc723c */ /* 0x040ff000000810dc */
[C---:B------:R-:W-:Y:S08]  /*6d990*/  HMMA.1688.F32.TF32 R236, R164.reuse, R16, R236 ;  /* 0x00000010a4ec723c */ /* 0x040ff000000810ec */
[C---:B------:R-:W-:Y:S01]  /*6d9a0*/  HMMA.1688.F32.TF32 R192, R164.reuse, R20, R192 ;  /* 0x00000014a4c0723c */ /* 0x040fe200000810c0 */
[----:B------:R-:W-:Y:S07]  /*6d9b0*/  STL.64 [R1+0x350], R224 ;  /* 0x000350e001007387 */ /* 0x000fee0000100a00 */
[C---:B------:R-:W-:Y:S01]  /*6d9c0*/  HMMA.1688.F32.TF32 R240, R164.reuse, R24, R240 ;  /* 0x00000018a4f0723c */ /* 0x040fe200000810f0 */
[----:B------:R1:W-:Y:S04]  /*6d9d0*/  STL.64 [R1+0x358], R226 ;  /* 0x000358e201007387 */ /* 0x0003e80000100a00 */
[----:B-1----:R-:W4:Y:S04]  /*6d9e0*/  LDL.LU.64 R226, [R1+0x3908] ;  /* 0x0039080001e27983 */ /* 0x002f280000300a00 */
[----:B------:R-:W4:Y:S04]  /*6d9f0*/  LDL.LU.64 R224, [R1+0x3900] ;  /* 0x0039000001e07983 */ /* 0x000f280000300a00 */
[----:B------:R-:W-:Y:S04]  /*6da00*/  STL.64 [R1+0x340], R220 ;  /* 0x000340dc01007387 */ /* 0x000fe80000100a00 */
        /* <DEDUP_REMOVED lines=14> */
[----:B------:R-:W4:Y:S01]  /*6daf0*/  LDL.LU.64 R240, [R1+0x38c0] ;  /* 0x0038c00001f07983 */ /* 0x000f220000300a00 */
[C---:B------:R-:W-:Y:S08]  /*6db00*/  HMMA.1688.F32.TF32 R148, R164.reuse, R44, R148 ;  /* 0x0000002ca494723c */ /* 0x040ff00000081094 */
[C---:B--2---:R-:W-:Y:S08]  /*6db10*/  HMMA.1688.F32.TF32 R152, R164.reuse, R40, R152 ;  /* 0x00000028a498723c */ /* 0x044ff00000081098 */
[----:B---3--:R-:W-:-:S15]  /*6db20*/  HMMA.1688.F32.TF32 R156, R164, R36, R156 ;  /* 0x00000024a49c723c */ /* 0x008fde000008109c */
[----:B------:R-:W-:-:S04]  /*6db30*/  NOP ;  /* 0x0000000000007918 */ /* 0x000fc80000000000 */
        /* <DEDUP_REMOVED lines=84> */
[----:B----4-:R-:W-:-:S03]  /*6e080*/  MOV R174, R240 ;  /* 0x000000f000ae7202 */ /* 0x010fc60000000f00 */
        /* <DEDUP_REMOVED lines=11> */
[----:B------:R-:W-:-:S02]  /*6e140*/  IMAD.MOV.U32 R178, RZ, RZ, R252 ;  /* 0x000000ffffb27224 */ /* 0x000fc400078e00fc */
[----:B------:R-:W-:Y:S01]  /*6e150*/  IMAD.MOV.U32 R179, RZ, RZ, R0 ;  /* 0x000000ffffb37224 */ /* 0x000fe200078e0000 */
[C---:B--2---:R-:W-:Y:S08]  /*6e160*/  HMMA.1688.F32.TF32 R156, R164.reuse, R100, R216 ;  /* 0x00000064a49c723c */ /* 0x044ff000000810d8 */
[C---:B---3--:R-:W-:Y:S08]  /*6e170*/  HMMA.1688.F32.TF32 R148, R164.reuse, R96, R148 ;  /* 0x00000060a494723c */ /* 0x048ff00000081094 */
[C---:B------:R-:W-:Y:S11]  /*6e180*/  HMMA.1688.F32.TF32 R152, R164.reuse, R104, R212 ;  /* 0x00000068a498723c */ /* 0x040ff600000810d4 */
        /* <DEDUP_REMOVED lines=13> */
[----:B------:R-:W-:Y:S05]  /*6e260*/  STL.64 [R1+0x1d8], R158 ;  /* 0x0001d89e01007387 */ /* 0x000fea0000100a00 */
[----:B------:R-:W-:Y:S04]  /*6e270*/  STL.64 [R1+0x1c0], R152 ;  /* 0x0001c09801007387 */ /* 0x000fe80000100a00 */
[----:B------:R1:W-:Y:S04]  /*6e280*/  STL.64 [R1+0x1c8], R154 ;  /* 0x0001c89a01007387 */ /* 0x0003e80000100a00 */
[----:B------:R-:W-:Y:S01]  /*6e290*/  IMAD.MOV.U32 R252, RZ, RZ, R149 ;  /* 0x000000fffffc7224 */ /* 0x000fe200078e0095 */
[----:B------:R-:W-:Y:S01]  /*6e2a0*/  MOV R3, R150 ;  /* 0x0000009600037202 */ /* 0x000fe20000000f00 */
[----:B------:R2:W-:Y:S01]  /*6e2b0*/  STL [R1+0x1b0], R148 ;  /* 0x0001b09401007387 */ /* 0x0005e20000100800 */
[----:B------:R-:W-:Y:S01]  /*6e2c0*/  IMAD.MOV.U32 R0, RZ, RZ, R151 ;  /* 0x000000ffff007224 */ /* 0x000fe200078e0097 */
[C---:B-1----:R-:W-:Y:S08]  /*6e2d0*/  HMMA.1688.F32.TF32 R152, R164.reuse, R124, R188 ;  /* 0x0000007ca498723c */ /* 0x042ff000000810bc */
[----:B--2---:R-:W-:Y:S08]  /*6e2e0*/  HMMA.1688.F32.TF32 R148, R164, R128, R184 ;  /* 0x00000080a494723c */ /* 0x004ff000000810b8 */
[----:B----4-:R-:W-:Y:S08]  /*6e2f0*/  HMMA.1688.F32.TF32 R168, R160, R4, R168 ;  /* 0x00000004a0a8723c */ /* 0x010ff000000810a8 */
[C---:B------:R-:W-:Y:S08]  /*6e300*/  HMMA.1688.F32.TF32 R240, R164.reuse, R132, R240 ;  /* 0x00000084a4f0723c */ /* 0x040ff000000810f0 */
[----:B------:R-:W-:Y:S01]  /*6e310*/  HMMA.1688.F32.TF32 R164, R164, R136, R180 ;  /* 0x00000088a4a4723c */ /* 0x000fe200000810b4 */
[----:B------:R-:W-:Y:S07]  /*6e320*/  STL [R1+0x3628], R0 ;  /* 0x0036280001007387 */ /* 0x000fee0000100800 */
[C---:B------:R-:W-:Y:S01]  /*6e330*/  HMMA.1688.F32.TF32 R172, R160.reuse, R8, R172 ;  /* 0x00000008a0ac723c */ /* 0x040fe200000810ac */
[----:B------:R-:W-:Y:S04]  /*6e340*/  STL [R1+0x3624], R3 ;  /* 0x0036240301007387 */ /* 0x000fe80000100800 */
[----:B------:R-:W-:Y:S04]  /*6e350*/  STL [R1+0x3620], R252 ;  /* 0x003620fc01007387 */ /* 0x000fe80000100800 */
[----:B------:R-:W-:Y:S04]  /*6e360*/  STL.64 [R1+0x1a0], R152 ;  /* 0x0001a09801007387 */ /* 0x000fe80000100a00 */
[----:B------:R-:W-:Y:S04]  /*6e370*/  STL.64 [R1+0x1a8], R154 ;  /* 0x0001a89a01007387 */ /* 0x000fe80000100a00 */
[----:B------:R-:W-:Y:S04]  /*6e380*/  STL [R1+0x110], R148 ;  /* 0x0001109401007387 */ /* 0x000fe80000100800 */
[----:B------:R-:W-:Y:S04]  /*6e390*/  STL.64 [R1+0x34c8], R242 ;  /* 0x0034c8f201007387 */ /* 0x000fe80000100a00 */
[----:B------:R1:W-:Y:S04]  /*6e3a0*/  STL.64 [R1+0x34c0], R240 ;  /* 0x0034c0f001007387 */ /* 0x0003e80000100a00 */
[----:B------:R-:W-:Y:S04]  /*6e3b0*/  STL.64 [R1+0x34d8], R166 ;  /* 0x0034d8a601007387 */ /* 0x000fe80000100a00 */
[----:B------:R-:W-:Y:S04]  /*6e3c0*/  STL.64 [R1+0x34d0], R164 ;  /* 0x0034d0a401007387 */ /* 0x000fe80000100a00 */
[----:B------:R-:W-:Y:S04]  /*6e3d0*/  STL.64 [R1+0x34e8], R170 ;  /* 0x0034e8aa01007387 */ /* 0x000fe80000100a00 */
[----:B------:R2:W-:Y:S04]  /*6e3e0*/  STL.64 [R1+0x34e0], R168 ;  /* 0x0034e0a801007387 */ /* 0x0005e80000100a00 */
[----:B------:R-:W-:Y:S04]  /*6e3f0*/  STL.64 [R1+0x34f8], R174 ;  /* 0x0034f8ae01007387 */ /* 0x000fe80000100a00 */
[----:B------:R-:W-:Y:S04]  /*6e400*/  STL.64 [R1+0x34f0], R172 ;  /* 0x0034f0ac01007387 */ /* 0x000fe80000100a00 */
        /* <DEDUP_REMOVED lines=35> */
[----:B------:R-:W-:Y:S01]  /*6e640*/  STL.64 [R1+0x3500], R176 ;  /* 0x003500b001007387 */ /* 0x000fe20000100a00 */
[----:B------:R-:W-:Y:S02]  /*6e650*/  IMAD.MOV.U32 R156, RZ, RZ, R232 ;  /* 0x000000ffff9c7224 */ /* 0x000fe400078e00e8 */
[----:B------:R-:W-:Y:S02]  /*6e660*/  IMAD.MOV.U32 R157, RZ, RZ, R233 ;  /* 0x000000ffff9d7224 */ /* 0x000fe400078e00e9 */
[----:B------:R-:W-:Y:S02]  /*6e670*/  IMAD.MOV.U32 R158, RZ, RZ, R234 ;  /* 0x000000ffff9e7224 */ /* 0x000fe400078e00ea */
[----:B------:R-:W-:Y:S01]  /*6e680*/  IMAD.MOV.U32 R159, RZ, RZ, R228 ;  /* 0x000000ffff9f7224 */ /* 0x000fe200078e00e4 */
[----:B-1----:R-:W-:Y:S01]  /*6e690*/  MOV R241, R224 ;  /* 0x000000e000f17202 */ /* 0x002fe20000000f00 */
[----:B------:R-:W-:-:S02]  /*6e6a0*/  IMAD.MOV.U32 R240, RZ, RZ, R229 ;  /* 0x000000fffff07224 */ /* 0x000fc400078e00e5 */
[----:B------:R-:W-:Y:S02]  /*6e6b0*/  IMAD.MOV.U32 R242, RZ, RZ, R225 ;  /* 0x000000fffff27224 */ /* 0x000fe400078e00e1 */
[----:B------:R-:W-:Y:S02]  /*6e6c0*/  IMAD.MOV.U32 R243, RZ, RZ, R226 ;  /* 0x000000fffff37224 */ /* 0x000fe400078e00e2 */
[----:B------:R-:W-:Y:S02]  /*6e6d0*/  IMAD.MOV.U32 R0, RZ, RZ, R149 ;  /* 0x000000ffff007224 */ /* 0x000fe400078e0095 */
[----:B------:R-:W-:Y:S02]  /*6e6e0*/  IMAD.MOV.U32 R148, RZ, RZ, R220 ;  /* 0x000000ffff947224 */ /* 0x000fe400078e00dc */
[----:B------:R-:W-:Y:S02]  /*6e6f0*/  IMAD.MOV.U32 R3, RZ, RZ, R150 ;  /* 0x000000ffff037224 */ /* 0x000fe400078e0096 */
[----:B------:R-:W-:-:S02]  /*6e700*/  IMAD.MOV.U32 R149, RZ, RZ, R221 ;  /* 0x000000ffff957224 */ /* 0x000fc400078e00dd */
[----:B------:R-:W-:Y:S02]  /*6e710*/  IMAD.MOV.U32 R252, RZ, RZ, R151 ;  /* 0x000000fffffc7224 */ /* 0x000fe400078e0097 */
[----:B------:R-:W-:Y:S02]  /*6e720*/  IMAD.MOV.U32 R150, RZ, RZ, R222 ;  /* 0x000000ffff967224 */ /* 0x000fe400078e00de */
[----:B------:R-:W-:Y:S01]  /*6e730*/  IMAD.MOV.U32 R151, RZ, RZ, R223 ;  /* 0x000000ffff977224 */ /* 0x000fe200078e00df */
[----:B--2---:R-:W-:Y:S01]  /*6e740*/  MOV R168, R227 ;  /* 0x000000e300a87202 */ /* 0x004fe20000000f00 */
[----:B------:R-:W-:Y:S02]  /*6e750*/  IMAD.MOV.U32 R169, RZ, RZ, R230 ;  /* 0x000000ffffa97224 */ /* 0x000fe400078e00e6 */
[----:B------:R-:W-:Y:S02]  /*6e760*/  IMAD.MOV.U32 R170, RZ, RZ, R231 ;  /* 0x000000ffffaa7224 */ /* 0x000fe400078e00e7 */
[----:B------:R-:W-:Y:S01]  /*6e770*/  IMAD.MOV.U32 R171, RZ, RZ, R235 ;  /* 0x000000ffffab7224 */ /* 0x000fe200078e00eb */
[C---:B---3--:R-:W-:Y:S08]  /*6e780*/  HMMA.1688.F32.TF32 R184, R160.reuse, R20, R184 ;  /* 0x00000014a0b8723c */ /* 0x048ff000000810b8 */
[C---:B----4-:R-:W-:Y:S08]  /*6e790*/  HMMA.1688.F32.TF32 R180, R160.reuse, R16, R180 ;  /* 0x00000010a0b4723c */ /* 0x050ff000000810b4 */
[C---:B------:R-:W-:Y:S11]  /*6e7a0*/  HMMA.1688.F32.TF32 R188, R160.reuse, R24, R188 ;  /* 0x00000018a0bc723c */ /* 0x040ff600000810bc */
[----:B------:R-:W-:Y:S04]  /*6e7b0*/  STL.64 [R1+0x3518], R182 ;  /* 0x003518b601007387 */ /* 0x000fe80000100a00 */
[----:B------:R-:W-:Y:S01]  /*6e7c0*/  STL.64 [R1+0x3510], R180 ;  /* 0x003510b401007387 */ /* 0x000fe20000100a00 */
        /* <DEDUP_REMOVED lines=38> */
[----:B------:R-:W4:Y:S01]  /*6ea30*/  LDL.LU R235, [R1+0x386c] ;  /* 0x00386c0001eb7983 */ /* 0x000f220000300800 */
[----:B------:R-:W-:Y:S01]  /*6ea40*/  IMAD.MOV.U32 R216, RZ, RZ, R195 ;  /* 0x000000ffffd87224 */ /* 0x000fe200078e00c3 */
[----:B------:R-:W-:Y:S01]  /*6ea50*/  MOV R218, R193 ;  /* 0x000000c100da7202 */ /* 0x000fe20000000f00 */
[----:B------:R-:W-:-:S02]  /*6ea60*/  IMAD.MOV.U32 R217, RZ, RZ, R194 ;  /* 0x000000ffffd97224 */ /* 0x000fc400078e00c2 */
[----:B------:R-:W-:Y:S01]  /*6ea70*/  IMAD.MOV.U32 R219, RZ, RZ, R192 ;  /* 0x000000ffffdb7224 */ /* 0x000fe200078e00c0 */
[C---:B------:R-:W-:Y:S01]  /*6ea80*/  HMMA.1688.F32.TF32 R236, R160.reuse, R76, R236 ;  /* 0x0000004ca0ec723c */ /* 0x040fe200000810ec */
[----:B------:R-:W-:Y:S01]  /*6ea90*/  LOP3.LUT R167, R2, 0x20, RZ, 0x3c, !PT ;  /* 0x0000002002a77812 */ /* 0x000fe200078e3cff */
[----:B------:R-:W-:Y:S04]  /*6eaa0*/  LDS R192, [R2+UR7+0x45000] ;  /* 0x0450000702c07984 */ /* 0x000fe80008000800 */
[----:B------:R-:W-:Y:S02]  /*6eab0*/  LDS R194, [R2+UR7+0x45800] ;  /* 0x0458000702c27984 */ /* 0x000fe40008000800 */
[C---:B------:R-:W-:Y:S02]  /*6eac0*/  HMMA.1688.F32.TF32 R216, R160.reuse, R56, R216 ;  /* 0x00000038a0d8723c */ /* 0x040fe400000810d8 */
[----:B------:R-:W-:Y:S04]  /*6ead0*/  LDS R193, [R167+UR7+0x45000] ;  /* 0x04500007a7c17984 */ /* 0x000fe80008000800 */
[----:B------:R-:W1:Y:S02]  /*6eae0*/  LDS R195, [R167+UR7+0x45800] ;  /* 0x04580007a7c37984 */ /* 0x000e640008000800 */
[C---:B------:R-:W-:Y:S08]  /*6eaf0*/  HMMA.1688.F32.TF32 R168, R160.reuse, R84, R168 ;  /* 0x00000054a0a8723c */ /* 0x040ff000000810a8 */
[C---:B------:R-:W-:Y:S03]  /*6eb00*/  HMMA.1688.F32.TF32 R148, R160.reuse, R88, R148 ;  /* 0x00000058a094723c */ /* 0x040fe60000081094 */
[----:B------:R-:W-:Y:S04]  /*6eb10*/  STL.64 [R1+0x3598], R218 ;  /* 0x003598da01007387 */ /* 0x000fe80000100a00 */
[----:B------:R-:W-:Y:S01]  /*6eb20*/  STL.64 [R1+0x3590], R216 ;  /* 0x003590d801007387 */ /* 0x000fe20000100a00 */
[----:B--2---:R-:W-:-:S15]  /*6eb30*/  HMMA.1688.F32.TF32 R152, R160, R80, R152 ;  /* 0x00000050a098723c */ /* 0x004fde0000081098 */
[----:B------:R-:W-:-:S04]  /*6eb40*/  NOP ;  /* 0x0000000000007918 */ /* 0x000fc80000000000 */
[----:B------:R-:W-:Y:S01]  /*6eb50*/  IMAD.MOV.U32 R25, RZ, RZ, R152 ;  /* 0x000000ffff197224 */ /* 0x000fe200078e0098 */
[----:B------:R-:W-:Y:S01]  /*6eb60*/  MOV R20, R155 ;  /* 0x0000009b00147202 */ /* 0x000fe20000000f00 */
[C---:B---3--:R-:W-:Y:S08]  /*6eb70*/  HMMA.1688.F32.TF32 R220, R160.reuse, R60, R220 ;  /* 0x0000003ca0dc723c */ /* 0x048ff000000810dc */
[C---:B----4-:R-:W-:Y:S08]  /*6eb80*/  HMMA.1688.F32.TF32 R224, R160.reuse, R64, R224 ;  /* 0x00000040a0e0723c */ /* 0x050ff000000810e0 */
        /* <DEDUP_REMOVED lines=8> */
[----:B------:R-:W-:Y:S01]  /*6ec10*/  STL.64 [R1+0x35d8], R234 ;  /* 0x0035d8ea01007387 */ /* 0x000fe20000100a00 */
[----:B------:R-:W-:-:S03]  /*6ec20*/  IMAD.MOV.U32 R24, RZ, RZ, R153 ;  /* 0x000000ffff187224 */ /* 0x000fc600078e0099 */
[----:B------:R-:W-:Y:S01]  /*6ec30*/  STL.64 [R1+0x35d0], R232 ;  /* 0x0035d0e801007387 */ /* 0x000fe20000100a00 */
[----:B------:R-:W-:-:S03]  /*6ec40*/  IMAD.MOV.U32 R21, RZ, RZ, R154 ;  /* 0x000000ffff157224 */ /* 0x000fc600078e009a */
[----:B------:R-:W-:Y:S04]  /*6ec50*/  STL.64 [R1+0x35e8], R238 ;  /* 0x0035e8ee01007387 */ /* 0x000fe80000100a00 */
[----:B------:R-:W-:Y:S04]  /*6ec60*/  STL.64 [R1+0x35e0], R236 ;  /* 0x0035e0ec01007387 */ /* 0x000fe80000100a00 */
[----:B------:R-:W2:Y:S04]  /*6ec70*/  LDL.LU R152, [R1+0xe70] ;  /* 0x000e700001987983 */ /* 0x000ea80000300800 */
[----:B------:R-:W2:Y:S04]  /*6ec80*/  LDL.LU R153, [R1+0xe74] ;  /* 0x000e740001997983 */ /* 0x000ea80000300800 */
[----:B------:R-:W2:Y:S04]  /*6ec90*/  LDL.LU R154, [R1+0xe78] ;  /* 0x000e7800019a7983 */ /* 0x000ea80000300800 */
[----:B------:R-:W2:Y:S04]  /*6eca0*/  LDL.LU R155, [R1+0xe7c] ;  /* 0x000e7c00019b7983 */ /* 0x000ea80000300800 */
[----:B------:R3:W-:Y:S04]  /*6ecb0*/  STL [R1+0x33ec], R20 ;  /* 0x0033ec1401007387 */ /* 0x0007e80000100800 */
[----:B------:R4:W-:Y:S04]  /*6ecc0*/  STL [R1+0x33e8], R24 ;  /* 0x0033e81801007387 */ /* 0x0009e80000100800 */
[----:B------:R1:W-:Y:S01]  /*6ecd0*/  STL [R1+0x33e4], R25 ;  /* 0x0033e41901007387 */ /* 0x0003e20000100800 */
[----:B---3--:R-:W-:-:S03]  /*6ece0*/  IMAD.MOV.U32 R20, RZ, RZ, R148 ;  /* 0x000000ffff147224 */ /* 0x008fc600078e0094 */
[----:B------:R3:W-:Y:S01]  /*6ecf0*/  STL [R1+0x33e0], R21 ;  /* 0x0033e01501007387 */ /* 0x0007e20000100800 */
[----:B----4-:R-:W-:-:S03]  /*6ed00*/  IMAD.MOV.U32 R24, RZ, RZ, R149 ;  /* 0x000000ffff187224 */ /* 0x010fc600078e0095 */
[----:B------:R-:W-:Y:S01]  /*6ed10*/  STL.64 [R1+0xdf0], R168 ;  /* 0x000df0a801007387 */ /* 0x000fe20000100a00 */
[----:B-1----:R-:W-:-:S03]  /*6ed20*/  IMAD.MOV.U32 R25, RZ, RZ, R150 ;  /* 0x000000ffff197224 */ /* 0x002fc600078e0096 */
[----:B------:R1:W-:Y:S01]  /*6ed30*/  STL.64 [R1+0xdf8], R170 ;  /* 0x000df8aa01007387 */ /* 0x0003e20000100a00 */
[----:B---3--:R-:W-:-:S03]  /*6ed40*/  IMAD.MOV.U32 R21, RZ, RZ, R151 ;  /* 0x000000ffff157224 */ /* 0x008fc600078e0097 */
[----:B------:R-:W3:Y:S04]  /*6ed50*/  LDL.LU R148, [R1+0xe00] ;  /* 0x000e000001947983 */ /* 0x000ee80000300800 */
[----:B------:R-:W3:Y:S04]  /*6ed60*/  LDL.LU R149, [R1+0xe04] ;  /* 0x000e040001957983 */ /* 0x000ee80000300800 */
[----:B------:R-:W3:Y:S04]  /*6ed70*/  LDL.LU R150, [R1+0xe08] ;  /* 0x000e080001967983 */ /* 0x000ee80000300800 */
[----:B------:R-:W3:Y:S01]  /*6ed80*/  LDL.LU R151, [R1+0xe0c] ;  /* 0x000e0c0001977983 */ /* 0x000ee20000300800 */
[C---:B-1----:R-:W-:Y:S08]  /*6ed90*/  HMMA.1688.F32.TF32 R168, R160.reuse, R92, R240 ;  /* 0x0000005ca0a8723c */ /* 0x042ff000000810f0 */
[----:B------:R-:W-:Y:S01]  /*6eda0*/  HMMA.1688.F32.TF32 R156, R160, R96, R156 ;  /* 0x00000060a09c723c */ /* 0x000fe2000008109c */
[----:B------:R1:W-:Y:S04]  /*6edb0*/  STL [R1+0x33fc], R21 ;  /* 0x0033fc1501007387 */ /* 0x0003e80000100800 */
[----:B------:R4:W-:Y:S04]  /*6edc0*/  STL [R1+0x33f8], R25 ;  /* 0x0033f81901007387 */ /* 0x0009e80000100800 */
[----:B------:R1:W-:Y:S04]  /*6edd0*/  STL [R1+0x33f4], R20 ;  /* 0x0033f41401007387 */ /* 0x0003e80000100800 */
[----:B------:R1:W-:Y:S04]  /*6ede0*/  STL [R1+0x33f0], R24 ;  /* 0x0033f01801007387 */ /* 0x0003e80000100800 */
[----:B------:R-:W-:Y:S02]  /*6edf0*/  STL.64 [R1+0xe60], R168 ;  /* 0x000e60a801007387 */ /* 0x000fe40000100a00 */
[----:B------:R-:W-:-:S02]  /*6ee00*/  IMAD.MOV.U32 R17, RZ, RZ, R156 ;  /* 0x000000ffff117224 */ /* 0x000fc400078e009c */
[----:B------:R-:W-:Y:S01]  /*6ee10*/  STL.64 [R1+0xe68], R170 ;  /* 0x000e68aa01007387 */ /* 0x000fe20000100a00 */
[----:B------:R-:W-:Y:S01]  /*6ee20*/  IMAD.MOV.U32 R16, RZ, RZ, R157 ;  /* 0x000000ffff107224 */ /* 0x000fe200078e009d */
[----:B------:R-:W-:Y:S02]  /*6ee30*/  MOV R13, R158 ;  /* 0x0000009e000d7202 */ /* 0x000fe40000000f00 */
[----:B------:R-:W4:Y:S01]  /*6ee40*/  LDL.LU R156, [R1+0xde0] ;  /* 0x000de000019c7983 */ /* 0x000f220000300800 */
[----:B------:R-:W-:-:S03]  /*6ee50*/  IMAD.MOV.U32 R12, RZ, RZ, R159 ;  /* 0x000000ffff0c7224 */ /* 0x000fc600078e009f */
[----:B------:R-:W4:Y:S04]  /*6ee60*/  LDL.LU R157, [R1+0xde4] ;  /* 0x000de400019d7983 */ /* 0x000f280000300800 */
[----:B------:R-:W4:Y:S04]  /*6ee70*/  LDL.LU R158, [R1+0xde8] ;  /* 0x000de800019e7983 */ /* 0x000f280000300800 */
[----:B------:R-:W4:Y:S04]  /*6ee80*/  LDL.LU R159, [R1+0xdec] ;  /* 0x000dec00019f7983 */ /* 0x000f280000300800 */
[----:B------:R-:W-:Y:S04]  /*6ee90*/  STL [R1+0x340c], R12 ;  /* 0x00340c0c01007387 */ /* 0x000fe80000100800 */
[----:B------:R-:W-:Y:S04]  /*6eea0*/  STL [R1+0x3408], R13 ;  /* 0x0034080d01007387 */ /* 0x000fe80000100800 */
[----:B------:R-:W-:Y:S04]  /*6eeb0*/  STL [R1+0x3404], R16 ;  /* 0x0034041001007387 */ /* 0x000fe80000100800 */
[----:B------:R1:W-:Y:S01]  /*6eec0*/  STL [R1+0x3400], R17 ;  /* 0x0034001101007387 */ /* 0x0003e20000100800 */
[----:B--2---:R-:W-:-:S15]  /*6eed0*/  HMMA.1688.F32.TF32 R152, R160, R100, R152 ;  /* 0x00000064a098723c */ /* 0x004fde0000081098 */
[----:B------:R-:W-:-:S04]  /*6eee0*/  NOP ;  /* 0x0000000000007918 */ /* 0x000fc80000000000 */
[----:B------:R-:W-:Y:S02]  /*6eef0*/  IMAD.MOV.U32 R9, RZ, RZ, R152 ;  /* 0x000000ffff097224 */ /* 0x000fe400078e0098 */
[----:B------:R-:W-:Y:S01]  /*6ef00*/  IMAD.MOV.U32 R4, RZ, RZ, R155 ;  /* 0x000000ffff047224 */ /* 0x000fe200078e009b */
[----:B------:R-:W2:Y:S01]  /*6ef10*/  LDL.LU R152, [R1+0xdc0] ;  /* 0x000dc00001987983 */ /* 0x000ea20000300800 */
[----:B------:R-:W-:Y:S02]  /*6ef20*/  IMAD.MOV.U32 R8, RZ, RZ, R153 ;  /* 0x000000ffff087224 */ /* 0x000fe400078e0099 */
[----:B------:R-:W-:Y:S01]  /*6ef30*/  IMAD.MOV.U32 R5, RZ, RZ, R154 ;  /* 0x000000ffff057224 */ /* 0x000fe200078e009a */
[----:B------:R-:W2:Y:S04]  /*6ef40*/  LDL.LU R153, [R1+0xdc4] ;  /* 0x000dc40001997983 */ /* 0x000ea80000300800 */
[----:B------:R-:W2:Y:S04]  /*6ef50*/  LDL.LU R154, [R1+0xdc8] ;  /* 0x000dc800019a7983 */ /* 0x000ea80000300800 */
[----:B------:R-:W2:Y:S01]  /*6ef60*/  LDL.LU R155, [R1+0xdcc] ;  /* 0x000dcc00019b7983 */ /* 0x000ea20000300800 */
[----:B---3--:R-:W-:Y:S03]  /*6ef70*/  HMMA.1688.F32.TF32 R148, R160, R104, R148 ;  /* 0x00000068a094723c */ /* 0x008fe60000081094 */
[----:B------:R3:W-:Y:S04]  /*6ef80*/  STL [R1+0x341c], R4 ;  /* 0x00341c0401007387 */ /* 0x0007e80000100800 */
[----:B------:R-:W-:Y:S04]  /*6ef90*/  STL [R1+0x3418], R5 ;  /* 0x0034180501007387 */ /* 0x000fe80000100800 */
[----:B------:R-:W-:Y:S04]  /*6efa0*/  STL [R1+0x3414], R8 ;  /* 0x0034140801007387 */ /* 0x000fe80000100800 */
[----:B------:R2:W-:Y:S04]  /*6efb0*/  STL [R1+0x3410], R9 ;  /* 0x0034100901007387 */ /* 0x0005e80000100800 */
[----:B-1----:R-:W-:Y:S01]  /*6efc0*/  IMAD.MOV.U32 R21, RZ, RZ, R148 ;  /* 0x000000ffff157224 */ /* 0x002fe200078e0094 */
[----:B----4-:R-:W-:Y:S01]  /*6efd0*/  MOV R25, R149 ;  /* 0x0000009500197202 */ /* 0x010fe20000000f00 */
[----:B------:R-:W4:Y:S01]  /*6efe0*/  LDL.LU R148, [R1+0xdb0] ;  /* 0x000db00001947983 */ /* 0x000f220000300800 */
[----:B------:R-:W-:-:S02]  /*6eff0*/  IMAD.MOV.U32 R20, RZ, RZ, R150 ;  /* 0x000000ffff147224 */ /* 0x000fc400078e0096 */
[----:B------:R-:W-:Y:S01]  /*6f000*/  IMAD.MOV.U32 R24, RZ, RZ, R151 ;  /* 0x000000ffff187224 */ /* 0x000fe200078e0097 */
[----:B------:R-:W4:Y:S04]  /*6f010*/  LDL.LU R149, [R1+0xdb4] ;  /* 0x000db40001957983 */ /* 0x000f280000300800 */
[----:B------:R-:W4:Y:S04]  /*6f020*/  LDL.LU R150, [R1+0xdb8] ;  /* 0x000db80001967983 */ /* 0x000f280000300800 */
[----:B------:R-:W4:Y:S01]  /*6f030*/  LDL.LU R151, [R1+0xdbc] ;  /* 0x000dbc0001977983 */ /* 0x000f220000300800 */
[----:B------:R-:W-:Y:S03]  /*6f040*/  HMMA.1688.F32.TF32 R156, R160, R108, R156 ;  /* 0x0000006ca09c723c */ /* 0x000fe6000008109c */
[----:B------:R1:W-:Y:S04]  /*6f050*/  STL [R1+0x342c], R24 ;  /* 0x00342c1801007387 */ /* 0x0003e80000100800 */
[----:B------:R1:W-:Y:S04]  /*6f060*/  STL [R1+0x3428], R20 ;  /* 0x0034281401007387 */ /* 0x0003e80000100800 */
[----:B------:R1:W-:Y:S04]  /*6f070*/  STL [R1+0x3424], R25 ;  /* 0x0034241901007387 */ /* 0x0003e80000100800 */
[----:B------:R1:W-:Y:S04]  /*6f080*/  STL [R1+0x3420], R21 ;  /* 0x0034201501007387 */ /* 0x0003e80000100800 */
        /* <DEDUP_REMOVED lines=18> */
[----:B---3--:R-:W-:Y:S01]  /*6f1b0*/  MOV R4, R152 ;  /* 0x0000009800047202 */ /* 0x008fe20000000f00 */
[----:B------:R-:W-:Y:S01]  /*6f1c0*/  IMAD.MOV.U32 R9, RZ, RZ, R155 ;  /* 0x000000ffff097224 */ /* 0x000fe200078e009b */
[----:B------:R-:W2:Y:S01]  /*6f1d0*/  LDL.LU R152, [R1+0xd80] ;  /* 0x000d800001987983 */ /* 0x000ea20000300800 */
[----:B------:R-:W-:Y:S02]  /*6f1e0*/  IMAD.MOV.U32 R5, RZ, RZ, R153 ;  /* 0x000000ffff057224 */ /* 0x000fe400078e0099 */
[----:B------:R-:W-:Y:S01]  /*6f1f0*/  IMAD.MOV.U32 R8, RZ, RZ, R154 ;  /* 0x000000ffff087224 */ /* 0x000fe200078e009a */
[----:B------:R-:W2:Y:S04]  /*6f200*/  LDL.LU R153, [R1+0xd84] ;  /* 0x000d840001997983 */ /* 0x000ea80000300800 */
[----:B------:R-:W2:Y:S04]  /*6f210*/  LDL.LU R154, [R1+0xd88] ;  /* 0x000d8800019a7983 */ /* 0x000ea80000300800 */
[----:B------:R-:W2:Y:S01]  /*6f220*/  LDL.LU R155, [R1+0xd8c] ;  /* 0x000d8c00019b7983 */ /* 0x000ea20000300800 */
[----:B----4-:R-:W-:Y:S03]  /*6f230*/  HMMA.1688.F32.TF32 R148, R160, R116, R148 ;  /* 0x00000074a094723c */ /* 0x010fe60000081094 */
[----:B------:R-:W-:Y:S04]  /*6f240*/  STL [R1+0x344c], R9 ;  /* 0x00344c0901007387 */ /* 0x000fe80000100800 */
[----:B------:R-:W-:Y:S04]  /*6f250*/  STL [R1+0x3448], R8 ;  /* 0x0034480801007387 */ /* 0x000fe80000100800 */
[----:B------:R-:W-:Y:S04]  /*6f260*/  STL [R1+0x3444], R5 ;  /* 0x0034440501007387 */ /* 0x000fe80000100800 */
[----:B------:R3:W-:Y:S04]  /*6f270*/  STL [R1+0x3440], R4 ;  /* 0x0034400401007387 */ /* 0x0007e80000100800 */
[----:B-1----:R-:W-:-:S02]  /*6f280*/  IMAD.MOV.U32 R24, RZ, RZ, R148 ;  /* 0x000000ffff187224 */ /* 0x002fc400078e0094 */
[----:B------:R-:W-:Y:S01]  /*6f290*/  IMAD.MOV.U32 R20, RZ, RZ, R149 ;  /* 0x000000ffff147224 */ /* 0x000fe200078e0095 */
[----:B------:R-:W4:Y:S01]  /*6f2a0*/  LDL.LU R148, [R1+0xd70] ;  /* 0x000d700001947983 */ /* 0x000f220000300800 */
[----:B------:R-:W-:Y:S01]  /*6f2b0*/  IMAD.MOV.U32 R25, RZ, RZ, R150 ;  /* 0x000000ffff197224 */ /* 0x000fe200078e0096 */
[----:B------:R-:W-:Y:S02]  /*6f2c0*/  MOV R21, R151 ;  /* 0x0000009700157202 */ /* 0x000fe40000000f00 */
[----:B------:R-:W4:Y:S04]  /*6f2d0*/  LDL.LU R149, [R1+0xd74] ;  /* 0x000d740001957983 */ /* 0x000f280000300800 */
[----:B------:R-:W4:Y:S04]  /*6f2e0*/  LDL.LU R150, [R1+0xd78] ;  /* 0x000d780001967983 */ /* 0x000f280000300800 */
[----:B------:R-:W4:Y:S01]  /*6f2f0*/  LDL.LU R151, [R1+0xd7c] ;  /* 0x000d7c0001977983 */ /* 0x000f220000300800 */
[C---:B------:R-:W-:Y:S03]  /*6f300*/  HMMA.1688.F32.TF32 R168, R160.reuse, R120, R240 ;  /* 0x00000078a0a8723c */ /* 0x040fe600000810f0 */
[----:B------:R-:W-:Y:S04]  /*6f310*/  STL [R1+0x345c], R21 ;  /* 0x00345c1501007387 */ /* 0x000fe80000100800 */
[----:B------:R-:W-:Y:S04]  /*6f320*/  STL [R1+0x3458], R25 ;  /* 0x0034581901007387 */ /* 0x000fe80000100800 */
[----:B------:R-:W-:Y:S04]  /*6f330*/  STL [R1+0x3454], R20 ;  /* 0x0034541401007387 */ /* 0x000fe80000100800 */
[----:B------:R1:W-:Y:S01]  /*6f340*/  STL [R1+0x3450], R24 ;  /* 0x0034501801007387 */ /* 0x0003e20000100800 */
[----:B------:R-:W-:Y:S03]  /*6f350*/  HMMA.1688.F32.TF32 R156, R160, R124, R156 ;  /* 0x0000007ca09c723c */ /* 0x000fe6000008109c */
[----:B------:R-:W-:-:S02]  /*6f360*/  IMAD.MOV.U32 R12, RZ, RZ, R171 ;  /* 0x000000ffff0c7224 */ /* 0x000fc400078e00ab */
[----:B------:R-:W-:Y:S02]  /*6f370*/  IMAD.MOV.U32 R13, RZ, RZ, R170 ;  /* 0x000000ffff0d7224 */ /* 0x000fe400078e00aa */
[----:B------:R-:W-:Y:S02]  /*6f380*/  IMAD.MOV.U32 R16, RZ, RZ, R169 ;  /* 0x000000ffff107224 */ /* 0x000fe400078e00a9 */
[----:B------:R-:W-:Y:S01]  /*6f390*/  IMAD.MOV.U32 R17, RZ, RZ, R168 ;  /* 0x000000ffff117224 */ /* 0x000fe200078e00a8 */
[----:B------:R1:W-:Y:S04]  /*6f3a0*/  STL [R1+0x346c], R12 ;  /* 0x00346c0c01007387 */ /* 0x0003e80000100800 */
[----:B------:R1:W-:Y:S04]  /*6f3b0*/  STL [R1+0x3468], R13 ;  /* 0x0034680d01007387 */ /* 0x0003e80000100800 */
[----:B------:R1:W-:Y:S01]  /*6f3c0*/  STL [R1+0x3464], R16 ;  /* 0x0034641001007387 */ /* 0x0003e20000100800 */
[----:B---3--:R-:W-:Y:S01]  /*6f3d0*/  IMAD.MOV.U32 R4, RZ, RZ, R159 ;  /* 0x000000ffff047224 */ /* 0x008fe200078e009f */
[----:B------:R-:W-:Y:S01]  /*6f3e0*/  MOV R5, R158 ;  /* 0x0000009e00057202 */ /* 0x000fe20000000f00 */
[----:B------:R-:W-:Y:S01]  /*6f3f0*/  IMAD.MOV.U32 R8, RZ, RZ, R157 ;  /* 0x000000ffff087224 */ /* 0x000fe200078e009d */
[----:B------:R3:W-:Y:S01]  /*6f400*/  STL [R1+0x3460], R17 ;  /* 0x0034601101007387 */ /* 0x0007e20000100800 */
[----:B------:R-:W-:-:S03]  /*6f410*/  IMAD.MOV.U32 R9, RZ, RZ, R156 ;  /* 0x000000ffff097224 */ /* 0x000fc600078e009c */
[----:B------:R1:W-:Y:S04]  /*6f420*/  STL [R1+0x347c], R4 ;  /* 0x00347c0401007387 */ /* 0x0003e80000100800 */
[----:B------:R1:W-:Y:S04]  /*6f430*/  STL [R1+0x3478], R5 ;  /* 0x0034780501007387 */ /* 0x0003e80000100800 */
[----:B------:R1:W-:Y:S04]  /*6f440*/  STL [R1+0x3474], R8 ;  /* 0x0034740801007387 */ /* 0x0003e80000100800 */
[----:B------:R1:W-:Y:S01]  /*6f450*/  STL [R1+0x3470], R9 ;  /* 0x0034700901007387 */ /* 0x0003e20000100800 */
[----:B------:R-:W-:Y:S01]  /*6f460*/  MOV R156, R18 ;  /* 0x00000012009c7202 */ /* 0x000fe20000000f00 */
[----:B------:R-:W-:-:S02]  /*6f470*/  IMAD.MOV.U32 R157, RZ, RZ, R19 ;  /* 0x000000ffff9d7224 */ /* 0x000fc400078e0013 */
[----:B------:R-:W-:Y:S02]  /*6f480*/  IMAD.MOV.U32 R158, RZ, RZ, R14 ;  /* 0x000000ffff9e7224 */ /* 0x000fe400078e000e */
[----:B------:R-:W-:Y:S01]  /*6f490*/  IMAD.MOV.U32 R159, RZ, RZ, R15 ;  /* 0x000000ffff9f7224 */ /* 0x000fe200078e000f */
[----:B--2---:R-:W-:-:S15]  /*6f4a0*/  HMMA.1688.F32.TF32 R152, R160, R128, R152 ;  /* 0x00000080a098723c */ /* 0x004fde0000081098 */
[----:B------:R-:W-:-:S04]  /*6f4b0*/  NOP ;  /* 0x0000000000007918 */ /* 0x000fc80000000000 */
[----:B-1----:R-:W-:Y:S02]  /*6f4c0*/  IMAD.MOV.U32 R24, RZ, RZ, R155 ;  /* 0x000000ffff187224 */ /* 0x002fe400078e009b */
[----:B------:R-:W-:Y:S02]  /*6f4d0*/  IMAD.MOV.U32 R20, RZ, RZ, R154 ;  /* 0x000000ffff147224 */ /* 0x000fe400078e009a */
[----:B------:R-:W-:Y:S02]  /*6f4e0*/  IMAD.MOV.U32 R25, RZ, RZ, R153 ;  /* 0x000000ffff197224 */ /* 0x000fe400078e0099 */
[----:B------:R-:W-:Y:S01]  /*6f4f0*/  IMAD.MOV.U32 R21, RZ, RZ, R152 ;  /* 0x000000ffff157224 */ /* 0x000fe200078e0098 */
[----:B----4-:R-:W-:Y:S01]  /*6f500*/  HMMA.1688.F32.TF32 R148, R160, R132, R148 ;  /* 0x00000084a094723c */ /* 0x010fe20000081094 */
[----:B------:R-:W-:Y:S04]  /*6f510*/  STL [R1+0x348c], R24 ;  /* 0x00348c1801007387 */ /* 0x000fe80000100800 */
[----:B------:R-:W-:Y:S04]  /*6f520*/  STL [R1+0x3488], R20 ;  /* 0x0034881401007387 */ /* 0x000fe80000100800 */
[----:B------:R-:W-:Y:S04]  /*6f530*/  STL [R1+0x3484], R25 ;  /* 0x0034841901007387 */ /* 0x000fe80000100800 */
[----:B------:R1:W-:Y:S06]  /*6f540*/  STL [R1+0x3480], R21 ;  /* 0x0034801501007387 */ /* 0x0003ec0000100800 */
[----:B------:R-:W-:Y:S01]  /*6f550*/  IMAD.MOV.U32 R12, RZ, RZ, R148 ;  /* 0x000000ffff0c7224 */ /* 0x000fe200078e0094 */
[----:B------:R-:W-:Y:S01]  /*6f560*/  MOV R13, R149 ;  /* 0x00000095000d7202 */ /* 0x000fe20000000f00 */
[----:B------:R-:W-:-:S02]  /*6f570*/  IMAD.MOV.U32 R148, RZ, RZ, R28 ;  /* 0x000000ffff947224 */ /* 0x000fc400078e001c */
[----:B------:R-:W-:Y:S01]  /*6f580*/  IMAD.MOV.U32 R16, RZ, RZ, R150 ;  /* 0x000000ffff107224 */ /* 0x000fe200078e0096 */
[----:B------:R-:W2:Y:S01]  /*6f590*/  LDL.LU R28, [R1+0x3868] ;  /* 0x00386800011c7983 */ /* 0x000ea20000300800 */
[----:B------:R-:W-:Y:S02]  /*6f5a0*/  IMAD.MOV.U32 R149, RZ, RZ, R29 ;  /* 0x000000ffff957224 */ /* 0x000fe400078e001d */
[----:B---3--:R-:W-:Y:S01]  /*6f5b0*/  IMAD.MOV.U32 R17, RZ, RZ, R151 ;  /* 0x000000ffff117224 */ /* 0x008fe200078e0097 */
[----:B------:R-:W2:Y:S01]  /*6f5c0*/  LDL.LU R29, [R1+0x3864] ;  /* 0x00386400011d7983 */ /* 0x000ea20000300800 */
[----:B------:R-:W-:Y:S02]  /*6f5d0*/  IMAD.MOV.U32 R150, RZ, RZ, R30 ;  /* 0x000000ffff967224 */ /* 0x000fe400078e001e */
[----:B------:R-:W-:Y:S01]  /*6f5e0*/  IMAD.MOV.U32 R151, RZ, RZ, R31 ;  /* 0x000000ffff977224 */ /* 0x000fe200078e001f */
[----:B------:R-:W2:Y:S04]  /*6f5f0*/  LDL.LU R30, [R1+0x3860] ;  /* 0x00386000011e7983 */ /* 0x000ea80000300800 */
[----:B------:R-:W2:Y:S01]  /*6f600*/  LDL.LU R31, [R1+0x385c] ;  /* 0x00385c00011f7983 */ /* 0x000ea20000300800 */
[----:B------:R-:W-:-:S03]  /*6f610*/  IMAD.MOV.U32 R152, RZ, RZ, R10 ;  /* 0x000000ffff987224 */ /* 0x000fc600078e000a */
[----:B------:R-:W3:Y:S01]  /*6f620*/  LDL.LU R18, [R1+0x3858] ;  /* 0x0038580001127983 */ /* 0x000ee20000300800 */
[----:B------:R-:W-:-:S03]  /*6f630*/  IMAD.MOV.U32 R153, RZ, RZ, R11 ;  /* 0x000000ffff997224 */ /* 0x000fc600078e000b */
[----:B------:R-:W3:Y:S01]  /*6f640*/  LDL.LU R19, [R1+0x3854] ;  /* 0x0038540001137983 */ /* 0x000ee20000300800 */
[----:B------:R-:W-:-:S03]  /*6f650*/  IMAD.MOV.U32 R154, RZ, RZ, R6 ;  /* 0x000000ffff9a7224 */ /* 0x000fc600078e0006 */
[----:B------:R-:W4:Y:S01]  /*6f660*/  LDL.LU R14, [R1+0x3850] ;  /* 0x00385000010e7983 */ /* 0x000f220000300800 */
[----:B------:R-:W-:-:S03]  /*6f670*/  MOV R155, R7 ;  /* 0x00000007009b7202 */ /* 0x000fc60000000f00 */
[----:B------:R-:W4:Y:S04]  /*6f680*/  LDL.LU R15, [R1+0x384c] ;  /* 0x00384c00010f7983 */ /* 0x000f280000300800 */
[----:B------:R-:W3:Y:S04]  /*6f690*/  LDL.LU R10, [R1+0x3848] ;  /* 0x00384800010a7983 */ /* 0x000ee80000300800 */
[----:B------:R-:W3:Y:S04]  /*6f6a0*/  LDL.LU R11, [R1+0x3844] ;  /* 0x00384400010b7983 */ /* 0x000ee80000300800 */
[----:B------:R-:W3:Y:S04]  /*6f6b0*/  LDL.LU R6, [R1+0x3840] ;  /* 0x0038400001067983 */ /* 0x000ee80000300800 */
[----:B------:R-:W3:Y:S04]  /*6f6c0*/  LDL.LU R7, [R1+0x383c] ;  /* 0x00383c0001077983 */ /* 0x000ee80000300800 */
[----:B------:R1:W-:Y:S04]  /*6f6d0*/  STL [R1+0x349c], R17 ;  /* 0x00349c1101007387 */ /* 0x0003e80000100800 */
[----:B------:R1:W-:Y:S04]  /*6f6e0*/  STL [R1+0x3498], R16 ;  /* 0x0034981001007387 */ /* 0x0003e80000100800 */
[----:B------:R1:W-:Y:S04]  /*6f6f0*/  STL [R1+0x3494], R13 ;  /* 0x0034940d01007387 */ /* 0x0003e80000100800 */
[----:B------:R1:W-:Y:S01]  /*6f700*/  STL [R1+0x3490], R12 ;  /* 0x0034900c01007387 */ /* 0x0003e20000100800 */
[----:B------:R-:W-:Y:S01]  /*6f710*/  LOP3.LUT R243, R2, 0x60, RZ, 0x3c, !PT ;  /* 0x0000006002f37812 */ /* 0x000fe200078e3cff */
[----:B------:R-:W-:-:S02]  /*6f720*/  IMAD.MOV.U32 R240, RZ, RZ, R59 ;  /* 0x000000fffff07224 */ /* 0x000fc400078e003b */
[----:B------:R-:W-:Y:S02]  /*6f730*/  IMAD.MOV.U32 R241, RZ, RZ, R58 ;  /* 0x000000fffff17224 */ /* 0x000fe400078e003a */
[----:B------:R-:W-:Y:S02]  /*6f740*/  IMAD.MOV.U32 R242, RZ, RZ, R63 ;  /* 0x000000fffff27224 */ /* 0x000fe400078e003f */
[----:B------:R-:W-:Y:S01]  /*6f750*/  IMAD.MOV.U32 R172, RZ, RZ, R67 ;  /* 0x000000ffffac7224 */ /* 0x000fe200078e0043 */
[----:B------:R-:W-:Y:S01]  /*6f760*/  MOV R174, R71 ;  /* 0x0000004700ae7202 */ /* 0x000fe20000000f00 */
[----:B------:R-:W-:Y:S02]  /*6f770*/  IMAD.MOV.U32 R173, RZ, RZ, R66 ;  /* 0x000000ffffad7224 */ /* 0x000fe400078e0042 */
[----:B------:R-:W-:Y:S02]  /*6f780*/  IMAD.MOV.U32 R175, RZ, RZ, R70 ;  /* 0x000000ffffaf7224 */ /* 0x000fe400078e0046 */
[----:B------:R-:W-:-:S02]  /*6f790*/  IMAD.MOV.U32 R176, RZ, RZ, R75 ;  /* 0x000000ffffb07224 */ /* 0x000fc400078e004b */
[----:B------:R-:W-:Y:S01]  /*6f7a0*/  IMAD.MOV.U32 R177, RZ, RZ, R74 ;  /* 0x000000ffffb17224 */ /* 0x000fe200078e004a */
[----:B--2---:R-:W-:-:S15]  /*6f7b0*/  HMMA.1688.F32.TF32 R28, R160, R136, R28 ;  /* 0x00000088a01c723c */ /* 0x004fde000008101c */
[----:B------:R-:W-:-:S04]  /*6f7c0*/  NOP ;  /* 0x0000000000007918 */ /* 0x000fc80000000000 */
[----:B------:R-:W-:Y:S02]  /*6f7d0*/  IMAD.MOV.U32 R4, RZ, RZ, R28 ;  /* 0x000000ffff047224 */ /* 0x000fe400078e001c */
[----:B------:R-:W-:Y:S02]  /*6f7e0*/  IMAD.MOV.U32 R5, RZ, RZ, R29 ;  /* 0x000000ffff057224 */ /* 0x000fe400078e001d */
[----:B------:R-:W-:Y:S02]  /*6f7f0*/  IMAD.MOV.U32 R8, RZ, RZ, R30 ;  /* 0x000000ffff087224 */ /* 0x000fe400078e001e */
[----:B------:R-:W-:Y:S02]  /*6f800*/  IMAD.MOV.U32 R9, RZ, RZ, R31 ;  /* 0x000000ffff097224 */ /* 0x000fe400078e001f */
[C---:B---3--:R-:W-:Y:S08]  /*6f810*/  HMMA.1688.F32.TF32 R28, R192.reuse, R6, R32 ;  /* 0x00000006c01c723c */ /* 0x048ff00000081020 */
[----:B------:R-:W-:Y:S01]  /*6f820*/  HMMA.1688.F32.TF32 R32, R192, R10, R156 ;  /* 0x0000000ac020723c */ /* 0x000fe2000008109c */
[----:B------:R-:W-:Y:S04]  /*6f830*/  STL [R1+0x34ac], R9 ;  /* 0x0034ac0901007387 */ /* 0x000fe80000100800 */
[----:B------:R-:W-:Y:S06]  /*6f840*/  STL [R1+0x34a8], R8 ;  /* 0x0034a80801007387 */ /* 0x000fec0000100800 */
[----:B-1----:R-:W-:Y:S01]  /*6f850*/  IMAD.MOV.U32 R21, RZ, RZ, R31 ;  /* 0x000000ffff157224 */ /* 0x002fe200078e001f */
[----:B------:R-:W-:Y:S01]  /*6f860*/  MOV R25, R30 ;  /* 0x0000001e00197202 */ /* 0x000fe20000000f00 */
[----:B------:R-:W-:Y:S01]  /*6f870*/  IMAD.MOV.U32 R20, RZ, RZ, R29 ;  /* 0x000000ffff147224 */ /* 0x000fe200078e001d */
[----:B------:R-:W-:Y:S01]  /*6f880*/  STL [R1+0x34a4], R5 ;  /* 0x0034a40501007387 */ /* 0x000fe20000100800 */
[----:B------:R-:W-:-:S03]  /*6f890*/  IMAD.MOV.U32 R24, RZ, RZ, R28 ;  /* 0x000000ffff187224 */ /* 0x000fc600078e001c */
[----:B------:R-:W-:Y:S01]  /*6f8a0*/  STL [R1+0x34a0], R4 ;  /* 0x0034a00401007387 */ /* 0x000fe20000100800 */
[----:B------:R-:W-:Y:S02]  /*6f8b0*/  IMAD.MOV.U32 R17, RZ, RZ, R32 ;  /* 0x000000ffff117224 */ /* 0x000fe400078e0020 */
[----:B------:R-:W-:Y:S01]  /*6f8c0*/  IMAD.MOV.U32 R16, RZ, RZ, R33 ;  /* 0x000000ffff107224 */ /* 0x000fe200078e0021 */
[----:B------:R-:W-:Y:S01]  /*6f8d0*/  STL [R1+0x34bc], R21 ;  /* 0x0034bc1501007387 */ /* 0x000fe20000100800 */
[----:B------:R-:W-:Y:S02]  /*6f8e0*/  IMAD.MOV.U32 R13, RZ, RZ, R34 ;  /* 0x000000ffff0d7224 */ /* 0x000fe400078e0022 */
[----:B------:R-:W-:Y:S01]  /*6f8f0*/  IMAD.MOV.U32 R12, RZ, RZ, R35 ;  /* 0x000000ffff0c7224 */ /* 0x000fe200078e0023 */
[----:B------:R-:W-:Y:S01]  /*6f900*/  STL [R1+0x34b8], R25 ;  /* 0x0034b81901007387 */ /* 0x000fe20000100800 */
[----:B----4-:R-:W-:Y:S01]  /*6f910*/  HMMA.1688.F32.TF32 R32, R192, R14, R152 ;  /* 0x0000000ec020723c */ /* 0x010fe20000081098 */
[----:B------:R-:W-:-:S02]  /*6f920*/  MOV R152, R83 ;  /* 0x0000005300987202 */ /* 0x000fc40000000f00 */
[----:B------:R-:W-:Y:S01]  /*6f930*/  STL [R1+0x34b4], R20 ;  /* 0x0034b41401007387 */ /* 0x000fe20000100800 */
[----:B------:R-:W-:-:S03]  /*6f940*/  IMAD.MOV.U32 R153, RZ, RZ, R82 ;  /* 0x000000ffff997224 */ /* 0x000fc600078e0052 */
[----:B------:R-:W-:Y:S01]  /*6f950*/  STL [R1+0x34b0], R24 ;  /* 0x0034b01801007387 */ /* 0x000fe20000100800 */
[----:B------:R-:W-:-:S03]  /*6f960*/  IMAD.MOV.U32 R154, RZ, RZ, R47 ;  /* 0x000000ffff9a7224 */ /* 0x000fc600078e002f */
[----:B------:R-:W2:Y:S01]  /*6f970*/  LDL.LU R83, [R1+0x3838] ;  /* 0x0038380001537983 */ /* 0x000ea20000300800 */
[----:B------:R-:W-:-:S03]  /*6f980*/  IMAD.MOV.U32 R155, RZ, RZ, R46 ;  /* 0x000000ffff9b7224 */ /* 0x000fc600078e002e */
[----:B------:R-:W3:Y:S01]  /*6f990*/  LDL.LU R82, [R1+0x3834] ;  /* 0x0038340001527983 */ /* 0x000ee20000300800 */
[----:B------:R-:W-:-:S03]  /*6f9a0*/  IMAD.MOV.U32 R156, RZ, RZ, R51 ;  /* 0x000000ffff9c7224 */ /* 0x000fc600078e0033 */
[----:B------:R-:W4:Y:S01]  /*6f9b0*/  LDL.LU R47, [R1+0x3830] ;  /* 0x00383000012f7983 */ /* 0x000f220000300800 */
[----:B------:R-:W-:-:S03]  /*6f9c0*/  IMAD.MOV.U32 R157, RZ, RZ, R50 ;  /* 0x000000ffff9d7224 */ /* 0x000fc600078e0032 */
[----:B------:R-:W4:Y:S01]  /*6f9d0*/  LDL.LU R46, [R1+0x382c] ;  /* 0x00382c00012e7983 */ /* 0x000f220000300800 */
[----:B------:R-:W-:Y:S01]  /*6f9e0*/  IMAD.MOV.U32 R158, RZ, RZ, R55 ;  /* 0x000000ffff9e7224 */ /* 0x000fe200078e0037 */
[----:B------:R-:W-:Y:S02]  /*6f9f0*/  MOV R159, R54 ;  /* 0x00000036009f7202 */ /* 0x000fe40000000f00 */
[----:B------:R-:W4:Y:S04]  /*6fa00*/  LDL.LU R51, [R1+0x3828] ;  /* 0x0038280001337983 */ /* 0x000f280000300800 */
[----:B------:R-:W4:Y:S04]  /*6fa10*/  LDL.LU R50, [R1+0x3824] ;  /* 0x0038240001327983 */ /* 0x000f280000300800 */
[----:B------:R-:W4:Y:S04]  /*6fa20*/  LDL.LU R55, [R1+0x3820] ;  /* 0x0038200001377983 */ /* 0x000f280000300800 */
[----:B------:R-:W4:Y:S04]  /*6fa30*/  LDL.LU R54, [R1+0x381c] ;  /* 0x00381c0001367983 */ /* 0x000f280000300800 */
[----:B------:R-:W4:Y:S04]  /*6fa40*/  LDL.LU R59, [R1+0x3818] ;  /* 0x00381800013b7983 */ /* 0x000f280000300800 */
[----:B------:R-:W-:Y:S04]  /*6fa50*/  LDS R29, [R243+UR7+0x45000] ;  /* 0x04500007f31d7984 */ /* 0x000fe80008000800 */
[----:B------:R1:W-:Y:S04]  /*6fa60*/  LDS R31, [R243+UR7+0x45800] ;  /* 0x04580007f31f7984 */ /* 0x0003e80008000800 */
[----:B------:R-:W4:Y:S04]  /*6fa70*/  LDL.LU R58, [R1+0x3814] ;  /* 0x00381400013a7983 */ /* 0x000f280000300800 */
[----:B------:R-:W4:Y:S01]  /*6fa80*/  LDL.LU R63, [R1+0x3810] ;  /* 0x00381000013f7983 */ /* 0x000f220000300800 */
[----:B-1----:R-:W-:-:S03]  /*6fa90*/  IMAD.MOV.U32 R243, RZ, RZ, R62 ;  /* 0x000000fffff37224 */ /* 0x002fc600078e003e */
        /* <DEDUP_REMOVED lines=8> */
[----:B------:R-:W-:Y:S01]  /*6fb20*/  IMAD.MOV.U32 R179, RZ, RZ, R87 ;  /* 0x000000ffffb37224 */ /* 0x000fe200078e0057 */
        /* <DEDUP_REMOVED lines=13> */
[----:B------:R-:W4:Y:S01]  /*6fc00*/  LDL.LU R210, [R1+0xd28] ;  /* 0x000d280001d27983 */ /* 0x000f220000300800 */
[----:B------:R-:W-:-:S03]  /*6fc10*/  IMAD.MOV.U32 R183, RZ, RZ, R79 ;  /* 0x000000ffffb77224 */ /* 0x000fc600078e004f */
[----:B------:R-:W4:Y:S01]  /*6fc20*/  LDL.LU R211, [R1+0xd2c] ;  /* 0x000d2c0001d37983 */ /* 0x000f220000300800 */
[----:B------:R-:W-:Y:S01]  /*6fc30*/  IMAD.MOV.U32 R168, RZ, RZ, R38 ;  /* 0x000000ffffa87224 */ /* 0x000fe200078e0026 */
[----:B------:R-:W-:Y:S01]  /*6fc40*/  MOV R170, R23 ;  /* 0x0000001700aa7202 */ /* 0x000fe20000000f00 */
[----:B------:R-:W-:Y:S01]  /*6fc50*/  IMAD.MOV.U32 R169, RZ, RZ, R22 ;  /* 0x000000ffffa97224 */ /* 0x000fe200078e0016 */
[----:B------:R-:W-:Y:S01]  /*6fc60*/  MOV R8, R33 ;  /* 0x0000002100087202 */ /* 0x000fe20000000f00 */
[----:B------:R-:W-:Y:S02]  /*6fc70*/  IMAD.MOV.U32 R9, RZ, RZ, R32 ;  /* 0x000000ffff097224 */ /* 0x000fe400078e0020 */
[----:B------:R-:W-:Y:S02]  /*6fc80*/  IMAD.MOV.U32 R5, RZ, RZ, R34 ;  /* 0x000000ffff057224 */ /* 0x000fe400078e0022 */
[----:B------:R-:W-:Y:S02]  /*6fc90*/  IMAD.MOV.U32 R4, RZ, RZ, R35 ;  /* 0x000000ffff047224 */ /* 0x000fe400078e0023 */
[----:B------:R-:W-:Y:S01]  /*6fca0*/  HMMA.1688.F32.TF32 R32, R192, R18, R148 ;  /* 0x00000012c020723c */ /* 0x000fe20000081094 */
[----:B------:R-:W-:-:S02]  /*6fcb0*/  IMAD.MOV.U32 R171, RZ, RZ, R26 ;  /* 0x000000ffffab7224 */ /* 0x000fc400078e001a */
[----:B------:R-:W-:Y:S02]  /*6fcc0*/  IMAD.MOV.U32 R148, RZ, RZ, R27 ;  /* 0x000000ffff947224 */ /* 0x000fe400078e001b */
[----:B------:R-:W-:Y:S02]  /*6fcd0*/  IMAD.MOV.U32 R149, RZ, RZ, R39 ;  /* 0x000000ffff957224 */ /* 0x000fe400078e0027 */
[----:B------:R-:W-:Y:S02]  /*6fce0*/  IMAD.MOV.U32 R150, RZ, RZ, R42 ;  /* 0x000000ffff967224 */ /* 0x000fe400078e002a */
[----:B------:R-:W-:Y:S01]  /*6fcf0*/  IMAD.MOV.U32 R151, RZ, RZ, R43 ;  /* 0x000000ffff977224 */ /* 0x000fe200078e002b */
[----:B--2---:R-:W-:Y:S01]  /*6fd00*/  MOV R181, R83 ;  /* 0x0000005300b57202 */ /* 0x004fe20000000f00 */
[----:B---3--:R-:W-:Y:S02]  /*6fd10*/  IMAD.MOV.U32 R180, RZ, RZ, R82 ;  /* 0x000000ffffb47224 */ /* 0x008fe400078e0052 */
[----:B------:R-:W2:Y:S04]  /*6fd20*/  LDL.LU R82, [R1+0x37e8] ;  /* 0x0037e80001527983 */ /* 0x000ea80000300800 */
[----:B------:R-:W2:Y:S04]  /*6fd30*/  LDL.LU R83, [R1+0x37e4] ;  /* 0x0037e40001537983 */ /* 0x000ea80000300800 */
[----:B------:R-:W3:Y:S04]  /*6fd40*/  LDL.LU R78, [R1+0x37e0] ;  /* 0x0037e000014e7983 */ /* 0x000ee80000300800 */
[----:B------:R-:W3:Y:S01]  /*6fd50*/  LDL.LU R79, [R1+0x37dc] ;  /* 0x0037dc00014f7983 */ /* 0x000ee20000300800 */
[----:B----4-:R-:W-:-:S02]  /*6fd60*/  IMAD.MOV.U32 R185, RZ, RZ, R51 ;  /* 0x000000ffffb97224 */ /* 0x010fc400078e0033 */
        /* <DEDUP_REMOVED lines=14> */
[----:B------:R-:W-:Y:S02]  /*6fe50*/  IMAD.MOV.U32 R200, RZ, RZ, R74 ;  /* 0x000000ffffc87224 */ /* 0x000fe400078e004a */
        /* <DEDUP_REMOVED lines=24> */
[----:B------:R-:W-:-:S02]  /*6ffe0*/  IMAD.MOV.U32 R21, RZ, RZ, R32 ;  /* 0x000000ffff157224 */ /* 0x000fc400078e0020 */
[----:B------:R-:W-:Y:S02]  /*6fff0*/  IMAD.MOV.U32 R25, RZ, RZ, R33 ;  /* 0x000000ffff197224 */ /* 0x000fe400078e0021 */
[----:B------:R-:W-:Y:S02]  /*70000*/  IMAD.MOV.U32 R20, RZ, RZ, R34 ;  /* 0x000000ffff147224 */ /* 0x000fe400078e0022 */
[----:B------:R-:W-:Y:S02]  /*70010*/  IMAD.MOV.U32 R24, RZ, RZ, R35 ;  /* 0x000000ffff187224 */ /* 0x000fe400078e0023 */
[----:B--2---:R-:W-:-:S15]  /*70020*/  HMMA.1688.F32.TF32 R32, R192, R22, R212 ;  /* 0x00000016c020723c */ /* 0x004fde00000810d4 */
[----:B------:R-:W-:-:S04]  /*70030*/  NOP ;  /* 0x0000000000007918 */ /* 0x000fc80000000000 */
[----:B------:R-:W-:Y:S01]  /*70040*/  STL.64 [R1+0xd30], R32 ;  /* 0x000d302001007387 */ /* 0x000fe20000100a00 */
[----:B------:R-:W-:-:S03]  /*70050*/  IMAD.MOV.U32 R108, RZ, RZ, R35 ;  /* 0x000000ffff6c7224 */ /* 0x000fc600078e0023 */
[----:B------:R3:W-:Y:S02]  /*70060*/  STL [R1+0xd38], R34 ;  /* 0x000d382201007387 */ /* 0x0007e40000100800 */
[----:B---3--:R-:W-:-:S15]  /*70070*/  HMMA.1688.F32.TF32 R32, R192, R38, R204 ;  /* 0x00000026c020723c */ /* 0x008fde00000810cc */
[----:B------:R-:W-:-:S04]  /*70080*/  NOP ;  /* 0x0000000000007918 */ /* 0x000fc80000000000 */
[----:B------:R-:W-:Y:S01]  /*70090*/  MOV R125, R32 ;  /* 0x00000020007d7202 */ /* 0x000fe20000000f00 */
        /* <DEDUP_REMOVED lines=9> */
[----:B------:R-:W-:Y:S02]  /*70130*/  HMMA.1688.F32.TF32 R32, R192, R46, R196 ;  /* 0x0000002ec020723c */ /* 0x000fe400000810c4 */
[----:B------:R-:W-:Y:S04]  /*70140*/  STL.64 [R1+0x35f8], R162 ;  /* 0x0035f8a201007387 */ /* 0x000fe80000100a00 */
[----:B------:R-:W-:Y:S04]  /*70150*/  STL.64 [R1+0x35f0], R160 ;  /* 0x0035f0a001007387 */ /* 0x000fe80000100a00 */
[----:B------:R1:W-:Y:S04]  /*70160*/  STL [R1+0x33dc], R124 ;  /* 0x0033dc7c01007387 */ /* 0x0003e80000100800 */
[----:B------:R2:W-:Y:S05]  /*70170*/  STL [R1+0x33d8], R120 ;  /* 0x0033d87801007387 */ /* 0x0005ea0000100800 */
[----:B------:R3:W-:Y:S01]  /*70180*/  STL [R1+0x16c8], R34 ;  /* 0x0016c82201007387 */ /* 0x0007e20000100800 */
[----:B-1----:R-:W-:-:S02]  /*70190*/  IMAD.MOV.U32 R124, RZ, RZ, R32 ;  /* 0x000000ffff7c7224 */ /* 0x002fc400078e0020 */
[----:B------:R-:W-:Y:S02]  /*701a0*/  IMAD.MOV.U32 R137, RZ, RZ, R35 ;  /* 0x000000ffff897224 */ /* 0x000fe400078e0023 */
[----:B--2---:R-:W-:Y:S02]  /*701b0*/  IMAD.MOV.U32 R120, RZ, RZ, R33 ;  /* 0x000000ffff787224 */ /* 0x004fe400078e0021 */
[C---:B---3--:R-:W-:Y:S08]  /*701c0*/  HMMA.1688.F32.TF32 R32, R192.reuse, R50, R188 ;  /* 0x00000032c020723c */ /* 0x048ff000000810bc */
[C---:B------:R-:W-:Y:S08]  /*701d0*/  HMMA.1688.F32.TF32 R160, R192.reuse, R54, R184 ;  /* 0x00000036c0a0723c */ /* 0x040ff000000810b8 */
[C---:B------:R-:W-:Y:S03]  /*701e0*/  HMMA.1688.F32.TF32 R180, R192.reuse, R58, R180 ;  /* 0x0000003ac0b4723c */ /* 0x040fe600000810b4 */
[----:B------:R-:W-:Y:S04]  /*701f0*/  STL.64 [R1+0x16b0], R32 ;  /* 0x0016b02001007387 */ /* 0x000fe80000100a00 */
[----:B------:R1:W-:Y:S02]  /*70200*/  STL.64 [R1+0x16b8], R34 ;  /* 0x0016b82201007387 */ /* 0x0003e40000100a00 */
[C---:B-1----:R-:W-:Y:S02]  /*70210*/  HMMA.1688.F32.TF32 R32, R192.reuse, R62, R176 ;  /* 0x0000003ec020723c */ /* 0x042fe400000810b0 */
        /* <DEDUP_REMOVED lines=8> */
[C---:B----4-:R-:W-:Y:S11]  /*702a0*/  HMMA.1688.F32.TF32 R32, R192.reuse, R74, R240 ;  /* 0x0000004ac020723c */ /* 0x050ff600000810f0 */
        /* <DEDUP_REMOVED lines=8> */
[----:B-1----:R-:W-:Y:S03]  /*70330*/  HMMA.1688.F32.TF32 R32, R192, R86, R148 ;  /* 0x00000056c020723c */ /* 0x002fe60000081094 */
[----:B------:R-:W-:Y:S01]  /*70340*/  STL.64 [R1+0x1640], R160 ;  /* 0x001640a001007387 */ /* 0x000fe20000100a00 */
[----:B------:R-:W-:-:S03]  /*70350*/  IMAD.MOV.U32 R152, RZ, RZ, R119 ;  /* 0x000000ffff987224 */ /* 0x000fc600078e0077 */
[----:B------:R-:W-:Y:S04]  /*70360*/  STL.64 [R1+0x1648], R162 ;  /* 0x001648a201007387 */ /* 0x000fe80000100a00 */
[----:B------:R1:W-:Y:S01]  /*70370*/  STL.64 [R1+0x1630], R156 ;  /* 0x0016309c01007387 */ /* 0x0003e20000100a00 */
[----:B------:R-:W-:-:S03]  /*70380*/  IMAD.MOV.U32 R153, RZ, RZ, R118 ;  /* 0x000000ffff997224 */ /* 0x000fc600078e0076 */
[----:B------:R2:W-:Y:S01]  /*70390*/  STL.64 [R1+0x1638], R158 ;  /* 0x0016389e01007387 */ /* 0x0005e20000100a00 */
[----:B------:R-:W-:-:S03]  /*703a0*/  IMAD.MOV.U32 R154, RZ, RZ, R244 ;  /* 0x000000ffff9a7224 */ /* 0x000fc600078e00f4 */
[----:B------:R-:W3:Y:S01]  /*703b0*/  LDL.LU R119, [R1+0x3778] ;  /* 0x0037780001777983 */ /* 0x000ee20000300800 */
[----:B------:R-:W-:-:S03]  /*703c0*/  MOV R155, R245 ;  /* 0x000000f5009b7202 */ /* 0x000fc60000000f00 */
[----:B------:R-:W-:Y:S01]  /*703d0*/  STL.64 [R1+0x1620], R32 ;  /* 0x0016202001007387 */ /* 0x000fe20000100a00 */
[----:B-1----:R-:W-:-:S03]  /*703e0*/  IMAD.MOV.U32 R156, RZ, RZ, R246 ;  /* 0x000000ffff9c7224 */ /* 0x002fc600078e00f6 */
[----:B------:R-:W-:Y:S01]  /*703f0*/  STL.64 [R1+0x1628], R34 ;  /* 0x0016282201007387 */ /* 0x000fe20000100a00 */
        /* <DEDUP_REMOVED lines=13> */
[----:B------:R-:W2:Y:S04]  /*704d0*/  LDL.LU R249, [R1+0x375c] ;  /* 0x00375c0001f97983 */ /* 0x000ea80000300800 */
[----:B------:R-:W2:Y:S04]  /*704e0*/  LDL.LU R250, [R1+0x3758] ;  /* 0x0037580001fa7983 */ /* 0x000ea80000300800 */
[----:B------:R-:W2:Y:S04]  /*704f0*/  LDL.LU R251, [R1+0x3754] ;  /* 0x0037540001fb7983 */ /* 0x000ea80000300800 */
[----:B------:R-:W2:Y:S04]  /*70500*/  LDL.LU R139, [R1+0x3750] ;  /* 0x00375000018b7983 */ /* 0x000ea80000300800 */
[----:B------:R-:W3:Y:S01]  /*70510*/  LDL.LU R138, [R1+0x374c] ;  /* 0x00374c00018a7983 */ /* 0x000ee20000300800 */
[----:B------:R-:W-:-:S02]  /*70520*/  IMAD.MOV.U32 R172, RZ, RZ, R131 ;  /* 0x000000ffffac7224 */ /* 0x000fc400078e0083 */
[----:B------:R-:W-:Y:S01]  /*70530*/  IMAD.MOV.U32 R173, RZ, RZ, R130 ;  /* 0x000000ffffad7224 */ /* 0x000fe200078e0082 */
[----:B------:R-:W4:Y:S01]  /*70540*/  LDL.LU R131, [R1+0x3748] ;  /* 0x0037480001837983 */ /* 0x000f220000300800 */
[----:B------:R-:W-:Y:S02]  /*70550*/  IMAD.MOV.U32 R174, RZ, RZ, R135 ;  /* 0x000000ffffae7224 */ /* 0x000fe400078e0087 */
[----:B------:R-:W-:Y:S01]  /*70560*/  IMAD.MOV.U32 R175, RZ, RZ, R134 ;  /* 0x000000ffffaf7224 */ /* 0x000fe200078e0086 */
[----:B------:R-:W4:Y:S04]  /*70570*/  LDL.LU R130, [R1+0x3744] ;  /* 0x0037440001827983 */ /* 0x000f280000300800 */
[----:B------:R-:W4:Y:S04]  /*70580*/  LDL.LU R135, [R1+0x3740] ;  /* 0x0037400001877983 */ /* 0x000f280000300800 */
[----:B------:R-:W4:Y:S04]  /*70590*/  LDL.LU R134, [R1+0x373c] ;  /* 0x00373c0001867983 */ /* 0x000f280000300800 */
[----:B------:R-:W4:Y:S04]  /*705a0*/  LDL.LU R188, [R1] ;  /* 0x0000000001bc7983 */ /* 0x000f280000300800 */
[----:B------:R-:W4:Y:S01]  /*705b0*/  LDL.LU R189, [R1+0x4] ;  /* 0x0000040001bd7983 */ /* 0x000f220000300800 */
[----:B--2---:R-:W-:Y:S01]  /*705c0*/  MOV R191, R139 ;  /* 0x0000008b00bf7202 */ /* 0x004fe20000000f00 */
[----:B---3--:R-:W-:-:S02]  /*705d0*/  IMAD.MOV.U32 R190, RZ, RZ, R138 ;  /* 0x000000ffffbe7224 */ /* 0x008fc400078e008a */
[----:B------:R-:W2:Y:S04]  /*705e0*/  LDL.LU R138, [R1+0x3738] ;  /* 0x00373800018a7983 */ /* 0x000ea80000300800 */
        /* <DEDUP_REMOVED lines=43> */
[----:B------:R-:W-:Y:S01]  /*708a0*/  MOV R198, R130 ;  /* 0x0000008200c67202 */ /* 0x000fe20000000f00 */
        /* <DEDUP_REMOVED lines=21> */
[----:B--2---:R-:W-:-:S02]  /*70a00*/  IMAD.MOV.U32 R215, RZ, RZ, R139 ;  /* 0x000000ffffd77224 */ /* 0x004fc400078e008b */
[----:B---3--:R-:W-:Y:S02]  /*70a10*/  IMAD.MOV.U32 R214, RZ, RZ, R138 ;  /* 0x000000ffffd67224 */ /* 0x008fe400078e008a */
[----:B------:R-:W2:Y:S04]  /*70a20*/  LDL.LU R138, [R1+0x3728] ;  /* 0x00372800018a7983 */ /* 0x000ea80000300800 */
[----:B------:R-:W2:Y:S04]  /*70a30*/  LDL.LU R139, [R1+0x3724] ;  /* 0x00372400018b7983 */ /* 0x000ea80000300800 */
        /* <DEDUP_REMOVED lines=21> */
[----:B------:R-:W4:Y:S04]  /*70b90*/  LDL.LU R106, [R1+0x36cc] ;  /* 0x0036cc00016a7983 */ /* 0x000f280000300800 */
[----:B------:R-:W4:Y:S04]  /*70ba0*/  LDL.LU R107, [R1+0x36c8] ;  /* 0x0036c800016b7983 */ /* 0x000f280000300800 */
[----:B------:R-:W4:Y:S01]  /*70bb0*/  LDL.LU R111, [R1+0x36c4] ;  /* 0x0036c400016f7983 */ /* 0x000f220000300800 */
[----:B------:R-:W-:-:S05]  /*70bc0*/  LOP3.LUT R109, R2, 0x40, RZ, 0x3c, !PT ;  /* 0x00000040026d7812 */ /* 0x000fca00078e3cff */
[----:B------:R-:W-:Y:S04]  /*70bd0*/  LDS R28, [R109+UR7+0x45000] ;  /* 0x045000076d1c7984 */ /* 0x000fe80008000800 */
[----:B------:R-:W1:Y:S02]  /*70be0*/  LDS R30, [R109+UR7+0x45800] ;  /* 0x045800076d1e7984 */ /* 0x000e640008000800 */
[C---:B-1----:R-:W-:Y:S08]  /*70bf0*/  HMMA.1688.F32.TF32 R244, R28.reuse, R6, R244 ;  /* 0x000000061cf4723c */ /* 0x042ff000000810f4 */
[C---:B------:R-:W-:Y:S08]  /*70c00*/  HMMA.1688.F32.TF32 R184, R28.reuse, R10, R184 ;  /* 0x0000000a1cb8723c */ /* 0x040ff000000810b8 */
[----:B------:R-:W-:Y:S08]  /*70c10*/  HMMA.1688.F32.TF32 R176, R28, R18, R176 ;  /* 0x000000121cb0723c */ /* 0x000ff000000810b0 */
        /* <DEDUP_REMOVED lines=33> */
[----:B------:R-:W-:Y:S01]  /*70e30*/  STL.64 [R1+0x18], R198 ;  /* 0x000018c601007387 */ /* 0x000fe20000100a00 */
[----:B-1----:R-:W-:Y:S03]  /*70e40*/  HMMA.1688.F32.TF32 R32, R192, R138, R248 ;  /* 0x0000008ac020723c */ /* 0x002fe600000810f8 */
[----:B------:R-:W-:Y:S04]  /*70e50*/  STL.64 [R1], R160 ;  /* 0x000000a001007387 */ /* 0x000fe80000100a00 */
[----:B------:R1:W-:Y:S02]  /*70e60*/  STL.64 [R1+0x8], R162 ;  /* 0x000008a201007387 */ /* 0x0003e40000100a00 */
[----:B-1----:R-:W-:Y:S02]  /*70e70*/  HMMA.1688.F32.TF32 R160, R28, R14, R180 ;  /* 0x0000000e1ca0723c */ /* 0x002fe400000810b4 */
[----:B------:R-:W-:Y:S08]  /*70e80*/  STL.64 [R1+0x33c0], R246 ;  /* 0x0033c0f601007387 */ /* 0x000ff00000100a00 */
[----:B------:R-:W-:Y:S04]  /*70e90*/  STL.64 [R1+0xbe0], R32 ;  /* 0x000be02001007387 */ /* 0x000fe80000100a00 */
[----:B------:R-:W-:Y:S04]  /*70ea0*/  STL.64 [R1+0xbe8], R34 ;  /* 0x000be82201007387 */ /* 0x000fe80000100a00 */
[----:B------:R-:W-:Y:S04]  /*70eb0*/  STL.64 [R1+0x33b8], R244 ;  /* 0x0033b8f401007387 */ /* 0x000fe80000100a00 */
[----:B------:R-:W-:Y:S01]  /*70ec0*/  STL.64 [R1+0x15a0], R184 ;  /* 0x0015a0b801007387 */ /* 0x000fe20000100a00 */
[----:B------:R-:W-:-:S03]  /*70ed0*/  IMAD.MOV.U32 R117, RZ, RZ, R162 ;  /* 0x000000ffff757224 */ /* 0x000fc600078e00a2 */
[----:B------:R-:W-:Y:S01]  /*70ee0*/  STL.64 [R1+0x15a8], R186 ;  /* 0x0015a8ba01007387 */ /* 0x000fe20000100a00 */
[----:B------:R-:W-:-:S03]  /*70ef0*/  IMAD.MOV.U32 R116, RZ, RZ, R163 ;  /* 0x000000ffff747224 */ /* 0x000fc600078e00a3 */
        /* <DEDUP_REMOVED lines=8> */
[----:B------:R-:W1:Y:S01]  /*70f80*/  LDS R35, [R167+UR7+0x45880] ;  /* 0x04588007a7237984 */ /* 0x000e620008000800 */
[C---:B------:R-:W-:Y:S03]  /*70f90*/  HMMA.1688.F32.TF32 R168, R28.reuse, R38, R240 ;  /* 0x000000261ca8723c */ /* 0x040fe600000810f0 */
[----:B------:R-:W-:Y:S04]  /*70fa0*/  STL.64 [R1+0x1570], R160 ;  /* 0x001570a001007387 */ /* 0x000fe80000100a00 */
[----:B------:R2:W-:Y:S02]  /*70fb0*/  STL.64 [R1+0x1578], R162 ;  /* 0x001578a201007387 */ /* 0x0005e40000100a00 */
[C---:B--2---:R-:W-:Y:S08]  /*70fc0*/  HMMA.1688.F32.TF32 R160, R28.reuse, R42, R156 ;  /* 0x0000002a1ca0723c */ /* 0x044ff0000008109c */
[C---:B------:R-:W-:Y:S08]  /*70fd0*/  HMMA.1688.F32.TF32 R156, R28.reuse, R46, R152 ;  /* 0x0000002e1c9c723c */ /* 0x040ff00000081098 */
[C---:B------:R-:W-:Y:S01]  /*70fe0*/  HMMA.1688.F32.TF32 R152, R28.reuse, R50, R148 ;  /* 0x000000321c98723c */ /* 0x040fe20000081094 */
[----:B------:R2:W-:Y:S04]  /*70ff0*/  STL.64 [R1+0x1560], R172 ;  /* 0x001560ac01007387 */ /* 0x0005e80000100a00 */
[----:B------:R3:W-:Y:S04]  /*71000*/  STL.64 [R1+0x1568], R174 ;  /* 0x001568ae01007387 */ /* 0x0007e80000100a00 */
[----:B------:R4:W-:Y:S04]  /*71010*/  STL.64 [R1+0x1550], R168 ;  /* 0x001550a801007387 */ /* 0x0009e80000100a00 */
[----:B------:R1:W-:Y:S04]  /*71020*/  STL.64 [R1+0x1558], R170 ;  /* 0x001558aa01007387 */ /* 0x0003e80000100a00 */
[----:B------:R-:W-:Y:S04]  /*71030*/  STL.64 [R1+0x1540], R160 ;  /* 0x001540a001007387 */ /* 0x000fe80000100a00 */
[----:B------:R-:W-:Y:S04]  /*71040*/  STL.64 [R1+0x1548], R162 ;  /* 0x001548a201007387 */ /* 0x000fe80000100a00 */
        /* <DEDUP_REMOVED lines=36> */
[----:B----4-:R-:W3:Y:S04]  /*71290*/  LDL.LU R168, [R1+0x190] ;  /* 0x0001900001a87983 */ /* 0x010ee80000300800 */
[----:B------:R-:W3:Y:S04]  /*712a0*/  LDL.LU R169, [R1+0x194] ;  /* 0x0001940001a97983 */ /* 0x000ee80000300800 */
[----:B-1----:R-:W3:Y:S04]  /*712b0*/  LDL.LU R170, [R1+0x198] ;  /* 0x0001980001aa7983 */ /* 0x002ee80000300800 */
        /* <DEDUP_REMOVED lines=13> */
[C---:B------:R-:W-:Y:S08]  /*71390*/  HMMA.1688.F32.TF32 R160, R28.reuse, R54, R200 ;  /* 0x000000361ca0723c */ /* 0x040ff000000810c8 */
[C---:B------:R-:W-:Y:S08]  /*713a0*/  HMMA.1688.F32.TF32 R188, R28.reuse, R62, R188 ;  /* 0x0000003e1cbc723c */ /* 0x040ff000000810bc */
[----:B------:R-:W-:Y:S03]  /*713b0*/  HMMA.1688.F32.TF32 R192, R28, R58, R196 ;  /* 0x0000003a1cc0723c */ /* 0x000fe600000810c4 */
[----:B------:R-:W-:Y:S01]  /*713c0*/  IMAD.MOV.U32 R64, RZ, RZ, R160 ;  /* 0x000000ffff407224 */ /* 0x000fe200078e00a0 */
[----:B------:R1:W-:Y:S01]  /*713d0*/  STL.64 [R1+0x1518], R162 ;  /* 0x001518a201007387 */ /* 0x0003e20000100a00 */
[----:B------:R-:W-:-:S03]  /*713e0*/  IMAD.MOV.U32 R65, RZ, RZ, R161 ;  /* 0x000000ffff417224 */ /* 0x000fc600078e00a1 */
[----:B-1----:R-:W-:Y:S11]  /*713f0*/  HMMA.1688.F32.TF32 R160, R28, R66, R184 ;  /* 0x000000421ca0723c */ /* 0x002ff600000810b8 */
[----:B------:R-:W-:Y:S04]  /*71400*/  STL.64 [R1+0x1500], R192 ;  /* 0x001500c001007387 */ /* 0x000fe80000100a00 */
[----:B------:R-:W-:Y:S04]  /*71410*/  STL.64 [R1+0x1508], R194 ;  /* 0x001508c201007387 */ /* 0x000fe80000100a00 */
[----:B------:R-:W-:Y:S04]  /*71420*/  STL.64 [R1+0x14f0], R188 ;  /* 0x0014f0bc01007387 */ /* 0x000fe80000100a00 */
[----:B------:R-:W-:Y:S01]  /*71430*/  STL.64 [R1+0x14f8], R190 ;  /* 0x0014f8be01007387 */ /* 0x000fe20000100a00 */
[----:B------:R-:W-:-:S03]  /*71440*/  IMAD.MOV.U32 R36, RZ, RZ, R160 ;  /* 0x000000ffff247224 */ /* 0x000fc600078e00a0 */
[----:B------:R1:W-:Y:S01]  /*71450*/  STL.64 [R1+0x14e8], R162 ;  /* 0x0014e8a201007387 */ /* 0x0003e20000100a00 */
[----:B------:R-:W-:Y:S02]  /*71460*/  IMAD.MOV.U32 R37, RZ, RZ, R161 ;  /* 0x000000ffff257224 */ /* 0x000fe400078e00a1 */
[----:B-1----:R-:W-:Y:S03]  /*71470*/  HMMA.1688.F32.TF32 R160, R28, R70, R180 ;  /* 0x000000461ca0723c */ /* 0x002fe600000810b4 */
[----:B------:R-:W-:Y:S04]  /*71480*/  STL [R1+0x33b4], R37 ;  /* 0x0033b42501007387 */ /* 0x000fe80000100800 */
[----:B------:R-:W-:-:S12]  /*71490*/  STL [R1+0x33b0], R36 ;  /* 0x0033b02401007387 */ /* 0x000fd80000100800 */
[----:B------:R-:W-:Y:S01]  /*714a0*/  MOV R40, R160 ;  /* 0x000000a000287202 */ /* 0x000fe20000000f00 */
[----:B------:R1:W-:Y:S01]  /*714b0*/  STL.64 [R1+0x14d8], R162 ;  /* 0x0014d8a201007387 */ /* 0x0003e20000100a00 */
[----:B------:R-:W-:Y:S02]  /*714c0*/  IMAD.MOV.U32 R41, RZ, RZ, R161 ;  /* 0x000000ffff297224 */ /* 0x000fe400078e00a1 */
[----:B-1----:R-:W-:-:S15]  /*714d0*/  HMMA.1688.F32.TF32 R160, R28, R74, R176 ;  /* 0x0000004a1ca0723c */ /* 0x002fde00000810b0 */
[----:B------:R-:W-:-:S04]  /*714e0*/  NOP ;  /* 0x0000000000007918 */ /* 0x000fc80000000000 */
[----:B------:R-:W-:Y:S01]  /*714f0*/  IMAD.MOV.U32 R44, RZ, RZ, R160 ;  /* 0x000000ffff2c7224 */ /* 0x000fe200078e00a0 */
[----:B------:R2:W-:Y:S01]  /*71500*/  STL.64 [R1+0x14c8], R162 ;  /* 0x0014c8a201007387 */ /* 0x0005e20000100a00 */
[----:B------:R-:W-:Y:S02]  /*71510*/  IMAD.MOV.U32 R45, RZ, RZ, R161 ;  /* 0x000000ffff2d7224 */ /* 0x000fe400078e00a1 */
[----:B--2---:R-:W-:-:S15]  /*71520*/  HMMA.1688.F32.TF32 R160, R28, R78, R172 ;  /* 0x0000004e1ca0723c */ /* 0x004fde00000810ac */
[----:B------:R-:W-:-:S04]  /*71530*/  NOP ;  /* 0x0000000000007918 */ /* 0x000fc80000000000 */
[----:B------:R-:W-:Y:S01]  /*71540*/  IMAD.MOV.U32 R48, RZ, RZ, R160 ;  /* 0x000000ffff307224 */ /* 0x000fe200078e00a0 */
[----:B------:R3:W-:Y:S01]  /*71550*/  STL.64 [R1+0x14b8], R162 ;  /* 0x0014b8a201007387 */ /* 0x0007e20000100a00 */
[----:B------:R-:W-:Y:S02]  /*71560*/  IMAD.MOV.U32 R49, RZ, RZ, R161 ;  /* 0x000000ffff317224 */ /* 0x000fe400078e00a1 */
[C---:B---3--:R-:W-:Y:S08]  /*71570*/  HMMA.1688.F32.TF32 R160, R28.reuse, R82, R168 ;  /* 0x000000521ca0723c */ /* 0x048ff000000810a8 */
[C---:B------:R-:W-:Y:S08]  /*71580*/  HMMA.1688.F32.TF32 R156, R28.reuse, R90, R156 ;  /* 0x0000005a1c9c723c */ /* 0x040ff0000008109c */
[----:B------:R-:W-:Y:S03]  /*71590*/  HMMA.1688.F32.TF32 R152, R28, R94, R152 ;  /* 0x0000005e1c98723c */ /* 0x000fe60000081098 */
[----:B------:R-:W-:Y:S01]  /*715a0*/  IMAD.MOV.U32 R52, RZ, RZ, R160 ;  /* 0x000000ffff347224 */ /* 0x000fe200078e00a0 */
[----:B------:R-:W-:Y:S01]  /*715b0*/  MOV R53, R161 ;  /* 0x000000a100357202 */ /* 0x000fe20000000f00 */
[----:B------:R-:W-:-:S02]  /*715c0*/  IMAD.MOV.U32 R37, RZ, RZ, R162 ;  /* 0x000000ffff257224 */ /* 0x000fc400078e00a2 */
[----:B------:R-:W-:Y:S02]  /*715d0*/  IMAD.MOV.U32 R36, RZ, RZ, R163 ;  /* 0x000000ffff247224 */ /* 0x000fe400078e00a3 */
[C---:B----4-:R-:W-:Y:S08]  /*715e0*/  HMMA.1688.F32.TF32 R160, R28.reuse, R86, R240 ;  /* 0x000000561ca0723c */ /* 0x050ff000000810f0 */
[----:B------:R-:W-:Y:S11]  /*715f0*/  HMMA.1688.F32.TF32 R148, R28, R98, R148 ;  /* 0x000000621c94723c */ /* 0x000ff60000081094 */
[----:B------:R-:W-:Y:S04]  /*71600*/  STL.64 [R1+0x1498], R162 ;  /* 0x001498a201007387 */ /* 0x000fe80000100a00 */
[----:B------:R-:W-:Y:S04]  /*71610*/  STL.64 [R1+0x1488], R158 ;  /* 0x0014889e01007387 */ /* 0x000fe80000100a00 */
[----:B------:R1:W-:Y:S04]  /*71620*/  STL.64 [R1+0x1470], R152 ;  /* 0x0014709801007387 */ /* 0x0003e80000100a00 */
[----:B------:R2:W-:Y:S04]  /*71630*/  STL.64 [R1+0x1478], R154 ;  /* 0x0014789a01007387 */ /* 0x0005e80000100a00 */
[----:B------:R3:W-:Y:S04]  /*71640*/  STL.64 [R1+0x1468], R150 ;  /* 0x0014689601007387 */ /* 0x0007e80000100a00 */
[----:B-1----:R-:W4:Y:S04]  /*71650*/  LDL.LU R152, [R1+0x60] ;  /* 0x0000600001987983 */ /* 0x002f280000300800 */
[----:B------:R-:W4:Y:S04]  /*71660*/  LDL.LU R153, [R1+0x64] ;  /* 0x0000640001997983 */ /* 0x000f280000300800 */
[----:B--2---:R-:W4:Y:S04]  /*71670*/  LDL.LU R154, [R1+0x68] ;  /* 0x00006800019a7983 */ /* 0x004f280000300800 */
[----:B------:R-:W4:Y:S04]  /*71680*/  LDL.LU R155, [R1+0x6c] ;  /* 0x00006c00019b7983 */ /* 0x000f280000300800 */
        /* <DEDUP_REMOVED lines=26> */
[----:B------:R-:W-:-:S03]  /*71830*/  MOV R68, R148 ;  /* 0x0000009400447202 */ /* 0x000fc60000000f00 */
[----:B------:R-:W4:Y:S01]  /*71840*/  LDL.LU R156, [R1+0x70] ;  /* 0x00007000019c7983 */ /* 0x000f220000300800 */
[----:B------:R-:W-:-:S03]  /*71850*/  IMAD.MOV.U32 R69, RZ, RZ, R149 ;  /* 0x000000ffff457224 */ /* 0x000fc600078e0095 */
[----:B------:R-:W4:Y:S04]  /*71860*/  LDL.LU R157, [R1+0x74] ;  /* 0x00007400019d7983 */ /* 0x000f280000300800 */
[----:B------:R-:W4:Y:S04]  /*71870*/  LDL.LU R158, [R1+0x78] ;  /* 0x00007800019e7983 */ /* 0x000f280000300800 */
[----:B------:R-:W4:Y:S04]  /*71880*/  LDL.LU R159, [R1+0x7c] ;  /* 0x00007c00019f7983 */ /* 0x000f280000300800 */
[----:B------:R-:W4:Y:S04]  /*71890*/  LDL.LU R148, [R1+0x50] ;  /* 0x0000500001947983 */ /* 0x000f280000300800 */
[----:B------:R-:W4:Y:S04]  /*718a0*/  LDL.LU R149, [R1+0x54] ;  /* 0x0000540001957983 */ /* 0x000f280000300800 */
[----:B---3--:R-:W3:Y:S04]  /*718b0*/  LDL.LU R150, [R1+0x58] ;  /* 0x0000580001967983 */ /* 0x008ee80000300800 */
[----:B------:R-:W3:Y:S01]  /*718c0*/  LDL.LU R151, [R1+0x5c] ;  /* 0x00005c0001977983 */ /* 0x000ee20000300800 */
[----:B------:R-:W-:-:S02]  /*718d0*/  IMAD.MOV.U32 R56, RZ, RZ, R160 ;  /* 0x000000ffff387224 */ /* 0x000fc400078e00a0 */
[----:B------:R-:W-:Y:S01]  /*718e0*/  IMAD.MOV.U32 R57, RZ, RZ, R161 ;  /* 0x000000ffff397224 */ /* 0x000fe200078e00a1 */
[----:B------:R-:W-:Y:S04]  /*718f0*/  STL [R1+0x33a4], R69 ;  /* 0x0033a44501007387 */ /* 0x000fe80000100800 */
[----:B------:R-:W-:Y:S01]  /*71900*/  STL [R1+0x33a0], R68 ;  /* 0x0033a04401007387 */ /* 0x000fe20000100800 */
[----:B--2---:R-:W-:-:S15]  /*71910*/  HMMA.1688.F32.TF32 R160, R28, R102, R184 ;  /* 0x000000661ca0723c */ /* 0x004fde00000810b8 */
[----:B------:R-:W-:-:S04]  /*71920*/  NOP ;  /* 0x0000000000007918 */ /* 0x000fc80000000000 */
[----:B------:R-:W-:Y:S01]  /*71930*/  IMAD.MOV.U32 R72, RZ, RZ, R160 ;  /* 0x000000ffff487224 */ /* 0x000fe200078e00a0 */
[----:B------:R4:W-:Y:S01]  /*71940*/  STL.64 [R1+0x1458], R162 ;  /* 0x001458a201007387 */ /* 0x0009e20000100a00 */
[----:B------:R-:W-:Y:S02]  /*71950*/  IMAD.MOV.U32 R73, RZ, RZ, R161 ;  /* 0x000000ffff497224 */ /* 0x000fe400078e00a1 */
[----:B----4-:R-:W-:Y:S03]  /*71960*/  HMMA.1688.F32.TF32 R160, R28, R106, R180 ;  /* 0x0000006a1ca0723c */ /* 0x010fe600000810b4 */
[----:B------:R-:W-:Y:S04]  /*71970*/  STL [R1+0x33ac], R73 ;  /* 0x0033ac4901007387 */ /* 0x000fe80000100800 */
[----:B------:R-:W-:-:S12]  /*71980*/  STL [R1+0x33a8], R72 ;  /* 0x0033a84801007387 */ /* 0x000fd80000100800 */
[----:B------:R-:W-:Y:S01]  /*71990*/  IMAD.MOV.U32 R76, RZ, RZ, R160 ;  /* 0x000000ffff4c7224 */ /* 0x000fe200078e00a0 */
[----:B------:R1:W-:Y:S01]  /*719a0*/  STL.64 [R1+0x1448], R162 ;  /* 0x001448a201007387 */ /* 0x0003e20000100a00 */
[----:B------:R-:W-:Y:S02]  /*719b0*/  IMAD.MOV.U32 R77, RZ, RZ, R161 ;  /* 0x000000ffff4d7224 */ /* 0x000fe400078e00a1 */
[----:B-1----:R-:W-:Y:S03]  /*719c0*/  HMMA.1688.F32.TF32 R160, R28, R110, R176 ;  /* 0x0000006e1ca0723c */ /* 0x002fe600000810b0 */
[----:B------:R-:W-:Y:S04]  /*719d0*/  STL [R1+0x339c], R77 ;  /* 0x00339c4d01007387 */ /* 0x000fe80000100800 */
[----:B------:R-:W-:-:S12]  /*719e0*/  STL [R1+0x3398], R76 ;  /* 0x0033984c01007387 */ /* 0x000fd80000100800 */
[----:B------:R-:W-:Y:S01]  /*719f0*/  IMAD.MOV.U32 R80, RZ, RZ, R160 ;  /* 0x000000ffff507224 */ /* 0x000fe200078e00a0 */
[----:B------:R1:W-:Y:S01]  /*71a00*/  STL.64 [R1+0x1438], R162 ;  /* 0x001438a201007387 */ /* 0x0003e20000100a00 */
[----:B------:R-:W-:Y:S02]  /*71a10*/  MOV R81, R161 ;  /* 0x000000a100517202 */ /* 0x000fe40000000f00 */
[----:B-1----:R-:W-:-:S15]  /*71a20*/  HMMA.1688.F32.TF32 R160, R28, R114, R172 ;  /* 0x000000721ca0723c */ /* 0x002fde00000810ac */
[----:B------:R-:W-:-:S04]  /*71a30*/  NOP ;  /* 0x0000000000007918 */ /* 0x000fc80000000000 */
[----:B------:R-:W-:Y:S01]  /*71a40*/  IMAD.MOV.U32 R84, RZ, RZ, R160 ;  /* 0x000000ffff547224 */ /* 0x000fe200078e00a0 */
[----:B------:R1:W-:Y:S01]  /*71a50*/  STL.64 [R1+0x1428], R162 ;  /* 0x001428a201007387 */ /* 0x0003e20000100a00 */
[----:B------:R-:W-:Y:S02]  /*71a60*/  IMAD.MOV.U32 R85, RZ, RZ, R161 ;  /* 0x000000ffff557224 */ /* 0x000fe400078e00a1 */
[C---:B-1----:R-:W-:Y:S08]  /*71a70*/  HMMA.1688.F32.TF32 R160, R28.reuse, R118, R168 ;  /* 0x000000761ca0723c */ /* 0x042ff000000810a8 */
[C---:B------:R-:W-:Y:S08]  /*71a80*/  HMMA.1688.F32.TF32 R156, R28.reuse, R126, R156 ;  /* 0x0000007e1c9c723c */ /* 0x040ff0000008109c */
[----:B------:R-:W-:Y:S03]  /*71a90*/  HMMA.1688.F32.TF32 R152, R28, R130, R152 ;  /* 0x000000821c98723c */ /* 0x000fe60000081098 */
[----:B------:R-:W-:-:S02]  /*71aa0*/  IMAD.MOV.U32 R88, RZ, RZ, R160 ;  /* 0x000000ffff587224 */ /* 0x000fc400078e00a0 */
[----:B------:R-:W-:Y:S02]  /*71ab0*/  IMAD.MOV.U32 R89, RZ, RZ, R161 ;  /* 0x000000ffff597224 */ /* 0x000fe400078e00a1 */
[----:B------:R-:W-:Y:S02]  /*71ac0*/  IMAD.MOV.U32 R77, RZ, RZ, R162 ;  /* 0x000000ffff4d7224 */ /* 0x000fe400078e00a2 */
[----:B------:R-:W-:Y:S02]  /*71ad0*/  IMAD.MOV.U32 R76, RZ, RZ, R163 ;  /* 0x000000ffff4c7224 */ /* 0x000fe400078e00a3 */
[C---:B------:R-:W-:Y:S08]  /*71ae0*/  HMMA.1688.F32.TF32 R160, R28.reuse, R122, R240 ;  /* 0x0000007a1ca0723c */ /* 0x040ff000000810f0 */
[----:B---3--:R-:W-:Y:S11]  /*71af0*/  HMMA.1688.F32.TF32 R148, R28, R134, R148 ;  /* 0x000000861c94723c */ /* 0x008ff60000081094 */
[----:B------:R-:W-:Y:S04]  /*71b00*/  STL.64 [R1+0x1408], R162 ;  /* 0x001408a201007387 */ /* 0x000fe80000100a00 */
[----:B------:R-:W-:Y:S04]  /*71b10*/  STL.64 [R1+0x13f8], R158 ;  /* 0x0013f89e01007387 */ /* 0x000fe80000100a00 */
[----:B------:R-:W-:Y:S01]  /*71b20*/  IMAD.MOV.U32 R73, RZ, RZ, R148 ;  /* 0x000000ffff497224 */ /* 0x000fe200078e0094 */
[----:B------:R1:W-:Y:S01]  /*71b30*/  STL.64 [R1+0x13e0], R152 ;  /* 0x0013e09801007387 */ /* 0x0003e20000100a00 */
[----:B------:R-:W-:-:S02]  /*71b40*/  IMAD.MOV.U32 R72, RZ, RZ, R149 ;  /* 0x000000ffff487224 */ /* 0x000fc400078e0095 */
[----:B------:R-:W-:Y:S01]  /*71b50*/  IMAD.MOV.U32 R148, RZ, RZ, R144 ;  /* 0x000000ffff947224 */ /* 0x000fe200078e0090 */
[----:B------:R2:W-:Y:S01]  /*71b60*/  STL.64 [R1+0x13e8], R154 ;  /* 0x0013e89a01007387 */ /* 0x0005e20000100a00 */
[----:B------:R-:W-:Y:S01]  /*71b70*/  IMAD.MOV.U32 R69, RZ, RZ, R150 ;  /* 0x000000ffff457224 */ /* 0x000fe200078e0096 */
[----:B------:R-:W-:Y:S01]  /*71b80*/  MOV R68, R151 ;  /* 0x0000009700447202 */ /* 0x000fe20000000f00 */
[----:B------:R-:W-:Y:S01]  /*71b90*/  IMAD.MOV.U32 R149, RZ, RZ, R140 ;  /* 0x000000ffff957224 */ /* 0x000fe200078e008c */
[----:B------:R-:W3:Y:S01]  /*71ba0*/  LDL.LU R144, [R1+0x36c0] ;  /* 0x0036c00001907983 */ /* 0x000ee20000300800 */
[----:B------:R-:W-:Y:S02]  /*71bb0*/  IMAD.MOV.U32 R150, RZ, RZ, R147 ;  /* 0x000000ffff967224 */ /* 0x000fe400078e0093 */
[----:B------:R-:W-:Y:S01]  /*71bc0*/  IMAD.MOV.U32 R151, RZ, RZ, R146 ;  /* 0x000000ffff977224 */ /* 0x000fe200078e0092 */
[----:B------:R-:W4:Y:S01]  /*71bd0*/  LDL.LU R140, [R1+0x36bc] ;  /* 0x0036bc00018c7983 */ /* 0x000f220000300800 */
[----:B-1----:R-:W-:-:S03]  /*71be0*/  IMAD.MOV.U32 R152, RZ, RZ, R141 ;  /* 0x000000ffff987224 */ /* 0x002fc600078e008d */
[----:B------:R-:W4:Y:S01]  /*71bf0*/  LDL.LU R147, [R1+0x36b8] ;  /* 0x0036b80001937983 */ /* 0x000f220000300800 */
[----:B------:R-:W-:Y:S01]  /*71c00*/  IMAD.MOV.U32 R153, RZ, RZ, R142 ;  /* 0x000000ffff997224 */ /* 0x000fe200078e008e */
[----:B--2---:R-:W-:Y:S02]  /*71c10*/  MOV R154, R145 ;  /* 0x00000091009a7202 */ /* 0x004fe40000000f00 */
[----:B------:R-:W2:Y:S01]  /*71c20*/  LDL.LU R146, [R1+0x36b4] ;  /* 0x0036b40001927983 */ /* 0x000ea20000300800 */
[----:B------:R-:W-:-:S03]  /*71c30*/  IMAD.MOV.U32 R155, RZ, RZ, R143 ;  /* 0x000000ffff9b7224 */ /* 0x000fc600078e008f */
[----:B------:R-:W2:Y:S04]  /*71c40*/  LDL.LU R141, [R1+0x36b0] ;  /* 0x0036b000018d7983 */ /* 0x000ea80000300800 */
[----:B------:R-:W2:Y:S04]  /*71c50*/  LDL.LU R142, [R1+0x36ac] ;  /* 0x0036ac00018e7983 */ /* 0x000ea80000300800 */
[----:B------:R-:W2:Y:S04]  /*71c60*/  LDL.LU R145, [R1+0x36a8] ;  /* 0x0036a80001917983 */ /* 0x000ea80000300800 */
[----:B------:R-:W2:Y:S01]  /*71c70*/  LDL.LU R143, [R1+0x36a4] ;  /* 0x0036a400018f7983 */ /* 0x000ea20000300800 */
[----:B------:R-:W-:-:S02]  /*71c80*/  IMAD.MOV.U32 R96, RZ, RZ, R156 ;  /* 0x000000ffff607224 */ /* 0x000fc400078e009c */
[----:B------:R-:W-:Y:S02]  /*71c90*/  IMAD.MOV.U32 R97, RZ, RZ, R157 ;  /* 0x000000ffff617224 */ /* 0x000fe400078e009d */
[----:B---3--:R-:W-:Y:S02]  /*71ca0*/  IMAD.MOV.U32 R159, RZ, RZ, R144 ;  /* 0x000000ffff9f7224 */ /* 0x008fe400078e0090 */
[----:B----4-:R-:W-:Y:S02]  /*71cb0*/  IMAD.MOV.U32 R158, RZ, RZ, R140 ;  /* 0x000000ffff9e7224 */ /* 0x010fe400078e008c */
[----:B------:R-:W-:Y:S02]  /*71cc0*/  IMAD.MOV.U32 R156, RZ, RZ, R147 ;  /* 0x000000ffff9c7224 */ /* 0x000fe400078e0093 */
[----:B------:R-:W3:Y:S01]  /*71cd0*/  LDL.LU R147, [R1+0x36a0] ;  /* 0x0036a00001937983 */ /* 0x000ee20000300800 */
[----:B--2---:R-:W-:-:S03]  /*71ce0*/  IMAD.MOV.U32 R157, RZ, RZ, R146 ;  /* 0x000000ffff9d7224 */ /* 0x004fc600078e0092 */
[----:B------:R-:W2:Y:S04]  /*71cf0*/  LDL.LU R146, [R1+0x369c] ;  /* 0x00369c0001927983 */ /* 0x000ea80000300800 */
[----:B------:R-:W4:Y:S01]  /*71d00*/  LDL.LU R140, [R1+0x3698] ;  /* 0x00369800018c7983 */ /* 0x000f220000300800 */
[----:B------:R-:W-:-:S03]  /*71d10*/  IMAD.MOV.U32 R243, RZ, RZ, R141 ;  /* 0x000000fffff37224 */ /* 0x000fc600078e008d */
[----:B------:R-:W2:Y:S01]  /*71d20*/  LDL.LU R144, [R1+0x3694] ;  /* 0x0036940001907983 */ /* 0x000ea20000300800 */
[----:B------:R-:W-:-:S03]  /*71d30*/  IMAD.MOV.U32 R240, RZ, RZ, R145 ;  /* 0x000000fffff07224 */ /* 0x000fc600078e0091 */
[----:B------:R-:W2:Y:S01]  /*71d40*/  LDL.LU R145, [R1+0x3690] ;  /* 0x0036900001917983 */ /* 0x000ea20000300800 */
[----:B------:R-:W-:Y:S01]  /*71d50*/  IMAD.MOV.U32 R242, RZ, RZ, R142 ;  /* 0x000000fffff27224 */ /* 0x000fe200078e008e */
[----:B------:R-:W-:Y:S02]  /*71d60*/  MOV R241, R143 ;  /* 0x0000008f00f17202 */ /* 0x000fe40000000f00 */
        /* <DEDUP_REMOVED lines=45> */
[----:B---3--:R-:W-:-:S02]  /*72040*/  IMAD.MOV.U32 R169, RZ, RZ, R147 ;  /* 0x000000ffffa97224 */ /* 0x008fc400078e0093 */
[----:B----4-:R-:W-:Y:S02]  /*72050*/  IMAD.MOV.U32 R175, RZ, RZ, R140 ;  /* 0x000000ffffaf7224 */ /* 0x010fe400078e008c */
[----:B--2---:R-:W-:Y:S02]  /*72060*/  IMAD.MOV.U32 R174, RZ, RZ, R144 ;  /* 0x000000ffffae7224 */ /* 0x004fe400078e0090 */
[----:B------:R-:W2:Y:S04]  /*72070*/  LDL.LU R144, [R1+0x3680] ;  /* 0x0036800001907983 */ /* 0x000ea80000300800 */
[----:B------:R-:W3:Y:S01]  /*72080*/  LDL.LU R140, [R1+0x367c] ;  /* 0x00367c00018c7983 */ /* 0x000ee20000300800 */
[----:B------:R-:W-:Y:S01]  /*72090*/  IMAD.MOV.U32 R179, RZ, RZ, R145 ;  /* 0x000000ffffb37224 */ /* 0x000fe200078e0091 */
[----:B------:R-:W-:Y:S01]  /*720a0*/  MOV R178, R143 ;  /* 0x0000008f00b27202 */ /* 0x000fe20000000f00 */
[----:B------:R-:W-:-:S02]  /*720b0*/  IMAD.MOV.U32 R168, RZ, RZ, R146 ;  /* 0x000000ffffa87224 */ /* 0x000fc400078e0092 */
[----:B------:R-:W-:Y:S02]  /*720c0*/  IMAD.MOV.U32 R177, RZ, RZ, R142 ;  /* 0x000000ffffb17224 */ /* 0x000fe400078e008e */
[----:B------:R-:W-:Y:S02]  /*720d0*/  IMAD.MOV.U32 R176, RZ, RZ, R141 ;  /* 0x000000ffffb07224 */ /* 0x000fe400078e008d */
[----:B------:R-:W3:Y:S04]  /*720e0*/  LDL.LU R141, [R1+0x3678] ;  /* 0x00367800018d7983 */ /* 0x000ee80000300800 */
[----:B------:R-:W3:Y:S04]  /*720f0*/  LDL.LU R142, [R1+0x3674] ;  /* 0x00367400018e7983 */ /* 0x000ee80000300800 */
[----:B------:R-:W3:Y:S04]  /*72100*/  LDL.LU R143, [R1+0x3670] ;  /* 0x00367000018f7983 */ /* 0x000ee80000300800 */
[----:B------:R-:W2:Y:S04]  /*72110*/  LDL.LU R145, [R1+0x366c] ;  /* 0x00366c0001917983 */ /* 0x000ea80000300800 */
[----:B------:R-:W2:Y:S04]  /*72120*/  LDL.LU R146, [R1+0x3668] ;  /* 0x0036680001927983 */ /* 0x000ea80000300800 */
[----:B------:R-:W2:Y:S04]  /*72130*/  LDL.LU R147, [R1+0x3664] ;  /* 0x0036640001937983 */ /* 0x000ea80000300800 */
[----:B------:R-:W4:Y:S04]  /*72140*/  LDL.LU R170, [R1+0xa18] ;  /* 0x000a180001aa7983 */ /* 0x000f280000300800 */
[----:B------:R-:W4:Y:S01]  /*72150*/  LDL.LU R171, [R1+0xa1c] ;  /* 0x000a1c0001ab7983 */ /* 0x000f220000300800 */
[----:B------:R-:W-:Y:S01]  /*72160*/  LOP3.LUT R195, R2, 0x60, RZ, 0x3c, !PT ;  /* 0x0000006002c37812 */ /* 0x000fe200078e3cff */
[----:B------:R-:W-:Y:S01]  /*72170*/  IMAD.MOV.U32 R93, RZ, RZ, R161 ;  /* 0x000000ffff5d7224 */ /* 0x000fe200078e00a1 */
[----:B------:R-:W-:-:S02]  /*72180*/  MOV R92, R160 ;  /* 0x000000a0005c7202 */ /* 0x000fc40000000f00 */
[C---:B------:R-:W-:Y:S08]  /*72190*/  HMMA.1688.F32.TF32 R160, R32.reuse, R14, R216 ;  /* 0x0000000e20a0723c */ /* 0x040ff000000810d8 */
[----:B------:R-:W-:Y:S08]  /*721a0*/  HMMA.1688.F32.TF32 R156, R32, R74, R156 ;  /* 0x0000004a209c723c */ /* 0x000ff0000008109c */
[----:B---3--:R-:W-:Y:S08]  /*721b0*/  HMMA.1688.F32.TF32 R28, R28, R138, R140 ;  /* 0x0000008a1c1c723c */ /* 0x008ff0000008108c */
[----:B--2---:R-:W-:-:S15]  /*721c0*/  HMMA.1688.F32.TF32 R140, R32, R6, R144 ;  /* 0x00000006208c723c */ /* 0x004fde0000081090 */
[----:B------:R-:W-:-:S04]  /*721d0*/  NOP ;  /* 0x0000000000007918 */ /* 0x000fc80000000000 */
[----:B------:R-:W-:Y:S04]  /*721e0*/  STL.64 [R1+0xb60], R140 ;  /* 0x000b608c01007387 */ /* 0x000fe80000100a00 */
[----:B------:R1:W-:Y:S02]  /*721f0*/  STL.64 [R1+0xb68], R142 ;  /* 0x000b688e01007387 */ /* 0x0003e40000100a00 */
[C---:B-1----:R-:W-:Y:S02]  /*72200*/  HMMA.1688.F32.TF32 R140, R32.reuse, R10, R220 ;  /* 0x0000000a208c723c */ /* 0x042fe400000810dc */
[----:B------:R-:W-:Y:S06]  /*72210*/  STL [R1+0x3660], R195 ;  /* 0x003660c301007387 */ /* 0x000fec0000100800 */
        /* <DEDUP_REMOVED lines=10> */
[C---:B--2---:R-:W-:Y:S01]  /*722c0*/  HMMA.1688.F32.TF32 R144, R32.reuse, R38, R200 ;  /* 0x000000262090723c */ /* 0x044fe200000810c8 */
[----:B------:R1:W-:Y:S07]  /*722d0*/  STL.64 [R1+0x1398], R142 ;  /* 0x0013988e01007387 */ /* 0x0003ee0000100a00 */
[C---:B-1----:R-:W-:Y:S03]  /*722e0*/  HMMA.1688.F32.TF32 R140, R32.reuse, R42, R196 ;  /* 0x0000002a208c723c */ /* 0x042fe600000810c4 */
[----:B------:R-:W-:Y:S04]  /*722f0*/  STL.64 [R1+0x1380], R160 ;  /* 0x001380a001007387 */ /* 0x000fe80000100a00 */
[----:B------:R1:W-:Y:S04]  /*72300*/  STL.64 [R1+0x1388], R162 ;  /* 0x001388a201007387 */ /* 0x0003e80000100a00 */
[----:B------:R-:W-:Y:S04]  /*72310*/  STL.64 [R1+0x1370], R144 ;  /* 0x0013709001007387 */ /* 0x000fe80000100a00 */
[----:B------:R2:W-:Y:S01]  /*72320*/  STL.64 [R1+0x1378], R146 ;  /* 0x0013789201007387 */ /* 0x0005e20000100a00 */
[C---:B-1----:R-:W-:Y:S03]  /*72330*/  HMMA.1688.F32.TF32 R160, R32.reuse, R46, R188 ;  /* 0x0000002e20a0723c */ /* 0x042fe600000810bc */
[----:B------:R-:W-:Y:S05]  /*72340*/  STL.64 [R1+0x1360], R140 ;  /* 0x0013608c01007387 */ /* 0x000fea0000100a00 */
[C---:B--2---:R-:W-:Y:S01]  /*72350*/  HMMA.1688.F32.TF32 R144, R32.reuse, R50, R184 ;  /* 0x000000322090723c */ /* 0x044fe200000810b8 */
[----:B------:R1:W-:Y:S07]  /*72360*/  STL.64 [R1+0x1368], R142 ;  /* 0x0013688e01007387 */ /* 0x0003ee0000100a00 */
[C---:B-1----:R-:W-:Y:S03]  /*72370*/  HMMA.1688.F32.TF32 R140, R32.reuse, R54, R180 ;  /* 0x00000036208c723c */ /* 0x042fe600000810b4 */
[----:B------:R-:W-:Y:S04]  /*72380*/  STL.64 [R1+0x1350], R160 ;  /* 0x001350a001007387 */ /* 0x000fe80000100a00 */
[----:B------:R-:W-:Y:S04]  /*72390*/  STL.64 [R1+0x1358], R162 ;  /* 0x001358a201007387 */ /* 0x000fe80000100a00 */
[----:B------:R-:W-:Y:S04]  /*723a0*/  STL.64 [R1+0x1340], R144 ;  /* 0x0013409001007387 */ /* 0x000fe80000100a00 */
[----:B------:R1:W-:Y:S04]  /*723b0*/  STL.64 [R1+0x1348], R146 ;  /* 0x0013489201007387 */ /* 0x0003e80000100a00 */
[----:B------:R-:W-:Y:S01]  /*723c0*/  IMAD.MOV.U32 R113, RZ, RZ, R142 ;  /* 0x000000ffff717224 */ /* 0x000fe200078e008e */
[----:B------:R2:W-:Y:S01]  /*723d0*/  STL.64 [R1+0x1330], R140 ;  /* 0x0013308c01007387 */ /* 0x0005e20000100a00 */
[----:B------:R-:W-:Y:S01]  /*723e0*/  IMAD.MOV.U32 R112, RZ, RZ, R143 ;  /* 0x000000ffff707224 */ /* 0x000fe200078e008f */
[C---:B-1----:R-:W-:Y:S08]  /*723f0*/  HMMA.1688.F32.TF32 R144, R32.reuse, R58, R176 ;  /* 0x0000003a2090723c */ /* 0x042ff000000810b0 */
[C---:B--2---:R-:W-:Y:S01]  /*72400*/  HMMA.1688.F32.TF32 R140, R32.reuse, R62, R172 ;  /* 0x0000003e208c723c */ /* 0x044fe200000810ac */
[----:B------:R1:W-:Y:S04]  /*72410*/  STL [R1+0x3394], R112 ;  /* 0x0033947001007387 */ /* 0x0003e80000100800 */
[----:B------:R2:W-:Y:S06]  /*72420*/  STL [R1+0x3390], R113 ;  /* 0x0033907101007387 */ /* 0x0005ec0000100800 */
[----:B------:R-:W-:Y:S04]  /*72430*/  STL.64 [R1+0x1320], R144 ;  /* 0x0013209001007387 */ /* 0x000fe80000100a00 */
[----:B------:R4:W-:Y:S04]  /*72440*/  STL.64 [R1+0x1328], R146 ;  /* 0x0013289201007387 */ /* 0x0009e80000100a00 */
[----:B-1----:R-:W-:Y:S01]  /*72450*/  IMAD.MOV.U32 R112, RZ, RZ, R142 ;  /* 0x000000ffff707224 */ /* 0x002fe200078e008e */
[----:B------:R1:W-:Y:S01]  /*72460*/  STL.64 [R1+0x1310], R140 ;  /* 0x0013108c01007387 */ /* 0x0003e20000100a00 */
[----:B--2---:R-:W-:Y:S01]  /*72470*/  IMAD.MOV.U32 R113, RZ, RZ, R143 ;  /* 0x000000ffff717224 */ /* 0x004fe200078e008f */
[C---:B----4-:R-:W-:Y:S08]  /*72480*/  HMMA.1688.F32.TF32 R144, R32.reuse, R66, R168 ;  /* 0x000000422090723c */ /* 0x050ff000000810a8 */
[C---:B-1----:R-:W-:Y:S11]  /*72490*/  HMMA.1688.F32.TF32 R140, R32.reuse, R70, R240 ;  /* 0x00000046208c723c */ /* 0x042ff600000810f0 */
[----:B------:R-:W-:Y:S04]  /*724a0*/  STL.64 [R1+0x1300], R144 ;  /* 0x0013009001007387 */ /* 0x000fe80000100a00 */
[----:B------:R1:W-:Y:S04]  /*724b0*/  STL.64 [R1+0x1308], R146 ;  /* 0x0013089201007387 */ /* 0x0003e80000100a00 */
[----:B------:R-:W-:Y:S04]  /*724c0*/  STL.64 [R1+0x12f0], R140 ;  /* 0x0012f08c01007387 */ /* 0x000fe80000100a00 */
[----:B------:R2:W-:Y:S01]  /*724d0*/  STL.64 [R1+0x12f8], R142 ;  /* 0x0012f88e01007387 */ /* 0x0005e20000100a00 */
[C---:B-1----:R-:W-:Y:S08]  /*724e0*/  HMMA.1688.F32.TF32 R144, R32.reuse, R78, R152 ;  /* 0x0000004e2090723c */ /* 0x042ff00000081098 */
[----:B--2---:R-:W-:Y:S01]  /*724f0*/  HMMA.1688.F32.TF32 R140, R32, R82, R148 ;  /* 0x00000052208c723c */ /* 0x004fe20000081094 */
[----:B------:R1:W-:Y:S04]  /*72500*/  STL.64 [R1+0x12e0], R156 ;  /* 0x0012e09c01007387 */ /* 0x0003e80000100a00 */
[----:B------:R2:W-:Y:S04]  /*72510*/  STL.64 [R1+0x12e8], R158 ;  /* 0x0012e89e01007387 */ /* 0x0005e80000100a00 */
[----:B------:R-:W3:Y:S04]  /*72520*/  LDL.LU R152, [R1+0x850] ;  /* 0x0008500001987983 */ /* 0x000ee80000300800 */
[----:B------:R4:W-:Y:S04]  /*72530*/  STL.64 [R1+0x12d0], R144 ;  /* 0x0012d09001007387 */ /* 0x0009e80000100a00 */
        /* <DEDUP_REMOVED lines=71> */
[----:B------:R-:W4:Y:S01]  /*729b0*/  LDL.LU R145, [R1+0x9b4] ;  /* 0x0009b40001917983 */ /* 0x000f220000300800 */
[----:B------:R-:W-:-:S03]  /*729c0*/  IMAD.MOV.U32 R104, RZ, RZ, R29 ;  /* 0x000000ffff687224 */ /* 0x000fc600078e001d */
[----:B------:R-:W4:Y:S01]  /*729d0*/  LDL.LU R146, [R1+0x9b8] ;  /* 0x0009b80001927983 */ /* 0x000f220000300800 */
[----:B------:R-:W-:-:S03]  /*729e0*/  MOV R100, R31 ;  /* 0x0000001f00647202 */ /* 0x000fc60000000f00 */
[----:B------:R-:W4:Y:S04]  /*729f0*/  LDL.LU R147, [R1+0x9bc] ;  /* 0x0009bc0001937983 */ /* 0x000f280000300800 */
[----:B------:R-:W2:Y:S04]  /*72a00*/  LDL.LU R192, [R1+0x9c0] ;  /* 0x0009c00001c07983 */ /* 0x000ea80000300800 */
[----:B------:R-:W2:Y:S04]  /*72a10*/  LDL.LU R193, [R1+0x9c4] ;  /* 0x0009c40001c17983 */ /* 0x000ea80000300800 */
[----:B------:R-:W-:Y:S04]  /*72a20*/  LDS R29, [R195+UR7+0x45080] ;  /* 0x04508007c31d7984 */ /* 0x000fe80008000800 */
[----:B------:R1:W-:Y:S04]  /*72a30*/  LDS R31, [R195+UR7+0x45880] ;  /* 0x04588007c31f7984 */ /* 0x0003e80008000800 */
[----:B------:R-:W2:Y:S04]  /*72a40*/  LDL.LU R194, [R1+0x9c8] ;  /* 0x0009c80001c27983 */ /* 0x000ea80000300800 */
[----:B-1----:R-:W2:Y:S04]  /*72a50*/  LDL.LU R195, [R1+0x9cc] ;  /* 0x0009cc0001c37983 */ /* 0x002ea80000300800 */
        /* <DEDUP_REMOVED lines=32> */
[----:B------:R-:W-:-:S02]  /*72c60*/  IMAD.MOV.U32 R105, RZ, RZ, R28 ;  /* 0x000000ffff697224 */ /* 0x000fc400078e001c */
[----:B------:R-:W-:Y:S01]  /*72c70*/  IMAD.MOV.U32 R101, RZ, RZ, R30 ;  /* 0x000000ffff657224 */ /* 0x000fe200078e001e */
[----:B------:R-:W-:Y:S04]  /*72c80*/  LDS R28, [R109+UR7+0x45080] ;  /* 0x045080076d1c7984 */ /* 0x000fe80008000800 */
[----:B------:R-:W1:Y:S01]  /*72c90*/  LDS R30, [R109+UR7+0x45880] ;  /* 0x045880076d1e7984 */ /* 0x000e620008000800 */
[C---:B----4-:R-:W-:Y:S08]  /*72ca0*/  HMMA.1688.F32.TF32 R144, R32.reuse, R90, R144 ;  /* 0x0000005a2090723c */ /* 0x050ff00000081090 */
        /* <DEDUP_REMOVED lines=12> */
[----:B------:R-:W-:Y:S01]  /*72d70*/  STL.64 [R1+0x1288], R194 ;  /* 0x001288c201007387 */ /* 0x000fe20000100a00 */
        /* <DEDUP_REMOVED lines=8> */
[----:B------:R2:W-:Y:S06]  /*72e00*/  STL.64 [R1+0x1258], R162 ;  /* 0x001258a201007387 */ /* 0x0005ec0000100a00 */
        /* <DEDUP_REMOVED lines=14> */
[----:B---3--:R-:W-:Y:S03]  /*72ef0*/  HMMA.1688.F32.TF32 R144, R32, R138, R208 ;  /* 0x0000008a2090723c */ /* 0x008fe600000810d0 */
[----:B------:R-:W-:Y:S04]  /*72f00*/  LDS R32, [R2+UR7+0x45100] ;  /* 0x0451000702207984 */ /* 0x000fe80008000800 */
[----:B------:R-:W-:Y:S01]  /*72f10*/  LDS R34, [R2+UR7+0x45900] ;  /* 0x0459000702227984 */ /* 0x000fe20008000800 */
[C---:B-1----:R-:W-:Y:S03]  /*72f20*/  HMMA.1688.F32.TF32 R140, R28.reuse, R6, R204 ;  /* 0x000000061c8c723c */ /* 0x042fe600000810cc */
[----:B------:R-:W-:Y:S04]  /*72f30*/  STL.64 [R1+0x11f0], R160 ;  /* 0x0011f0a001007387 */ /* 0x000fe80000100a00 */
[----:B------:R1:W-:Y:S01]  /*72f40*/  STL.64 [R1+0x11f8], R162 ;  /* 0x0011f8a201007387 */ /* 0x0003e20000100a00 */
[C---:B------:R-:W-:Y:S03]  /*72f50*/  HMMA.1688.F32.TF32 R156, R28.reuse, R54, R156 ;  /* 0x000000361c9c723c */ /* 0x040fe6000008109c */
[----:B------:R-:W-:Y:S04]  /*72f60*/  LDS R33, [R167+UR7+0x45100] ;  /* 0x04510007a7217984 */ /* 0x000fe80008000800 */
[----:B------:R-:W-:Y:S01]  /*72f70*/  STL.64 [R1+0x910], R144 ;  /* 0x0009109001007387 */ /* 0x000fe20000100a00 */
[C---:B-1----:R-:W-:Y:S03]  /*72f80*/  HMMA.1688.F32.TF32 R160, R28.reuse, R10, R200 ;  /* 0x0000000a1ca0723c */ /* 0x042fe600000810c8 */
[----:B------:R1:W-:Y:S04]  /*72f90*/  STL.64 [R1+0x918], R146 ;  /* 0x0009189201007387 */ /* 0x0003e80000100a00 */
[----:B------:R-:W-:Y:S04]  /*72fa0*/  STL.64 [R1+0x900], R140 ;  /* 0x0009008c01007387 */ /* 0x000fe80000100a00 */
[----:B------:R2:W-:Y:S01]  /*72fb0*/  STL.64 [R1+0x908], R142 ;  /* 0x0009088e01007387 */ /* 0x0005e20000100a00 */
[C---:B-1----:R-:W-:Y:S03]  /*72fc0*/  HMMA.1688.F32.TF32 R144, R28.reuse, R14, R196 ;  /* 0x0000000e1c90723c */ /* 0x042fe600000810c4 */
[----:B------:R-:W1:Y:S05]  /*72fd0*/  LDS R35, [R167+UR7+0x45900] ;  /* 0x04590007a7237984 */ /* 0x000e6a0008000800 */
[C---:B--2---:R-:W-:Y:S01]  /*72fe0*/  HMMA.1688.F32.TF32 R140, R28.reuse, R18, R188 ;  /* 0x000000121c8c723c */ /* 0x044fe200000810bc */
        /* <DEDUP_REMOVED lines=36> */
[----:B--2---:R-:W2:Y:S04]  /*73230*/  LDL.LU R156, [R1+0x6d0] ;  /* 0x0006d000019c7983 */ /* 0x004ea80000300800 */
        /* <DEDUP_REMOVED lines=109> */
[----:B-1----:R-:W2:Y:S04]  /*73910*/  LDL.LU R195, [R1+0x3660] ;  /* 0x0036600001c37983 */ /* 0x002ea80000300800 */
[----:B------:R-:W-:Y:S04]  /*73920*/  STL.64 [R1+0x1110], R144 ;  /* 0x0011109001007387 */ /* 0x000fe80000100a00 */
[----:B------:R1:W-:Y:S04]  /*73930*/  STL.64 [R1+0x1118], R146 ;  /* 0x0011189201007387 */ /* 0x0003e80000100a00 */
[----:B------:R-:W-:Y:S04]  /*73940*/  STL.64 [R1+0x1100], R140 ;  /* 0x0011008c01007387 */ /* 0x000fe80000100a00 */
[----:B------:R3:W-:Y:S01]  /*73950*/  STL.64 [R1+0x1108], R142 ;  /* 0x0011088e01007387 */ /* 0x0007e20000100a00 */
[C---:B-1----:R-:W-:Y:S08]  /*73960*/  HMMA.1688.F32.TF32 R144, R28.reuse, R78, R244 ;  /* 0x0000004e1c90723c */ /* 0x042ff000000810f4 */
[C---:B---3--:R-:W-:Y:S11]  /*73970*/  HMMA.1688.F32.TF32 R140, R28.reuse, R82, R248 ;  /* 0x000000521c8c723c */ /* 0x048ff600000810f8 */
        /* <DEDUP_REMOVED lines=47> */
[----:B------:R-:W-:Y:S04]  /*73c70*/  STL.64 [R1+0x738], R146 ;  /* 0x0007389201007387 */ /* 0x000fe80000100a00 */
        /* <DEDUP_REMOVED lines=14> */
[----:B------:R3:W-:Y:S01]  /*73d60*/  STL.64 [R1+0x8b8], R142 ;  /* 0x0008b88e01007387 */ /* 0x0007e20000100a00 */
[C---:B-1----:R-:W-:Y:S03]  /*73d70*/  HMMA.1688.F32.TF32 R144, R32.reuse, R38, R152 ;  /* 0x000000262090723c */ /* 0x042fe60000081098 */
[----:B--2---:R-:W-:Y:S04]  /*73d80*/  LDS R29, [R195+UR7+0x45100] ;  /* 0x04510007c31d7984 */ /* 0x004fe80008000800 */
[----:B------:R-:W1:Y:S01]  /*73d90*/  LDS R31, [R195+UR7+0x45900] ;  /* 0x04590007c31f7984 */ /* 0x000e620008000800 */
[C---:B---3--:R-:W-:Y:S03]  /*73da0*/  HMMA.1688.F32.TF32 R140, R32.reuse, R42, R148 ;  /* 0x0000002a208c723c */ /* 0x048fe60000081094 */
        /* <DEDUP_REMOVED lines=110> */
[C---:B----4-:R-:W-:Y:S08]  /*74490*/  HMMA.1688.F32.TF32 R148, R32.reuse, R50, R148 ;  /* 0x000000322094723c */ /* 0x050ff00000081094 */
[----:B--2---:R-:W-:-:S15]  /*744a0*/  HMMA.1688.F32.TF32 R156, R32, R46, R156 ;  /* 0x0000002e209c723c */ /* 0x004fde000008109c */
[----:B------:R-:W-:-:S04]  /*744b0*/  NOP ;  /* 0x0000000000007918 */ /* 0x000fc80000000000 */
[----:B------:R-:W-:Y:S04]  /*744c0*/  STL.64 [R1+0x870], R156 ;  /* 0x0008709c01007387 */ /* 0x000fe80000100a00 */
[----:B------:R2:W-:Y:S04]  /*744d0*/  STL.64 [R1+0x878], R158 ;  /* 0x0008789e01007387 */ /* 0x0005e80000100a00 */
[----:B--2---:R-:W2:Y:S04]  /*744e0*/  LDL.LU.64 R158, [R1+0x3658] ;  /* 0x00365800019e7983 */ /* 0x004ea80000300a00 */
[----:B------:R-:W2:Y:S04]  /*744f0*/  LDL.LU.64 R156, [R1+0x3650] ;  /* 0x00365000019c7983 */ /* 0x000ea80000300a00 */
[----:B------:R-:W-:Y:S04]  /*74500*/  STL.64 [R1+0x860], R148 ;  /* 0x0008609401007387 */ /* 0x000fe80000100a00 */
[----:B------:R4:W-:Y:S04]  /*74510*/  STL.64 [R1+0x868], R150 ;  /* 0x0008689601007387 */ /* 0x0009e80000100a00 */
[----:B----4-:R-:W1:Y:S04]  /*74520*/  LDL.LU.64 R150, [R1+0x3648] ;  /* 0x0036480001967983 */ /* 0x010e680000300a00 */
[----:B------:R-:W1:Y:S01]  /*74530*/  LDL.LU.64 R148, [R1+0x3640] ;  /* 0x0036400001947983 */ /* 0x000e620000300a00 */
[C---:B---3--:R-:W-:Y:S08]  /*74540*/  HMMA.1688.F32.TF32 R144, R32.reuse, R54, R144 ;  /* 0x000000362090723c */ /* 0x048ff00000081090 */
[C---:B------:R-:W-:Y:S08]  /*74550*/  HMMA.1688.F32.TF32 R140, R32.reuse, R58, R140 ;  /* 0x0000003a208c723c */ /* 0x040ff0000008108c */
[C---:B------:R-:W-:Y:S03]  /*74560*/  HMMA.1688.F32.TF32 R244, R32.reuse, R62, R244 ;  /* 0x0000003e20f4723c */ /* 0x040fe600000810f4 */
[----:B------:R-:W-:Y:S04]  /*74570*/  STL.64 [R1+0x850], R144 ;  /* 0x0008509001007387 */ /* 0x000fe80000100a00 */
[----:B------:R3:W-:Y:S04]  /*74580*/  STL.64 [R1+0x858], R146 ;  /* 0x0008589201007387 */ /* 0x0007e80000100a00 */
[----:B------:R-:W-:Y:S04]  /*74590*/  STL.64 [R1+0x840], R140 ;  /* 0x0008408c01007387 */ /* 0x000fe80000100a00 */
[----:B------:R4:W-:Y:S01]  /*745a0*/  STL.64 [R1+0x848], R142 ;  /* 0x0008488e01007387 */ /* 0x0009e20000100a00 */
[C---:B---3--:R-:W-:Y:S08]  /*745b0*/  HMMA.1688.F32.TF32 R144, R32.reuse, R66, R248 ;  /* 0x000000422090723c */ /* 0x048ff000000810f8 */
[C---:B----4-:R-:W-:Y:S01]  /*745c0*/  HMMA.1688.F32.TF32 R140, R32.reuse, R70, R160 ;  /* 0x00000046208c723c */ /* 0x050fe200000810a0 */
[----:B------:R-:W-:Y:S04]  /*745d0*/  STL.64 [R1+0x830], R244 ;  /* 0x000830f401007387 */ /* 0x000fe80000100a00 */
[----:B------:R-:W-:Y:S03]  /*745e0*/  STL.64 [R1+0x838], R246 ;  /* 0x000838f601007387 */ /* 0x000fe60000100a00 */
        /* <DEDUP_REMOVED lines=8> */
[----:B------:R3:W-:Y:S06]  /*74670*/  STL.64 [R1+0x808], R162 ;  /* 0x000808a201007387 */ /* 0x0007ec0000100a00 */
[----:B------:R-:W-:Y:S04]  /*74680*/  STL.64 [R1+0x7f0], R144 ;  /* 0x0007f09001007387 */ /* 0x000fe80000100a00 */
[----:B------:R4:W-:Y:S01]  /*74690*/  STL.64 [R1+0x7f8], R146 ;  /* 0x0007f89201007387 */ /* 0x0009e20000100a00 */
[C---:B---3--:R-:W-:Y:S03]  /*746a0*/  HMMA.1688.F32.TF32 R160, R32.reuse, R86, R224 ;  /* 0x0000005620a0723c */ /* 0x048fe600000810e0 */
[----:B------:R-:W-:Y:S04]  /*746b0*/  STL.64 [R1+0x7e0], R140 ;  /* 0x0007e08c01007387 */ /* 0x000fe80000100a00 */
[----:B------:R3:W-:Y:S01]  /*746c0*/  STL.64 [R1+0x7e8], R142 ;  /* 0x0007e88e01007387 */ /* 0x0007e20000100a00 */
[C---:B----4-:R-:W-:Y:S08]  /*746d0*/  HMMA.1688.F32.TF32 R144, R32.reuse, R90, R220 ;  /* 0x0000005a2090723c */ /* 0x050ff000000810dc */
[C---:B---3--:R-:W-:Y:S03]  /*746e0*/  HMMA.1688.F32.TF32 R140, R32.reuse, R94, R216 ;  /* 0x0000005e208c723c */ /* 0x048fe600000810d8 */
[----:B------:R-:W-:Y:S04]  /*746f0*/  STL.64 [R1+0x7d0], R160 ;  /* 0x0007d0a001007387 */ /* 0x000fe80000100a00 */
[----:B------:R3:W-:Y:S04]  /*74700*/  STL.64 [R1+0x7d8], R162 ;  /* 0x0007d8a201007387 */ /* 0x0007e80000100a00 */
        /* <DEDUP_REMOVED lines=32> */
[----:B----4-:R-:W-:Y:S03]  /*74910*/  HMMA.1688.F32.TF32 R144, R32, R138, R168 ;  /* 0x0000008a2090723c */ /* 0x010fe600000810a8 */
[----:B------:R-:W-:Y:S04]  /*74920*/  LDS R33, [R167+UR7+0x45180] ;  /* 0x04518007a7217984 */ /* 0x000fe80008000800 */
[----:B------:R-:W-:Y:S04]  /*74930*/  LDS R35, [R167+UR7+0x45980] ;  /* 0x04598007a7237984 */ /* 0x000fe80008000800 */
[----:B------:R-:W-:Y:S04]  /*74940*/  STL.64 [R1+0x6e0], R160 ;  /* 0x0006e0a001007387 */ /* 0x000fe80000100a00 */
[----:B------:R-:W-:Y:S04]  /*74950*/  STL.64 [R1+0x6e8], R162 ;  /* 0x0006e8a201007387 */ /* 0x000fe80000100a00 */
[----:B------:R-:W-:Y:S04]  /*74960*/  LDS R32, [R2+UR7+0x45180] ;  /* 0x0451800702207984 */ /* 0x000fe80008000800 */
[----:B------:R-:W-:Y:S04]  /*74970*/  STL.64 [R1+0x8f0], R144 ;  /* 0x0008f09001007387 */ /* 0x000fe80000100a00 */
[----:B------:R3:W-:Y:S04]  /*74980*/  STL.64 [R1+0x8f8], R146 ;  /* 0x0008f89201007387 */ /* 0x0007e80000100a00 */
[----:B------:R-:W2:Y:S01]  /*74990*/  LDS R34, [R2+UR7+0x45980] ;  /* 0x0459800702227984 */ /* 0x000ea20008000800 */
[C---:B-1----:R-:W-:Y:S08]  /*749a0*/  HMMA.1688.F32.TF32 R140, R28.reuse, R6, R148 ;  /* 0x000000061c8c723c */ /* 0x042ff00000081094 */
[C---:B---3--:R-:W-:Y:S11]  /*749b0*/  HMMA.1688.F32.TF32 R144, R28.reuse, R10, R240 ;  /* 0x0000000a1c90723c */ /* 0x048ff600000810f0 */
[----:B------:R-:W-:Y:S04]  /*749c0*/  STL.64 [R1+0x6d0], R140 ;  /* 0x0006d08c01007387 */ /* 0x000fe80000100a00 */
[----:B------:R1:W-:Y:S04]  /*749d0*/  STL.64 [R1+0x6d8], R142 ;  /* 0x0006d88e01007387 */ /* 0x0003e80000100a00 */
[----:B------:R-:W3:Y:S01]  /*749e0*/  LDL.LU R240, [R1+0x360] ;  /* 0x0003600001f07983 */ /* 0x000ee20000300800 */
[----:B-1----:R-:W-:Y:S03]  /*749f0*/  HMMA.1688.F32.TF32 R140, R28, R14, R152 ;  /* 0x0000000e1c8c723c */ /* 0x002fe60000081098 */
[----:B------:R-:W-:Y:S04]  /*74a00*/  STL.64 [R1+0xad0], R144 ;  /* 0x000ad09001007387 */ /* 0x000fe80000100a00 */
[----:B------:R-:W-:-:S12]  /*74a10*/  STL.64 [R1+0xad8], R146 ;  /* 0x000ad89201007387 */ /* 0x000fd80000100a00 */
        /* <DEDUP_REMOVED lines=116> */
[----:B------:R-:W2:Y:S04]  /*75160*/  LDL.LU.64 R152, [R1+0x3630] ;  /* 0x0036300001987983 */ /* 0x000ea80000300a00 */
[----:B------:R-:W-:Y:S04]  /*75170*/  STL.64 [R1+0x3608], R18 ;  /* 0x0036081201007387 */ /* 0x000fe80000100a00 */
[----:B------:R1:W-:Y:S04]  /*75180*/  STL.64 [R1+0x3600], R16 ;  /* 0x0036001001007387 */ /* 0x0003e80000100a00 */
[----:B-1----:R-:W2:Y:S04]  /*75190*/  LDL.LU R16, [R1+0x500] ;  /* 0x0005000001107983 */ /* 0x002ea80000300800 */
[----:B------:R-:W2:Y:S04]  /*751a0*/  LDL.LU R17, [R1+0x504] ;  /* 0x0005040001117983 */ /* 0x000ea80000300800 */
[----:B------:R-:W2:Y:S04]  /*751b0*/  LDL.LU R18, [R1+0x508] ;  /* 0x0005080001127983 */ /* 0x000ea80000300800 */
[----:B------:R-:W2:Y:S01]  /*751c0*/  LDL.LU R19, [R1+0x50c] ;  /* 0x00050c0001137983 */ /* 0x000ea20000300800 */
[C---:B------:R-:W-:Y:S08]  /*751d0*/  HMMA.1688.F32.TF32 R148, R28.reuse, R38, R148 ;  /* 0x000000261c94723c */ /* 0x040ff00000081094 */
[C---:B---3--:R-:W-:Y:S08]  /*751e0*/  HMMA.1688.F32.TF32 R12, R28.reuse, R26, R12 ;  /* 0x0000001a1c0c723c */ /* 0x048ff0000008100c */
[----:B--2---:R-:W-:-:S15]  /*751f0*/  HMMA.1688.F32.TF32 R16, R28, R22, R16 ;  /* 0x000000161c10723c */ /* 0x004fde0000081010 */
[----:B------:R-:W-:-:S04]  /*75200*/  NOP ;  /* 0x0000000000007918 */ /* 0x000fc80000000000 */
[----:B------:R-:W-:Y:S04]  /*75210*/  STL.64 [R1+0xaa0], R16 ;  /* 0x000aa01001007387 */ /* 0x000fe80000100a00 */
[----:B------:R4:W-:Y:S04]  /*75220*/  STL.64 [R1+0xaa8], R18 ;  /* 0x000aa81201007387 */ /* 0x0009e80000100a00 */
[----:B------:R-:W-:Y:S04]  /*75230*/  STL.64 [R1+0xa90], R12 ;  /* 0x000a900c01007387 */ /* 0x000fe80000100a00 */
[----:B------:R1:W-:Y:S01]  /*75240*/  STL.64 [R1+0xa98], R14 ;  /* 0x000a980e01007387 */ /* 0x0003e20000100a00 */
[C---:B----4-:R-:W-:Y:S08]  /*75250*/  HMMA.1688.F32.TF32 R16, R28.reuse, R42, R144 ;  /* 0x0000002a1c10723c */ /* 0x050ff00000081090 */
[C---:B-1----:R-:W-:Y:S01]  /*75260*/  HMMA.1688.F32.TF32 R12, R28.reuse, R46, R140 ;  /* 0x0000002e1c0c723c */ /* 0x042fe2000008108c */
        /* <DEDUP_REMOVED lines=70> */
[----:B--2---:R-:W-:Y:S01]  /*756d0*/  HMMA.1688.F32.TF32 R16, R28, R138, R152 ;  /* 0x0000008a1c10723c */ /* 0x004fe20000081098 */
[----:B------:R-:W-:Y:S01]  /*756e0*/  IMAD.MOV.U32 R249, RZ, RZ, R0 ;  /* 0x000000fffff97224 */ /* 0x000fe200078e0000 */
[----:B------:R-:W-:Y:S01]  /*756f0*/  MOV R251, R252 ;  /* 0x000000fc00fb7202 */ /* 0x000fe20000000f00 */
[----:B------:R-:W-:Y:S01]  /*75700*/  IMAD.MOV.U32 R250, RZ, RZ, R3 ;  /* 0x000000fffffa7224 */ /* 0x000fe200078e0003 */
[----:B------:R-:W-:Y:S04]  /*75710*/  LDS R28, [R109+UR7+0x45180] ;  /* 0x045180076d1c7984 */ /* 0x000fe80008000800 */
[C---:B-1----:R-:W-:Y:S03]  /*75720*/  HMMA.1688.F32.TF32 R12, R32.reuse, R6, R156 ;  /* 0x00000006200c723c */ /* 0x042fe6000008109c */
        /* <DEDUP_REMOVED lines=90> */
[----:B----4-:R-:W3:Y:S04]  /*75cd0*/  LDL.LU R12, [R1+0x350] ;  /* 0x00035000010c7983 */ /* 0x010ee80000300800 */
[----:B------:R-:W3:Y:S04]  /*75ce0*/  LDL.LU R13, [R1+0x354] ;  /* 0x00035400010d7983 */ /* 0x000ee80000300800 */
[----:B------:R-:W3:Y:S04]  /*75cf0*/  LDL.LU R14, [R1+0x358] ;  /* 0x00035800010e7983 */ /* 0x000ee80000300800 */
        /* <DEDUP_REMOVED lines=26> */
[----:B------:R-:W-:Y:S04]  /*75ea0*/  LDS R30, [R109+UR7+0x45980] ;  /* 0x045980076d1e7984 */ /* 0x000fe80008000800 */
[----:B------:R-:W-:Y:S04]  /*75eb0*/  LDS R29, [R195+UR7+0x45180] ;  /* 0x04518007c31d7984 */ /* 0x000fe80008000800 */
[----:B------:R-:W1:Y:S01]  /*75ec0*/  LDS R31, [R195+UR7+0x45980] ;  /* 0x04598007c31f7984 */ /* 0x000e620008000800 */
[----:B---3--:R-:W-:-:S15]  /*75ed0*/  HMMA.1688.F32.TF32 R12, R32, R10, R12 ;  /* 0x0000000a200c723c */ /* 0x008fde000008100c */
[----:B------:R-:W-:-:S04]  /*75ee0*/  NOP ;  /* 0x0000000000007918 */ /* 0x000fc80000000000 */
[----:B------:R-:W-:Y:S04]  /*75ef0*/  STL.64 [R1+0xd00], R12 ;  /* 0x000d000c01007387 */ /* 0x000fe80000100a00 */
[----:B------:R3:W-:Y:S04]  /*75f00*/  STL.64 [R1+0xd08], R14 ;  /* 0x000d080e01007387 */ /* 0x0007e80000100a00 */
[----:B---3--:R-:W2:Y:S04]  /*75f10*/  LDL.LU.64 R14, [R1+0x3618] ;  /* 0x00361800010e7983 */ /* 0x008ea80000300a00 */
[----:B------:R-:W3:Y:S01]  /*75f20*/  LDL.LU.64 R12, [R1+0x3610] ;  /* 0x00361000010c7983 */ /* 0x000ee20000300a00 */
[----:B--2---:R-:W-:-:S15]  /*75f30*/  HMMA.1688.F32.TF32 R16, R32, R14, R16 ;  /* 0x0000000e2010723c */ /* 0x004fde0000081010 */
[----:B------:R-:W-:-:S04]  /*75f40*/  NOP ;  /* 0x0000000000007918 */ /* 0x000fc80000000000 */
[----:B------:R-:W-:Y:S04]  /*75f50*/  STL.64 [R1+0xcf0], R16 ;  /* 0x000cf01001007387 */ /* 0x000fe80000100a00 */
[----:B------:R2:W-:Y:S04]  /*75f60*/  STL.64 [R1+0xcf8], R18 ;  /* 0x000cf81201007387 */ /* 0x0005e80000100a00 */
[----:B--2---:R-:W4:Y:S01]  /*75f70*/  LDL.LU.64 R18, [R1+0x3608] ;  /* 0x0036080001127983 */ /* 0x004f220000300a00 */
[C---:B------:R-:W-:Y:S03]  /*75f80*/  HMMA.1688.F32.TF32 R236, R32.reuse, R22, R236 ;  /* 0x0000001620ec723c */ /* 0x040fe600000810ec */
[----:B------:R-:W2:Y:S05]  /*75f90*/  LDL.LU.64 R16, [R1+0x3600] ;  /* 0x0036000001107983 */ /* 0x000eaa0000300a00 */
        /* <DEDUP_REMOVED lines=18> */
[----:B----4-:R-:W-:-:S15]  /*760c0*/  HMMA.1688.F32.TF32 R160, R32, R18, R160 ;  /* 0x0000001220a0723c */ /* 0x010fde00000810a0 */
[----:B------:R-:W-:-:S04]  /*760d0*/  NOP ;  /* 0x0000000000007918 */ /* 0x000fc80000000000 */
[----:B------:R-:W-:Y:S04]  /*760e0*/  STL.64 [R1+0xce0], R160 ;  /* 0x000ce0a001007387 */ /* 0x000fe80000100a00 */
[----:B------:R4:W-:Y:S04]  /*760f0*/  STL.64 [R1+0xce8], R162 ;  /* 0x000ce8a201007387 */ /* 0x0009e80000100a00 */
[----:B----4-:R-:W4:Y:S04]  /*76100*/  LDL.LU.64 R162, [R1+0x35f8] ;  /* 0x0035f80001a27983 */ /* 0x010f280000300a00 */
        /* <DEDUP_REMOVED lines=78> */
[C---:B------:R-:W-:Y:S11]  /*765f0*/  HMMA.1688.F32.TF32 R144, R32.reuse, R118, R144 ;  /* 0x000000762090723c */ /* 0x040ff60000081090 */
[----:B------:R-:W-:Y:S04]  /*76600*/  STL.64 [R1+0xba0], R156 ;  /* 0x000ba09c01007387 */ /* 0x000fe80000100a00 */
[----:B------:R1:W-:Y:S02]  /*76610*/  STL.64 [R1+0xba8], R158 ;  /* 0x000ba89e01007387 */ /* 0x0003e40000100a00 */
[C---:B-1----:R-:W-:Y:S08]  /*76620*/  HMMA.1688.F32.TF32 R156, R32.reuse, R110, R152 ;  /* 0x0000006e209c723c */ /* 0x042ff00000081098 */
[----:B------:R-:W-:Y:S01]  /*76630*/  HMMA.1688.F32.TF32 R152, R32, R114, R148 ;  /* 0x000000722098723c */ /* 0x000fe20000081094 */
[----:B------:R-:W-:-:S02]  /*76640*/  IMAD.MOV.U32 R141, RZ, RZ, R252 ;  /* 0x000000ffff8d7224 */ /* 0x000fc400078e00fc */
[----:B------:R-:W-:Y:S02]  /*76650*/  IMAD.MOV.U32 R142, RZ, RZ, R3 ;  /* 0x000000ffff8e7224 */ /* 0x000fe400078e0003 */
[----:B------:R-:W-:-:S06]  /*76660*/  IMAD.MOV.U32 R143, RZ, RZ, R0 ;  /* 0x000000ffff8f7224 */ /* 0x000fcc00078e0000 */
[----:B------:R-:W-:Y:S01]  /*76670*/  STL.64 [R1+0xb90], R156 ;  /* 0x000b909c01007387 */ /* 0x000fe20000100a00 */
[C---:B------:R-:W-:Y:S03]  /*76680*/  HMMA.1688.F32.TF32 R148, R32.reuse, R122, R140 ;  /* 0x0000007a2094723c */ /* 0x040fe6000008108c */
[----:B------:R-:W-:Y:S04]  /*76690*/  STL.64 [R1+0xb98], R158 ;  /* 0x000b989e01007387 */ /* 0x000fe80000100a00 */
[----:B------:R-:W-:Y:S01]  /*766a0*/  STL.64 [R1+0xb80], R152 ;  /* 0x000b809801007387 */ /* 0x000fe20000100a00 */
[C---:B------:R-:W-:Y:S03]  /*766b0*/  HMMA.1688.F32.TF32 R140, R32.reuse, R126, R244 ;  /* 0x0000007e208c723c */ /* 0x040fe600000810f4 */
[----:B------:R-:W-:Y:S04]  /*766c0*/  STL.64 [R1+0xb88], R154 ;  /* 0x000b889a01007387 */ /* 0x000fe80000100a00 */
[----:B------:R-:W-:Y:S04]  /*766d0*/  STL.64 [R1+0xfa0], R144 ;  /* 0x000fa09001007387 */ /* 0x000fe80000100a00 */
[----:B------:R1:W-:Y:S02]  /*766e0*/  STL.64 [R1+0xfa8], R146 ;  /* 0x000fa89201007387 */ /* 0x0003e40000100a00 */
[----:B-1----:R-:W-:Y:S02]  /*766f0*/  HMMA.1688.F32.TF32 R144, R32, R130, R248 ;  /* 0x000000822090723c */ /* 0x002fe400000810f8 */
[----:B------:R-:W-:Y:S04]  /*76700*/  STL.64 [R1+0xf90], R148 ;  /* 0x000f909401007387 */ /* 0x000fe80000100a00 */
[----:B------:R-:W-:Y:S04]  /*76710*/  STL.64 [R1+0xf98], R150 ;  /* 0x000f989601007387 */ /* 0x000fe80000100a00 */
[----:B------:R-:W-:Y:S04]  /*76720*/  STL.64 [R1+0xd10], R140 ;  /* 0x000d108c01007387 */ /* 0x000fe80000100a00 */
[----:B------:R-:W-:Y:S04]  /*76730*/  STL.64 [R1+0xd18], R142 ;  /* 0x000d188e01007387 */ /* 0x000fe80000100a00 */
[----:B------:R-:W-:Y:S04]  /*76740*/  LDS R248, [R2+UR7+0x46000] ;  /* 0x0460000702f87984 */ /* 0x000fe80008000800 */
[----:B------:R-:W-:Y:S04]  /*76750*/  STL.64 [R1+0xd20], R144 ;  /* 0x000d209001007387 */ /* 0x000fe80000100a00 */
[----:B------:R2:W-:Y:S04]  /*76760*/  STL.64 [R1+0xd28], R146 ;  /* 0x000d289201007387 */ /* 0x0005e80000100a00 */
[----:B------:R-:W-:Y:S01]  /*76770*/  LDS R250, [R2+UR7+0x46800] ;  /* 0x0468000702fa7984 */ /* 0x000fe20008000800 */
[----:B--2---:R-:W-:Y:S08]  /*76780*/  HMMA.1688.F32.TF32 R144, R28, R6, R168 ;  /* 0x000000061c90723c */ /* 0x004ff000000810a8 */
[C---:B---3--:R-:W-:Y:S08]  /*76790*/  HMMA.1688.F32.TF32 R140, R32.reuse, R138, R164 ;  /* 0x0000008a208c723c */ /* 0x048ff000000810a4 */
[----:B----4-:R-:W-:Y:S08]  /*767a0*/  HMMA.1688.F32.TF32 R148, R32, R134, R240 ;  /* 0x000000862094723c */ /* 0x010ff000000810f0 */
[C---:B------:R-:W-:Y:S11]  /*767b0*/  HMMA.1688.F32.TF32 R32, R28.reuse, R10, R172 ;  /* 0x0000000a1c20723c */ /* 0x040ff600000810ac */
[----:B------:R-:W-:Y:S04]  /*767c0*/  STL.64 [R1+0xf80], R148 ;  /* 0x000f809401007387 */ /* 0x000fe80000100a00 */
[----:B------:R-:W-:Y:S04]  /*767d0*/  STL.64 [R1+0xf88], R150 ;  /* 0x000f889601007387 */ /* 0x000fe80000100a00 */
[----:B------:R-:W-:Y:S04]  /*767e0*/  STL.64 [R1+0xf70], R140 ;  /* 0x000f708c01007387 */ /* 0x000fe80000100a00 */
[----:B------:R1:W-:Y:S04]  /*767f0*/  STL.64 [R1+0xf78], R142 ;  /* 0x000f788e01007387 */ /* 0x0003e80000100a00 */
[----:B------:R-:W-:Y:S04]  /*76800*/  STL.64 [R1+0xf60], R144 ;  /* 0x000f609001007387 */ /* 0x000fe80000100a00 */
[----:B------:R-:W-:Y:S01]  /*76810*/  STL.64 [R1+0xf68], R146 ;  /* 0x000f689201007387 */ /* 0x000fe20000100a00 */
[C---:B-1----:R-:W-:Y:S03]  /*76820*/  HMMA.1688.F32.TF32 R140, R28.reuse, R14, R176 ;  /* 0x0000000e1c8c723c */ /* 0x042fe600000810b0 */
[----:B------:R-:W2:Y:S04]  /*76830*/  LDL R129, [R1+0x2b0c] ;  /* 0x002b0c0001817983 */ /* 0x000ea80000100800 */
        /* <DEDUP_REMOVED lines=9> */
[C---:B-1----:R-:W-:Y:S11]  /*768d0*/  HMMA.1688.F32.TF32 R32, R28.reuse, R38, R196 ;  /* 0x000000261c20723c */ /* 0x042ff600000810c4 */
[----:B------:R-:W-:Y:S04]  /*768e0*/  STL.64 [R1+0xf20], R140 ;  /* 0x000f208c01007387 */ /* 0x000fe80000100a00 */
[----:B------:R1:W-:Y:S04]  /*768f0*/  STL.64 [R1+0xf28], R142 ;  /* 0x000f288e01007387 */ /* 0x0003e80000100a00 */
        /* <DEDUP_REMOVED lines=8> */
[----:B------:R-:W-:Y:S01]  /*76980*/  STL.64 [R1+0xef8], R142 ;  /* 0x000ef88e01007387 */ /* 0x000fe20000100a00 */
[C---:B------:R-:W-:Y:S03]  /*76990*/  HMMA.1688.F32.TF32 R40, R28.reuse, R50, R208 ;  /* 0x000000321c28723c */ /* 0x040fe600000810d0 */
[----:B------:R-:W-:Y:S05]  /*769a0*/  STL.64 [R1+0x33d0], R44 ;  /* 0x0033d02c01007387 */ /* 0x000fea0000100a00 */
[----:B------:R-:W-:Y:S04]  /*769b0*/  STL.64 [R1+0xee0], R32 ;  /* 0x000ee02001007387 */ /* 0x000fe80000100a00 */
[----:B------:R1:W-:Y:S02]  /*769c0*/  STL.64 [R1+0xee8], R34 ;  /* 0x000ee82201007387 */ /* 0x0003e40000100a00 */
[----:B-1----:R-:W-:Y:S05]  /*769d0*/  HMMA.1688.F32.TF32 R32, R28, R54, R212 ;  /* 0x000000361c20723c */ /* 0x002fea00000810d4 */
[----:B------:R-:W-:Y:S04]  /*769e0*/  STL.64 [R1+0xed0], R40 ;  /* 0x000ed02801007387 */ /* 0x000fe80000100a00 */
[----:B------:R-:W-:Y:S10]  /*769f0*/  STL.64 [R1+0xed8], R42 ;  /* 0x000ed82a01007387 */ /* 0x000ff40000100a00 */
[----:B------:R-:W-:Y:S01]  /*76a00*/  IMAD.MOV.U32 R242, RZ, RZ, R34 ;  /* 0x000000fffff27224 */ /* 0x000fe200078e0022 */
[----:B------:R1:W-:Y:S01]  /*76a10*/  STL.64 [R1+0xec0], R32 ;  /* 0x000ec02001007387 */ /* 0x0003e20000100a00 */
[----:B------:R-:W-:-:S02]  /*76a20*/  IMAD.MOV.U32 R0, RZ, RZ, R35 ;  /* 0x000000ffff007224 */ /* 0x000fc400078e0023 */
[C---:B-1----:R-:W-:Y:S08]  /*76a30*/  HMMA.1688.F32.TF32 R32, R28.reuse, R58, R216 ;  /* 0x0000003a1c20723c */ /* 0x042ff000000810d8 */
[C---:B------:R-:W-:Y:S08]  /*76a40*/  HMMA.1688.F32.TF32 R44, R28.reuse, R62, R220 ;  /* 0x0000003e1c2c723c */ /* 0x040ff000000810dc */
[----:B------:R-:W-:Y:S03]  /*76a50*/  HMMA.1688.F32.TF32 R40, R28, R66, R224 ;  /* 0x000000421c28723c */ /* 0x000fe600000810e0 */
        /* <DEDUP_REMOVED lines=8> */
[----:B------:R-:W-:Y:S06]  /*76ae0*/  STL.64 [R1+0xea8], R46 ;  /* 0x000ea82e01007387 */ /* 0x000fec0000100a00 */
[----:B------:R-:W-:Y:S04]  /*76af0*/  STL.64 [R1+0xe80], R32 ;  /* 0x000e802001007387 */ /* 0x000fe80000100a00 */
[----:B------:R-:W-:Y:S01]  /*76b00*/  STL.64 [R1+0xe90], R40 ;  /* 0x000e902801007387 */ /* 0x000fe20000100a00 */
[----:B------:R-:W-:-:S03]  /*76b10*/  IMAD.MOV.U32 R3, RZ, RZ, R35 ;  /* 0x000000ffff037224 */ /* 0x000fc600078e0023 */
[----:B------:R1:W-:Y:S04]  /*76b20*/  STL.64 [R1+0xe98], R42 ;  /* 0x000e982a01007387 */ /* 0x0003e80000100a00 */
[----:B------:R3:W-:Y:S01]  /*76b30*/  STL [R1+0xe88], R34 ;  /* 0x000e882201007387 */ /* 0x0007e20000100800 */
[C---:B-1----:R-:W-:Y:S08]  /*76b40*/  HMMA.1688.F32.TF32 R40, R28.reuse, R74, R232 ;  /* 0x0000004a1c28723c */ /* 0x042ff000000810e8 */
[----:B---3--:R-:W-:Y:S01]  /*76b50*/  HMMA.1688.F32.TF32 R32, R28, R78, R236 ;  /* 0x0000004e1c20723c */ /* 0x008fe200000810ec */
[----:B------:R-:W-:-:S02]  /*76b60*/  IMAD.MOV.U32 R140, RZ, RZ, R21 ;  /* 0x000000ffff8c7224 */ /* 0x000fc400078e0015 */
[----:B------:R-:W-:Y:S01]  /*76b70*/  IMAD.MOV.U32 R141, RZ, RZ, R25 ;  /* 0x000000ffff8d7224 */ /* 0x000fe200078e0019 */
[----:B------:R-:W-:Y:S01]  /*76b80*/  MOV R143, R24 ;  /* 0x00000018008f7202 */ /* 0x000fe20000000f00 */
[----:B------:R-:W-:-:S06]  /*76b90*/  IMAD.MOV.U32 R142, RZ, RZ, R20 ;  /* 0x000000ffff8e7224 */ /* 0x000fcc00078e0014 */
[----:B------:R-:W-:Y:S04]  /*76ba0*/  STL.64 [R1+0xe70], R40 ;  /* 0x000e702801007387 */ /* 0x000fe80000100a00 */
[----:B------:R-:W-:Y:S04]  /*76bb0*/  STL.64 [R1+0xe78], R42 ;  /* 0x000e782a01007387 */ /* 0x000fe80000100a00 */
[----:B------:R-:W3:Y:S04]  /*76bc0*/  LDL.LU R21, [R1+0x34bc] ;  /* 0x0034bc0001157983 */ /* 0x000ee80000300800 */
[----:B------:R-:W-:Y:S04]  /*76bd0*/  STL.64 [R1+0xb50], R32 ;  /* 0x000b502001007387 */ /* 0x000fe80000100a00 */
[----:B------:R1:W-:Y:S04]  /*76be0*/  STL.64 [R1+0xb58], R34 ;  /* 0x000b582201007387 */ /* 0x0003e80000100a00 */
[----:B------:R-:W4:Y:S04]  /*76bf0*/  LDL.LU R25, [R1+0x34b8] ;  /* 0x0034b80001197983 */ /* 0x000f280000300800 */
[----:B------:R-:W4:Y:S04]  /*76c00*/  LDL.LU R20, [R1+0x34b4] ;  /* 0x0034b40001147983 */ /* 0x000f280000300800 */
[----:B------:R-:W4:Y:S01]  /*76c10*/  LDL.LU R24, [R1+0x34b0] ;  /* 0x0034b00001187983 */ /* 0x000f220000300800 */
[----:B------:R-:W-:-:S02]  /*76c20*/  IMAD.MOV.U32 R144, RZ, RZ, R9 ;  /* 0x000000ffff907224 */ /* 0x000fc400078e0009 */
[----:B------:R-:W-:Y:S01]  /*76c30*/  IMAD.MOV.U32 R145, RZ, RZ, R8 ;  /* 0x000000ffff917224 */ /* 0x000fe200078e0008 */
[----:B------:R-:W4:Y:S01]  /*76c40*/  LDL.LU R9, [R1+0x34ac] ;  /* 0x0034ac0001097983 */ /* 0x000f220000300800 */
[----:B------:R-:W-:Y:S02]  /*76c50*/  IMAD.MOV.U32 R146, RZ, RZ, R5 ;  /* 0x000000ffff927224 */ /* 0x000fe400078e0005 */
[----:B------:R-:W-:Y:S01]  /*76c60*/  IMAD.MOV.U32 R147, RZ, RZ, R4 ;  /* 0x000000ffff937224 */ /* 0x000fe200078e0004 */
[----:B------:R-:W4:Y:S01]  /*76c70*/  LDL.LU R8, [R1+0x34a8] ;  /* 0x0034a80001087983 */ /* 0x000f220000300800 */
[----:B------:R-:W-:-:S03]  /*76c80*/  IMAD.MOV.U32 R148, RZ, RZ, R17 ;  /* 0x000000ffff947224 */ /* 0x000fc600078e0011 */
[----:B------:R-:W4:Y:S01]  /*76c90*/  LDL.LU R5, [R1+0x34a4] ;  /* 0x0034a40001057983 */ /* 0x000f220000300800 */
[----:B------:R-:W-:Y:S01]  /*76ca0*/  IMAD.MOV.U32 R149, RZ, RZ, R16 ;  /* 0x000000ffff957224 */ /* 0x000fe200078e0010 */
[----:B------:R-:W-:Y:S02]  /*76cb0*/  MOV R150, R13 ;  /* 0x0000000d00967202 */ /* 0x000fe40000000f00 */
[----:B------:R-:W4:Y:S01]  /*76cc0*/  LDL.LU R4, [R1+0x34a0] ;  /* 0x0034a00001047983 */ /* 0x000f220000300800 */
[----:B------:R-:W-:-:S03]  /*76cd0*/  IMAD.MOV.U32 R151, RZ, RZ, R12 ;  /* 0x000000ffff977224 */ /* 0x000fc600078e000c */
[----:B------:R-:W4:Y:S04]  /*76ce0*/  LDL.LU R17, [R1+0x349c] ;  /* 0x00349c0001117983 */ /* 0x000f280000300800 */
[----:B------:R-:W4:Y:S04]  /*76cf0*/  LDL.LU R16, [R1+0x3498] ;  /* 0x0034980001107983 */ /* 0x000f280000300800 */
[----:B------:R-:W4:Y:S04]  /*76d00*/  LDL.LU R13, [R1+0x3494] ;  /* 0x00349400010d7983 */ /* 0x000f280000300800 */
[----:B------:R-:W4:Y:S01]  /*76d10*/  LDL.LU R12, [R1+0x3490] ;  /* 0x00349000010c7983 */ /* 0x000f220000300800 */
[----:B------:R-:W-:-:S03]  /*76d20*/  LOP3.LUT R39, R2, 0x20, RZ, 0x3c, !PT ;  /* 0x0000002002277812 */ /* 0x000fc600078e3cff */
[----:B--2---:R-:W-:Y:S04]  /*76d30*/  LDSM.16.M88.4 R220, [R129+UR8+0x8080] ;  /* 0x0080800881dc783b */ /* 0x004fe80008000200 */
[----:B------:R-:W-:Y:S04]  /*76d40*/  LDS R249, [R39+UR7+0x46000] ;  /* 0x0460000727f97984 */ /* 0x000fe80008000800 */
[----:B------:R-:W-:Y:S04]  /*76d50*/  LDS R251, [R39+UR7+0x46800] ;  /* 0x0468000727fb7984 */ /* 0x000fe80008000800 */
[----:B------:R-:W-:Y:S04]  /*76d60*/  LDSM.16.M88.4 R216, [R129+UR8+0x9080] ;  /* 0x0090800881d8783b */ /* 0x000fe80008000200 */
[----:B------:R-:W-:Y:S01]  /*76d70*/  LDSM.16.M88.4 R212, [R129+UR8+0xa080] ;  /* 0x00a0800881d4783b */ /* 0x000fe20008000200 */
[----:B---3--:R-:W-:-:S02]  /*76d80*/  IMAD.MOV.U32 R155, RZ, RZ, R21 ;  /* 0x000000ffff9b7224 */ /* 0x008fc400078e0015 */
[----:B----4-:R-:W-:Y:S02]  /*76d90*/  IMAD.MOV.U32 R154, RZ, RZ, R25 ;  /* 0x000000ffff9a7224 */ /* 0x010fe400078e0019 */
[----:B------:R-:W-:Y:S02]  /*76da0*/  IMAD.MOV.U32 R153, RZ, RZ, R20 ;  /* 0x000000ffff997224 */ /* 0x000fe400078e0014 */
[----:B------:R-:W-:Y:S02]  /*76db0*/  IMAD.MOV.U32 R152, RZ, RZ, R24 ;  /* 0x000000ffff987224 */ /* 0x000fe400078e0018 */
[----:B------:R-:W1:Y:S04]  /*76dc0*/  LDL.LU R24, [R1+0x348c] ;  /* 0x00348c0001187983 */ /* 0x000e680000300800 */
[----:B------:R-:W2:Y:S04]  /*76dd0*/  LDL.LU R20, [R1+0x3488] ;  /* 0x0034880001147983 */ /* 0x000ea80000300800 */
[----:B------:R-:W3:Y:S04]  /*76de0*/  LDL.LU R25, [R1+0x3484] ;  /* 0x0034840001197983 */ /* 0x000ee80000300800 */
[----:B------:R-:W4:Y:S01]  /*76df0*/  LDL.LU R21, [R1+0x3480] ;  /* 0x0034800001157983 */ /* 0x000f220000300800 */
[----:B------:R-:W-:Y:S01]  /*76e00*/  MOV R157, R5 ;  /* 0x00000005009d7202 */ /* 0x000fe20000000f00 */
[----:B------:R-:W-:-:S02]  /*76e10*/  IMAD.MOV.U32 R156, RZ, RZ, R4 ;  /* 0x000000ffff9c7224 */ /* 0x000fc400078e0004 */
[----:B------:R-:W4:Y:S01]  /*76e20*/  LDL.LU R4, [R1+0x347c] ;  /* 0x00347c0001047983 */ /* 0x000f220000300800 */
[----:B------:R-:W-:Y:S02]  /*76e30*/  IMAD.MOV.U32 R158, RZ, RZ, R8 ;  /* 0x000000ffff9e7224 */ /* 0x000fe400078e0008 */
[----:B------:R-:W-:Y:S01]  /*76e40*/  IMAD.MOV.U32 R159, RZ, RZ, R9 ;  /* 0x000000ffff9f7224 */ /* 0x000fe200078e0009 */
        /* <DEDUP_REMOVED lines=11> */
[----:B-1----:R-:W-:Y:S02]  /*76f00*/  IMAD.MOV.U32 R35, RZ, RZ, R24 ;  /* 0x000000ffff237224 */ /* 0x002fe400078e0018 */
[----:B--2---:R-:W-:-:S02]  /*76f10*/  IMAD.MOV.U32 R34, RZ, RZ, R20 ;  /* 0x000000ffff227224 */ /* 0x004fc400078e0014 */
[----:B---3--:R-:W-:Y:S01]  /*76f20*/  IMAD.MOV.U32 R33, RZ, RZ, R25 ;  /* 0x000000ffff217224 */ /* 0x008fe200078e0019 */
[----:B----4-:R-:W-:Y:S02]  /*76f30*/  MOV R32, R21 ;  /* 0x0000001500207202 */ /* 0x010fe40000000f00 */
[----:B------:R-:W2:Y:S04]  /*76f40*/  LDL.LU R21, [R1+0x345c] ;  /* 0x00345c0001157983 */ /* 0x000ea80000300800 */
[----:B------:R-:W3:Y:S04]  /*76f50*/  LDL.LU R25, [R1+0x3458] ;  /* 0x0034580001197983 */ /* 0x000ee80000300800 */
[----:B------:R-:W4:Y:S04]  /*76f60*/  LDL.LU R20, [R1+0x3454] ;  /* 0x0034540001147983 */ /* 0x000f280000300800 */
[----:B------:R-:W4:Y:S01]  /*76f70*/  LDL.LU R24, [R1+0x3450] ;  /* 0x0034500001187983 */ /* 0x000f220000300800 */
[----:B------:R-:W-:-:S02]  /*76f80*/  IMAD.MOV.U32 R169, RZ, RZ, R8 ;  /* 0x000000ffffa97224 */ /* 0x000fc400078e0008 */
[----:B------:R-:W-:Y:S02]  /*76f90*/  IMAD.MOV.U32 R168, RZ, RZ, R9 ;  /* 0x000000ffffa87224 */ /* 0x000fe400078e0009 */
        /* <DEDUP_REMOVED lines=13> */
[----:B------:R-:W4:Y:S01]  /*77070*/  LDL.LU R12, [R1+0x3430] ;  /* 0x00343000010c7983 */ /* 0x000f220000300800 */
[----:B--2---:R-:W-:Y:S01]  /*77080*/  IMAD.MOV.U32 R179, RZ, RZ, R21 ;  /* 0x000000ffffb37224 */ /* 0x004fe200078e0015 */
[----:B---3--:R-:W-:Y:S01]  /*77090*/  MOV R178, R25 ;  /* 0x0000001900b27202 */ /* 0x008fe20000000f00 */
[----:B----4-:R-:W-:-:S02]  /*770a0*/  IMAD.MOV.U32 R177, RZ, RZ, R20 ;  /* 0x000000ffffb17224 */ /* 0x010fc400078e0014 */
[----:B------:R-:W-:Y:S02]  /*770b0*/  IMAD.MOV.U32 R176, RZ, RZ, R24 ;  /* 0x000000ffffb07224 */ /* 0x000fe400078e0018 */
[----:B------:R-:W2:Y:S04]  /*770c0*/  LDL.LU R24, [R1+0x342c] ;  /* 0x00342c0001187983 */ /* 0x000ea80000300800 */
[----:B------:R-:W3:Y:S04]  /*770d0*/  LDL.LU R20, [R1+0x3428] ;  /* 0x0034280001147983 */ /* 0x000ee80000300800 */
[----:B------:R-:W4:Y:S04]  /*770e0*/  LDL.LU R25, [R1+0x3424] ;  /* 0x0034240001197983 */ /* 0x000f280000300800 */
[----:B------:R-:W4:Y:S01]  /*770f0*/  LDL.LU R21, [R1+0x3420] ;  /* 0x0034200001157983 */ /* 0x000f220000300800 */
[----:B------:R-:W-:-:S02]  /*77100*/  IMAD.MOV.U32 R181, RZ, RZ, R5 ;  /* 0x000000ffffb57224 */ /* 0x000fc400078e0005 */
[----:B------:R-:W-:Y:S02]  /*77110*/  IMAD.MOV.U32 R180, RZ, RZ, R4 ;  /* 0x000000ffffb47224 */ /* 0x000fe400078e0004 */
[----:B------:R-:W4:Y:S01]  /*77120*/  LDL.LU R4, [R1+0x341c] ;  /* 0x00341c0001047983 */ /* 0x000f220000300800 */
[----:B------:R-:W-:Y:S02]  /*77130*/  IMAD.MOV.U32 R182, RZ, RZ, R8 ;  /* 0x000000ffffb67224 */ /* 0x000fe400078e0008 */
[----:B------:R-:W-:Y:S01]  /*77140*/  IMAD.MOV.U32 R183, RZ, RZ, R9 ;  /* 0x000000ffffb77224 */ /* 0x000fe200078e0009 */
[----:B------:R-:W4:Y:S04]  /*77150*/  LDL.LU R5, [R1+0x3418] ;  /* 0x0034180001057983 */ /* 0x000f280000300800 */
[----:B------:R-:W4:Y:S01]  /*77160*/  LDL.LU R8, [R1+0x3414] ;  /* 0x0034140001087983 */ /* 0x000f220000300800 */
[----:B------:R-:W-:Y:S01]  /*77170*/  IMAD.MOV.U32 R186, RZ, RZ, R16 ;  /* 0x000000ffffba7224 */ /* 0x000fe200078e0010 */
[----:B------:R-:W-:-:S02]  /*77180*/  MOV R185, R13 ;  /* 0x0000000d00b97202 */ /* 0x000fc40000000f00 */
[----:B------:R-:W4:Y:S01]  /*77190*/  LDL.LU R9, [R1+0x3410] ;  /* 0x0034100001097983 */ /* 0x000f220000300800 */
[----:B------:R-:W-:-:S03]  /*771a0*/  IMAD.MOV.U32 R184, RZ, RZ, R12 ;  /* 0x000000ffffb87224 */ /* 0x000fc600078e000c */
[----:B------:R-:W4:Y:S01]  /*771b0*/  LDL.LU R12, [R1+0x340c] ;  /* 0x00340c00010c7983 */ /* 0x000f220000300800 */
[----:B------:R-:W-:-:S03]  /*771c0*/  IMAD.MOV.U32 R187, RZ, RZ, R17 ;  /* 0x000000ffffbb7224 */ /* 0x000fc600078e0011 */
[----:B------:R-:W4:Y:S04]  /*771d0*/  LDL.LU R13, [R1+0x3408] ;  /* 0x00340800010d7983 */ /* 0x000f280000300800 */
[----:B------:R-:W4:Y:S04]  /*771e0*/  LDL.LU R16, [R1+0x3404] ;  /* 0x0034040001107983 */ /* 0x000f280000300800 */
[----:B------:R-:W4:Y:S01]  /*771f0*/  LDL.LU R17, [R1+0x3400] ;  /* 0x0034000001117983 */ /* 0x000f220000300800 */
[----:B--2---:R-:W-:Y:S02]  /*77200*/  IMAD.MOV.U32 R191, RZ, RZ, R24 ;  /* 0x000000ffffbf7224 */ /* 0x004fe400078e0018 */
[----:B---3--:R-:W-:-:S02]  /*77210*/  IMAD.MOV.U32 R190, RZ, RZ, R20 ;  /* 0x000000ffffbe7224 */ /* 0x008fc400078e0014 */
[----:B----4-:R-:W-:Y:S02]  /*77220*/  IMAD.MOV.U32 R189, RZ, RZ, R25 ;  /* 0x000000ffffbd7224 */ /* 0x010fe400078e0019 */
[----:B------:R-:W-:Y:S02]  /*77230*/  IMAD.MOV.U32 R188, RZ, RZ, R21 ;  /* 0x000000ffffbc7224 */ /* 0x000fe400078e0015 */
        /* <DEDUP_REMOVED lines=9> */
[----:B---3--:R-:W-:Y:S01]  /*772d0*/  IMAD.MOV.U32 R42, RZ, RZ, R25 ;  /* 0x000000ffff2a7224 */ /* 0x008fe200078e0019 */
[----:B----4-:R-:W-:Y:S02]  /*772e0*/  MOV R40, R20 ;  /* 0x0000001400287202 */ /* 0x010fe40000000f00 */
        /* <DEDUP_REMOVED lines=11> */
[----:B------:R-:W-:Y:S01]  /*773a0*/  MOV R198, R5 ;  /* 0x0000000500c67202 */ /* 0x000fe20000000f00 */
[----:B------:R-:W1:Y:S01]  /*773b0*/  LDSM.16.M88.4 R16, [R129+UR8+0x80] ;  /* 0x000080088110783b */ /* 0x000e620008000200 */
[----:B------:R-:W-:-:S03]  /*773c0*/  IMAD.MOV.U32 R199, RZ, RZ, R4 ;  /* 0x000000ffffc77224 */ /* 0x000fc600078e0004 */
[----:B------:R-:W1:Y:S01]  /*773d0*/  LDSM.16.M88.4 R4, [R129+UR8+0x1080] ;  /* 0x001080088104783b */ /* 0x000e620008000200 */
[----:B------:R-:W-:Y:S02]  /*773e0*/  IMAD.MOV.U32 R196, RZ, RZ, R9 ;  /* 0x000000ffffc47224 */ /* 0x000fe400078e0009 */
[----:B------:R-:W-:Y:S02]  /*773f0*/  IMAD.MOV.U32 R197, RZ, RZ, R8 ;  /* 0x000000ffffc57224 */ /* 0x000fe400078e0008 */
[----:B------:R-:W-:Y:S01]  /*77400*/  LDSM.16.M88.4 R8, [R129+UR8+0x3080] ;  /* 0x003080088108783b */ /* 0x000fe20008000200 */
[----:B------:R-:W-:Y:S02]  /*77410*/  IMAD.MOV.U32 R246, RZ, RZ, R13 ;  /* 0x000000fffff67224 */ /* 0x000fe400078e000d */
[----:B------:R-:W-:Y:S02]  /*77420*/  IMAD.MOV.U32 R247, RZ, RZ, R12 ;  /* 0x000000fffff77224 */ /* 0x000fe400078e000c */
[----:B------:R-:W-:Y:S04]  /*77430*/  LDSM.16.M88.4 R12, [R129+UR8+0x5080] ;  /* 0x00508008810c783b */ /* 0x000fe80008000200 */
[----:B-1----:R-:W-:Y:S04]  /*77440*/  STL [R1+0x31d4], R18 ;  /* 0x0031d41201007387 */ /* 0x002fe80000100800 */
[----:B------:R-:W-:Y:S04]  /*77450*/  STL [R1+0x31d0], R19 ;  /* 0x0031d01301007387 */ /* 0x000fe80000100800 */
[----:B------:R-:W-:Y:S04]  /*77460*/  STL [R1+0x31c0], R6 ;  /* 0x0031c00601007387 */ /* 0x000fe80000100800 */
[----:B------:R-:W-:Y:S01]  /*77470*/  STL [R1+0x31bc], R7 ;  /* 0x0031bc0701007387 */ /* 0x000fe20000100800 */
[----:B--2---:R-:W-:Y:S01]  /*77480*/  MOV R47, R20 ;  /* 0x00000014002f7202 */ /* 0x004fe20000000f00 */
[----:B---3--:R-:W-:-:S02]  /*77490*/  IMAD.MOV.U32 R45, RZ, RZ, R24 ;  /* 0x000000ffff2d7224 */ /* 0x008fc400078e0018 */
[----:B----4-:R-:W-:Y:S02]  /*774a0*/  IMAD.MOV.U32 R44, RZ, RZ, R25 ;  /* 0x000000ffff2c7224 */ /* 0x010fe400078e0019 */
[----:B------:R-:W-:Y:S01]  /*774b0*/  LDSM.16.M88.4 R24, [R129+UR8+0x4080] ;  /* 0x004080088118783b */ /* 0x000fe20008000200 */
[----:B------:R-:W-:-:S03]  /*774c0*/  IMAD.MOV.U32 R46, RZ, RZ, R21 ;  /* 0x000000ffff2e7224 */ /* 0x000fc600078e0015 */
[----:B------:R-:W1:Y:S04]  /*774d0*/  LDSM.16.M88.4 R20, [R129+UR8+0x2080] ;  /* 0x002080088114783b */ /* 0x000e680008000200 */
[C---:B------:R-:W-:Y:S08]  /*774e0*/  HMMA.1688.F32.TF32 R44, R28.reuse, R82, R44 ;  /* 0x000000521c2c723c */ /* 0x040ff0000008102c */
[C---:B------:R-:W-:Y:S08]  /*774f0*/  HMMA.1688.F32.TF32 R208, R28.reuse, R86, R204 ;  /* 0x000000561cd0723c */ /* 0x040ff000000810cc */
[C---:B------:R-:W-:Y:S01]  /*77500*/  HMMA.1688.F32.TF32 R204, R28.reuse, R90, R40 ;  /* 0x0000005a1ccc723c */ /* 0x040fe20000081028 */
        /* <DEDUP_REMOVED lines=8> */
[----:B------:R-:W-:Y:S01]  /*77590*/  STL.64 [R1+0xb40], R44 ;  /* 0x000b402c01007387 */ /* 0x000fe20000100a00 */
[C---:B------:R-:W-:Y:S03]  /*775a0*/  HMMA.1688.F32.TF32 R40, R28.reuse, R98, R244 ;  /* 0x000000621c28723c */ /* 0x040fe600000810f4 */
[----:B------:R1:W-:Y:S05]  /*775b0*/  STL.64 [R1+0xb48], R46 ;  /* 0x000b482e01007387 */ /* 0x0003ea0000100a00 */
[C---:B-1----:R-:W-:Y:S01]  /*775c0*/  HMMA.1688.F32.TF32 R44, R28.reuse, R94, R200 ;  /* 0x0000005e1c2c723c */ /* 0x042fe200000810c8 */
[----:B------:R-:W-:Y:S04]  /*775d0*/  STL.64 [R1+0xb30], R208 ;  /* 0x000b30d001007387 */ /* 0x000fe80000100a00 */
[----:B------:R-:W-:Y:S04]  /*775e0*/  STL.64 [R1+0xb38], R210 ;  /* 0x000b38d201007387 */ /* 0x000fe80000100a00 */
[----:B------:R-:W-:Y:S04]  /*775f0*/  STL.64 [R1+0xb20], R204 ;  /* 0x000b20cc01007387 */ /* 0x000fe80000100a00 */
[----:B------:R-:W-:Y:S04]  /*77600*/  STL.64 [R1+0xb28], R206 ;  /* 0x000b28ce01007387 */ /* 0x000fe80000100a00 */
[----:B------:R-:W2:Y:S04]  /*77610*/  LDL.LU R244, [R1+0xd30] ;  /* 0x000d300001f47983 */ /* 0x000ea80000300800 */
[----:B------:R-:W-:Y:S04]  /*77620*/  STL.64 [R1+0xb10], R44 ;  /* 0x000b102c01007387 */ /* 0x000fe80000100a00 */
[----:B------:R1:W-:Y:S04]  /*77630*/  STL.64 [R1+0xb18], R46 ;  /* 0x000b182e01007387 */ /* 0x0003e80000100a00 */
[----:B------:R-:W-:Y:S04]  /*77640*/  STL.64 [R1+0xb00], R40 ;  /* 0x000b002801007387 */ /* 0x000fe80000100a00 */
[----:B------:R3:W-:Y:S04]  /*77650*/  STL.64 [R1+0xb08], R42 ;  /* 0x000b082a01007387 */ /* 0x0007e80000100a00 */
[----:B------:R-:W2:Y:S04]  /*77660*/  LDL.LU R245, [R1+0xd34] ;  /* 0x000d340001f57983 */ /* 0x000ea80000300800 */
[----:B------:R-:W2:Y:S01]  /*77670*/  LDL.LU R246, [R1+0xd38] ;  /* 0x000d380001f67983 */ /* 0x000ea20000300800 */
[C---:B-1----:R-:W-:Y:S08]  /*77680*/  HMMA.1688.F32.TF32 R44, R28.reuse, R102, R196 ;  /* 0x000000661c2c723c */ /* 0x042ff000000810c4 */
[C---:B------:R-:W-:Y:S08]  /*77690*/  HMMA.1688.F32.TF32 R184, R28.reuse, R110, R184 ;  /* 0x0000006e1cb8723c */ /* 0x040ff000000810b8 */
[C---:B------:R-:W-:Y:S08]  /*776a0*/  HMMA.1688.F32.TF32 R172, R28.reuse, R122, R172 ;  /* 0x0000007a1cac723c */ /* 0x040ff000000810ac */
[----:B------:R-:W-:Y:S08]  /*776b0*/  HMMA.1688.F32.TF32 R236, R28, R138, R156 ;  /* 0x0000008a1cec723c */ /* 0x000ff0000008109c */
[----:B------:R-:W-:Y:S01]  /*776c0*/  HMMA.1688.F32.TF32 R232, R248, R16, R152 ;  /* 0x00000010f8e8723c */ /* 0x000fe20000081098 */
[----:B------:R-:W-:Y:S01]  /*776d0*/  IMAD.MOV.U32 R247, RZ, RZ, R108 ;  /* 0x000000fffff77224 */ /* 0x000fe200078e006c */
[----:B------:R-:W-:Y:S04]  /*776e0*/  LDSM.16.M88.4 R208, [R129+UR8+0xb080] ;  /* 0x00b0800881d0783b */ /* 0x000fe80008000200 */
[----:B------:R-:W-:Y:S02]  /*776f0*/  LDSM.16.M88.4 R204, [R129+UR8+0xc080] ;  /* 0x00c0800881cc783b */ /* 0x000fe40008000200 */
[C---:B---3--:R-:W-:Y:S02]  /*77700*/  HMMA.1688.F32.TF32 R40, R28.reuse, R106, R188 ;  /* 0x0000006a1c28723c */ /* 0x048fe400000810bc */
[----:B------:R-:W-:Y:S04]  /*77710*/  STL.64 [R1+0xaf0], R44 ;  /* 0x000af02c01007387 */ /* 0x000fe80000100a00 */
[----:B------:R1:W-:Y:S04]  /*77720*/  STL.64 [R1+0xaf8], R46 ;  /* 0x000af82e01007387 */ /* 0x0003e80000100a00 */
[----:B------:R-:W-:Y:S04]  /*77730*/  LDSM.16.M88.4 R200, [R129+UR8+0xd080] ;  /* 0x00d0800881c8783b */ /* 0x000fe80008000200 */
[----:B------:R-:W-:Y:S01]  /*77740*/  LDS R108, [R109+UR7+0x46000] ;  /* 0x046000076d6c7984 */ /* 0x000fe20008000800 */
[C---:B-1----:R-:W-:Y:S04]  /*77750*/  HMMA.1688.F32.TF32 R44, R28.reuse, R114, R180 ;  /* 0x000000721c2c723c */ /* 0x042fe800000810b4 */
[----:B------:R-:W-:Y:S04]  /*77760*/  STL.64 [R1+0xae0], R40 ;  /* 0x000ae02801007387 */ /* 0x000fe80000100a00 */
[----:B------:R1:W-:Y:S04]  /*77770*/  STL.64 [R1+0xae8], R42 ;  /* 0x000ae82a01007387 */ /* 0x0003e80000100a00 */
[----:B------:R-:W-:Y:S04]  /*77780*/  LDS R110, [R109+UR7+0x46800] ;  /* 0x046800076d6e7984 */ /* 0x000fe80008000800 */
[----:B------:R-:W-:Y:S01]  /*77790*/  LDSM.16.M88.4 R196, [R129+UR8+0xe080] ;  /* 0x00e0800881c4783b */ /* 0x000fe20008000200 */
[C---:B-1----:R-:W-:Y:S03]  /*777a0*/  HMMA.1688.F32.TF32 R40, R28.reuse, R118, R176 ;  /* 0x000000761c28723c */ /* 0x042fe600000810b0 */
[----:B------:R-:W-:Y:S04]  /*777b0*/  STL.64 [R1+0x940], R184 ;  /* 0x000940b801007387 */ /* 0x000fe80000100a00 */
[----:B------:R-:W-:Y:S04]  /*777c0*/  STL.64 [R1+0x948], R186 ;  /* 0x000948ba01007387 */ /* 0x000fe80000100a00 */
[----:B------:R-:W-:Y:S04]  /*777d0*/  STL.64 [R1+0x8d0], R44 ;  /* 0x0008d02c01007387 */ /* 0x000fe80000100a00 */
[----:B------:R1:W-:Y:S04]  /*777e0*/  STL.64 [R1+0x8d8], R46 ;  /* 0x0008d82e01007387 */ /* 0x0003e80000100a00 */
[----:B------:R-:W-:Y:S04]  /*777f0*/  LDS R109, [R195+UR7+0x46000] ;  /* 0x04600007c36d7984 */ /* 0x000fe80008000800 */
[----:B------:R-:W-:Y:S01]  /*77800*/  STL.64 [R1+0x7c0], R40 ;  /* 0x0007c02801007387 */ /* 0x000fe20000100a00 */
[C---:B-1----:R-:W-:Y:S03]  /*77810*/  HMMA.1688.F32.TF32 R44, R28.reuse, R126, R168 ;  /* 0x0000007e1c2c723c */ /* 0x042fe600000810a8 */
[----:B------:R1:W-:Y:S04]  /*77820*/  STL.64 [R1+0x7c8], R42 ;  /* 0x0007c82a01007387 */ /* 0x0003e80000100a00 */
[----:B------:R-:W-:Y:S04]  /*77830*/  LDS R111, [R195+UR7+0x46800] ;  /* 0x04680007c36f7984 */ /* 0x000fe80008000800 */
[----:B------:R-:W-:Y:S01]  /*77840*/  LDSM.16.M88.4 R188, [R129+UR8+0x10080] ;  /* 0x0100800881bc783b */ /* 0x000fe20008000200 */
[C---:B-1----:R-:W-:Y:S03]  /*77850*/  HMMA.1688.F32.TF32 R40, R28.reuse, R130, R32 ;  /* 0x000000821c28723c */ /* 0x042fe60000081020 */
[----:B------:R-:W-:Y:S04]  /*77860*/  STL.64 [R1+0x6b0], R172 ;  /* 0x0006b0ac01007387 */ /* 0x000fe80000100a00 */
[----:B------:R-:W-:Y:S01]  /*77870*/  LDSM.16.M88.4 R192, [R129+UR8+0xf080] ;  /* 0x00f0800881c0783b */ /* 0x000fe20008000200 */
[----:B------:R-:W-:Y:S03]  /*77880*/  HMMA.1688.F32.TF32 R32, R28, R134, R164 ;  /* 0x000000861c20723c */ /* 0x000fe600000810a4 */
[----:B------:R-:W-:Y:S04]  /*77890*/  STL.64 [R1+0x6b8], R174 ;  /* 0x0006b8ae01007387 */ /* 0x000fe80000100a00 */
[----:B------:R-:W-:Y:S04]  /*778a0*/  STL.64 [R1+0x5a0], R44 ;  /* 0x0005a02c01007387 */ /* 0x000fe80000100a00 */
[----:B------:R-:W-:Y:S01]  /*778b0*/  STL.64 [R1+0x5a8], R46 ;  /* 0x0005a82e01007387 */ /* 0x000fe20000100a00 */
[C---:B------:R-:W-:Y:S03]  /*778c0*/  HMMA.1688.F32.TF32 R28, R248.reuse, R8, R140 ;  /* 0x00000008f81c723c */ /* 0x040fe6000008108c */
[----:B------:R-:W-:Y:S04]  /*778d0*/  STL.64 [R1+0x490], R40 ;  /* 0x0004902801007387 */ /* 0x000fe80000100a00 */
[----:B------:R1:W-:Y:S04]  /*778e0*/  STL.64 [R1+0x498], R42 ;  /* 0x0004982a01007387 */ /* 0x0003e80000100a00 */
[----:B------:R3:W-:Y:S04]  /*778f0*/  STL [R1+0x31f0], R236 ;  /* 0x0031f0ec01007387 */ /* 0x0007e80000100800 */
[----:B------:R-:W-:Y:S01]  /*77900*/  STL.64 [R1+0x3a0], R32 ;  /* 0x0003a02001007387 */ /* 0x000fe20000100a00 */
[----:B-1----:R-:W-:Y:S03]  /*77910*/  HMMA.1688.F32.TF32 R40, R248, R4, R148 ;  /* 0x00000004f828723c */ /* 0x002fe60000081094 */
[----:B------:R1:W-:Y:S01]  /*77920*/  STL.64 [R1+0x3a8], R34 ;  /* 0x0003a82201007387 */ /* 0x0003e20000100a00 */
[----:B---3--:R-:W-:-:S03]  /*77930*/  IMAD.MOV.U32 R236, RZ, RZ, R31 ;  /* 0x000000ffffec7224 */ /* 0x008fc600078e001f */
[----:B------:R-:W-:Y:S04]  /*77940*/  LDSM.16.M88.4 R184, [R129+UR8+0x11080] ;  /* 0x0110800881b8783b */ /* 0x000fe80008000200 */
[----:B------:R-:W-:Y:S01]  /*77950*/  LDSM.16.M88.4 R180, [R129+UR8+0x12080] ;  /* 0x0120800881b4783b */ /* 0x000fe20008000200 */
[----:B-1----:R-:W-:Y:S03]  /*77960*/  HMMA.1688.F32.TF32 R32, R248, R20, R144 ;  /* 0x00000014f820723c */ /* 0x002fe60000081090 */
[----:B------:R-:W-:Y:S04]  /*77970*/  STL [R1+0x31ec], R237 ;  /* 0x0031eced01007387 */ /* 0x000fe80000100800 */
[----:B------:R-:W-:Y:S04]  /*77980*/  STL [R1+0x31e8], R238 ;  /* 0x0031e8ee01007387 */ /* 0x000fe80000100800 */
[----:B------:R-:W-:Y:S04]  /*77990*/  STL [R1+0x31e4], R239 ;  /* 0x0031e4ef01007387 */ /* 0x000fe80000100800 */
[----:B------:R1:W-:Y:S04]  /*779a0*/  STL [R1+0x31fc], R232 ;  /* 0x0031fce801007387 */ /* 0x0003e80000100800 */
[----:B------:R3:W-:Y:S04]  /*779b0*/  STL [R1+0x31f8], R233 ;  /* 0x0031f8e901007387 */ /* 0x0007e80000100800 */
[----:B------:R4:W-:Y:S01]  /*779c0*/  STL [R1+0x31f4], R234 ;  /* 0x0031f4ea01007387 */ /* 0x0009e20000100800 */
[----:B-1----:R-:W-:-:S03]  /*779d0*/  IMAD.MOV.U32 R232, RZ, RZ, R28 ;  /* 0x000000ffffe87224 */ /* 0x002fc600078e001c */
[----:B------:R-:W-:Y:S01]  /*779e0*/  STL [R1+0x31e0], R235 ;  /* 0x0031e0eb01007387 */ /* 0x000fe20000100800 */
[----:B---3--:R-:W-:-:S03]  /*779f0*/  IMAD.MOV.U32 R233, RZ, RZ, R29 ;  /* 0x000000ffffe97224 */ /* 0x008fc600078e001d */
[----:B------:R-:W-:Y:S01]  /*77a00*/  STL.64 [R1+0x270], R40 ;  /* 0x0002702801007387 */ /* 0x000fe20000100a00 */
[----:B----4-:R-:W-:-:S03]  /*77a10*/  IMAD.MOV.U32 R234, RZ, RZ, R30 ;  /* 0x000000ffffea7224 */ /* 0x010fc600078e001e */
[----:B------:R-:W-:Y:S01]  /*77a20*/  STL.64 [R1+0x278], R42 ;  /* 0x0002782a01007387 */ /* 0x000fe20000100a00 */
[----:B------:R-:W-:Y:S03]  /*77a30*/  HMMA.1688.F32.TF32 R28, R248, R12, R160 ;  /* 0x0000000cf81c723c */ /* 0x000fe600000810a0 */
[----:B------:R-:W-:Y:S04]  /*77a40*/  STL.64 [R1+0x260], R32 ;  /* 0x0002602001007387 */ /* 0x000fe80000100a00 */
[----:B------:R-:W-:Y:S04]  /*77a50*/  STL.64 [R1+0x268], R34 ;  /* 0x0002682201007387 */ /* 0x000fe80000100a00 */
[----:B------:R1:W-:Y:S04]  /*77a60*/  STL [R1+0x320c], R236 ;  /* 0x00320cec01007387 */ /* 0x0003e80000100800 */
[----:B------:R3:W-:Y:S04]  /*77a70*/  STL [R1+0x3208], R234 ;  /* 0x003208ea01007387 */ /* 0x0007e80000100800 */
[----:B------:R4:W-:Y:S04]  /*77a80*/  STL [R1+0x3204], R233 ;  /* 0x003204e901007387 */ /* 0x0009e80000100800 */
[----:B------:R4:W-:Y:S01]  /*77a90*/  STL [R1+0x3200], R232 ;  /* 0x003200e801007387 */ /* 0x0009e20000100800 */
[----:B-1----:R-:W-:Y:S01]  /*77aa0*/  MOV R236, R28 ;  /* 0x0000001c00ec7202 */ /* 0x002fe20000000f00 */
[----:B---3--:R-:W-:-:S02]  /*77ab0*/  IMAD.MOV.U32 R234, RZ, RZ, R29 ;  /* 0x000000ffffea7224 */ /* 0x008fc400078e001d */
[----:B------:R-:W-:Y:S01]  /*77ac0*/  IMAD.MOV.U32 R40, RZ, RZ, R125 ;  /* 0x000000ffff287224 */ /* 0x000fe200078e007d */
[----:B------:R-:W-:Y:S01]  /*77ad0*/  LDSM.16.M88.4 R176, [R129+UR8+0x13080] ;  /* 0x0130800881b0783b */ /* 0x000fe20008000200 */
[----:B----4-:R-:W-:Y:S02]  /*77ae0*/  IMAD.MOV.U32 R233, RZ, RZ, R30 ;  /* 0x000000ffffe97224 */ /* 0x010fe400078e001e */
[----:B------:R-:W-:Y:S01]  /*77af0*/  IMAD.MOV.U32 R42, RZ, RZ, R121 ;  /* 0x000000ffff2a7224 */ /* 0x000fe200078e0079 */
[----:B------:R-:W-:Y:S01]  /*77b00*/  LDSM.16.M88.4 R172, [R129+UR8+0x14080] ;  /* 0x0140800881ac783b */ /* 0x000fe20008000200 */
[----:B------:R-:W-:-:S03]  /*77b10*/  IMAD.MOV.U32 R232, RZ, RZ, R31 ;  /* 0x000000ffffe87224 */ /* 0x000fc600078e001f */
[----:B------:R-:W-:Y:S04]  /*77b20*/  LDSM.16.M88.4 R168, [R129+UR8+0x15080] ;  /* 0x0150800881a8783b */ /* 0x000fe80008000200 */
[----:B------:R-:W-:Y:S04]  /*77b30*/  LDSM.16.M88.4 R164, [R129+UR8+0x16080] ;  /* 0x0160800881a4783b */ /* 0x000fe80008000200 */
[----:B------:R-:W-:Y:S04]  /*77b40*/  LDSM.16.M88.4 R160, [R129+UR8+0x17080] ;  /* 0x0170800881a0783b */ /* 0x000fe80008000200 */
[----:B------:R-:W-:Y:S04]  /*77b50*/  LDSM.16.M88.4 R156, [R129+UR8+0x18080] ;  /* 0x01808008819c783b */ /* 0x000fe80008000200 */
[----:B------:R-:W-:Y:S04]  /*77b60*/  LDSM.16.M88.4 R152, [R129+UR8+0x19080] ;  /* 0x019080088198783b */ /* 0x000fe80008000200 */
[----:B------:R-:W-:Y:S04]  /*77b70*/  LDSM.16.M88.4 R148, [R129+UR8+0x1a080] ;  /* 0x01a080088194783b */ /* 0x000fe80008000200 */
[----:B------:R-:W-:Y:S04]  /*77b80*/  LDSM.16.M88.4 R144, [R129+UR8+0x1b080] ;  /* 0x01b080088190783b */ /* 0x000fe80008000200 */
[----:B------:R-:W-:Y:S01]  /*77b90*/  LDSM.16.M88.4 R140, [R129+UR8+0x1c080] ;  /* 0x01c08008818c783b */ /* 0x000fe20008000200 */
[----:B------:R-:W-:-:S02]  /*77ba0*/  IMAD.MOV.U32 R54, RZ, RZ, R37 ;  /* 0x000000ffff367224 */ /* 0x000fc400078e0025 */
[----:B------:R-:W-:Y:S01]  /*77bb0*/  IMAD.MOV.U32 R55, RZ, RZ, R36 ;  /* 0x000000ffff377224 */ /* 0x000fe200078e0024 */
[----:B------:R-:W-:Y:S01]  /*77bc0*/  LDS R119, [R39+UR7+0x46880] ;  /* 0x0468800727777984 */ /* 0x000fe20008000800 */
[----:B------:R-:W-:Y:S02]  /*77bd0*/  IMAD.MOV.U32 R90, RZ, RZ, R77 ;  /* 0x000000ffff5a7224 */ /* 0x000fe400078e004d */
[----:B------:R-:W-:Y:S01]  /*77be0*/  IMAD.MOV.U32 R91, RZ, RZ, R76 ;  /* 0x000000ffff5b7224 */ /* 0x000fe200078e004c */
[----:B------:R-:W-:Y:S01]  /*77bf0*/  LDS R118, [R2+UR7+0x46880] ;  /* 0x0468800702767984 */ /* 0x000fe20008000800 */
[----:B--2---:R-:W-:Y:S01]  /*77c00*/  HMMA.1688.F32.TF32 R32, R248, R24, R244 ;  /* 0x00000018f820723c */ /* 0x004fe200000810f4 */
[----:B------:R-:W-:Y:S02]  /*77c10*/  IMAD.MOV.U32 R244, RZ, RZ, R124 ;  /* 0x000000fffff47224 */ /* 0x000fe400078e007c */
[----:B------:R-:W-:-:S15]  /*77c20*/  IMAD.MOV.U32 R245, RZ, RZ, R120 ;  /* 0x000000fffff57224 */ /* 0x000fde00078e0078 */
[----:B------:R-:W-:Y:S01]  /*77c30*/  NOP ;  /* 0x0000000000007918 */ /* 0x000fe20000000000 */
[----:B------:R1:W-:Y:S04]  /*77c40*/  STL.64 [R1+0x240], R32 ;  /* 0x0002402001007387 */ /* 0x0003e80000100a00 */
[----:B------:R2:W-:Y:S04]  /*77c50*/  STL.64 [R1+0x248], R34 ;  /* 0x0002482201007387 */ /* 0x0005e80000100a00 */
[----:B------:R-:W-:Y:S04]  /*77c60*/  STL [R1+0x321c], R232 ;  /* 0x00321ce801007387 */ /* 0x000fe80000100800 */
[----:B------:R-:W-:Y:S04]  /*77c70*/  STL [R1+0x3218], R233 ;  /* 0x003218e901007387 */ /* 0x000fe80000100800 */
[----:B------:R-:W-:Y:S04]  /*77c80*/  STL [R1+0x3214], R236 ;  /* 0x003214ec01007387 */ /* 0x000fe80000100800 */
[----:B------:R-:W-:Y:S04]  /*77c90*/  STL [R1+0x3210], R234 ;  /* 0x003210ea01007387 */ /* 0x000fe80000100800 */
[----:B------:R-:W3:Y:S04]  /*77ca0*/  LDL.LU R124, [R1+0x33dc] ;  /* 0x0033dc00017c7983 */ /* 0x000ee80000300800 */
[----:B------:R-:W4:Y:S04]  /*77cb0*/  LDL.LU R120, [R1+0x33d8] ;  /* 0x0033d80001787983 */ /* 0x000f280000300800 */
[----:B------:R-:W4:Y:S01]  /*77cc0*/  LDL.LU R246, [R1+0x16c8] ;  /* 0x0016c80001f67983 */ /* 0x000f220000300800 */
[----:B------:R-:W-:Y:S01]  /*77cd0*/  IMAD.MOV.U32 R247, RZ, RZ, R137 ;  /* 0x000000fffff77224 */ /* 0x000fe200078e0089 */
[----:B-1----:R-:W-:Y:S01]  /*77ce0*/  MOV R32, R136 ;  /* 0x0000008800207202 */ /* 0x002fe20000000f00 */
[----:B------:R-:W-:Y:S01]  /*77cf0*/  IMAD.MOV.U32 R33, RZ, RZ, R133 ;  /* 0x000000ffff217224 */ /* 0x000fe200078e0085 */
[----:B------:R-:W-:Y:S01]  /*77d00*/  LDSM.16.M88.4 R136, [R129+UR8+0x1d080] ;  /* 0x01d080088188783b */ /* 0x000fe20008000200 */
[----:B--2---:R-:W-:-:S02]  /*77d10*/  IMAD.MOV.U32 R34, RZ, RZ, R132 ;  /* 0x000000ffff227224 */ /* 0x004fc400078e0084 */
[----:B------:R-:W-:Y:S01]  /*77d20*/  IMAD.MOV.U32 R35, RZ, RZ, R128 ;  /* 0x000000ffff237224 */ /* 0x000fe200078e0080 */
[----:B------:R-:W-:Y:S01]  /*77d30*/  LDSM.16.M88.4 R132, [R129+UR8+0x1e080] ;  /* 0x01e080088184783b */ /* 0x000fe20008000200 */
[----:B---3--:R-:W-:-:S03]  /*77d40*/  IMAD.MOV.U32 R41, RZ, RZ, R124 ;  /* 0x000000ffff297224 */ /* 0x008fc600078e007c */
[----:B------:R-:W1:Y:S01]  /*77d50*/  LDSM.16.M88.4 R124, [R129+UR8+0x6080] ;  /* 0x00608008817c783b */ /* 0x000e620008000200 */
[----:B----4-:R-:W-:-:S03]  /*77d60*/  MOV R43, R120 ;  /* 0x00000078002b7202 */ /* 0x010fc60000000f00 */
[----:B------:R-:W2:Y:S04]  /*77d70*/  LDSM.16.M88.4 R120, [R129+UR8+0x7080] ;  /* 0x007080088178783b */ /* 0x000ea80008000200 */
[----:B------:R-:W3:Y:S04]  /*77d80*/  LDSM.16.M88.4 R128, [R129+UR8+0x1f080] ;  /* 0x01f080088180783b */ /* 0x000ee80008000200 */
[----:B-1----:R-:W-:Y:S04]  /*77d90*/  STL [R1+0x3224], R126 ;  /* 0x0032247e01007387 */ /* 0x002fe80000100800 */
[----:B------:R-:W-:Y:S04]  /*77da0*/  STL [R1+0x3220], R127 ;  /* 0x0032207f01007387 */ /* 0x000fe80000100800 */
[----:B--2---:R-:W-:Y:S04]  /*77db0*/  STL [R1+0x322c], R122 ;  /* 0x00322c7a01007387 */ /* 0x004fe80000100800 */
        /* <DEDUP_REMOVED lines=48> */
[----:B---3--:R-:W-:Y:S04]  /*780c0*/  STL [R1+0x30d4], R130 ;  /* 0x0030d48201007387 */ /* 0x008fe80000100800 */
[----:B------:R-:W-:Y:S04]  /*780d0*/  STL [R1+0x30d0], R131 ;  /* 0x0030d08301007387 */ /* 0x000fe80000100800 */
[----:B------:R-:W2:Y:S04]  /*780e0*/  LDL.LU R44, [R1+0x16b0] ;  /* 0x0016b000012c7983 */ /* 0x000ea80000300800 */
[----:B------:R-:W-:Y:S04]  /*780f0*/  STL.64 [R1+0x220], R28 ;  /* 0x0002201c01007387 */ /* 0x000fe80000100a00 */
[----:B------:R1:W-:Y:S04]  /*78100*/  STL.64 [R1+0x228], R30 ;  /* 0x0002281e01007387 */ /* 0x0003e80000100a00 */
[----:B------:R-:W2:Y:S04]  /*78110*/  LDL.LU R45, [R1+0x16b4] ;  /* 0x0016b400012d7983 */ /* 0x000ea80000300800 */
[----:B------:R-:W2:Y:S04]  /*78120*/  LDL.LU R46, [R1+0x16b8] ;  /* 0x0016b800012e7983 */ /* 0x000ea80000300800 */
[----:B------:R-:W2:Y:S01]  /*78130*/  LDL.LU R47, [R1+0x16bc] ;  /* 0x0016bc00012f7983 */ /* 0x000ea20000300800 */
[----:B-1----:R-:W-:Y:S03]  /*78140*/  HMMA.1688.F32.TF32 R28, R248, R120, R32 ;  /* 0x00000078f81c723c */ /* 0x002fe60000081020 */
        /* <DEDUP_REMOVED lines=8> */
[----:B------:R-:W-:-:S02]  /*781d0*/  IMAD.MOV.U32 R235, RZ, RZ, R31 ;  /* 0x000000ffffeb7224 */ /* 0x000fc400078e001f */
        /* <DEDUP_REMOVED lines=15> */
[----:B------:R-:W-:-:S05]  /*782d0*/  IMAD.MOV.U32 R234, RZ, RZ, R31 ;  /* 0x000000ffffea7224 */ /* 0x000fca00078e001f */
[----:B------:R-:W-:Y:S04]  /*782e0*/  STL [R1+0x32d4], R234 ;  /* 0x0032d4ea01007387 */ /* 0x000fe80000100800 */
[----:B------:R-:W-:Y:S04]  /*782f0*/  STL [R1+0x32d0], R236 ;  /* 0x0032d0ec01007387 */ /* 0x000fe80000100800 */
[----:B------:R1:W-:Y:S04]  /*78300*/  STL [R1+0x32cc], R233 ;  /* 0x0032cce901007387 */ /* 0x0003e80000100800 */
[----:B------:R1:W-:Y:S01]  /*78310*/  STL [R1+0x32c8], R232 ;  /* 0x0032c8e801007387 */ /* 0x0003e20000100800 */
[----:B--2---:R-:W-:-:S15]  /*78320*/  HMMA.1688.F32.TF32 R28, R248, R216, R44 ;  /* 0x000000d8f81c723c */ /* 0x004fde000008102c */
[----:B------:R-:W-:-:S04]  /*78330*/  NOP ;  /* 0x0000000000007918 */ /* 0x000fc80000000000 */
[----:B------:R-:W-:Y:S02]  /*78340*/  IMAD.MOV.U32 R127, RZ, RZ, R31 ;  /* 0x000000ffff7f7224 */ /* 0x000fe400078e001f */
[----:B------:R-:W-:Y:S02]  /*78350*/  IMAD.MOV.U32 R126, RZ, RZ, R30 ;  /* 0x000000ffff7e7224 */ /* 0x000fe400078e001e */
[----:B------:R-:W-:Y:S02]  /*78360*/  IMAD.MOV.U32 R123, RZ, RZ, R29 ;  /* 0x000000ffff7b7224 */ /* 0x000fe400078e001d */
[----:B------:R-:W-:Y:S01]  /*78370*/  IMAD.MOV.U32 R122, RZ, RZ, R28 ;  /* 0x000000ffff7a7224 */ /* 0x000fe200078e001c */
[----:B------:R-:W-:Y:S01]  /*78380*/  STL [R1+0x32e4], R127 ;  /* 0x0032e47f01007387 */ /* 0x000fe20000100800 */
[----:B---3--:R-:W-:Y:S03]  /*78390*/  HMMA.1688.F32.TF32 R28, R248, R212, R32 ;  /* 0x000000d4f81c723c */ /* 0x008fe60000081020 */
[----:B------:R-:W-:Y:S04]  /*783a0*/  STL [R1+0x32e0], R126 ;  /* 0x0032e07e01007387 */ /* 0x000fe80000100800 */
[----:B------:R2:W-:Y:S04]  /*783b0*/  STL [R1+0x32dc], R123 ;  /* 0x0032dc7b01007387 */ /* 0x0005e80000100800 */
[----:B------:R3:W-:Y:S04]  /*783c0*/  STL [R1+0x32d8], R122 ;  /* 0x0032d87a01007387 */ /* 0x0007e80000100800 */
[----:B------:R-:W2:Y:S04]  /*783d0*/  LDL.LU R32, [R1+0x1670] ;  /* 0x0016700001207983 */ /* 0x000ea80000300800 */
[----:B------:R-:W2:Y:S04]  /*783e0*/  LDL.LU R33, [R1+0x1674] ;  /* 0x0016740001217983 */ /* 0x000ea80000300800 */
[----:B------:R-:W2:Y:S04]  /*783f0*/  LDL.LU R34, [R1+0x1678] ;  /* 0x0016780001227983 */ /* 0x000ea80000300800 */
[----:B------:R-:W2:Y:S01]  /*78400*/  LDL.LU R35, [R1+0x167c] ;  /* 0x00167c0001237983 */ /* 0x000ea20000300800 */
[----:B------:R-:W-:Y:S01]  /*78410*/  MOV R219, R29 ;  /* 0x0000001d00db7202 */ /* 0x000fe20000000f00 */
[----:B------:R-:W-:-:S04]  /*78420*/  IMAD.MOV.U32 R218, RZ, RZ, R28 ;  /* 0x000000ffffda7224 */ /* 0x000fc800078e001c */
        /* <DEDUP_REMOVED lines=17> */
[----:B----4-:R-:W-:Y:S03]  /*78540*/  HMMA.1688.F32.TF32 R28, R248, R208, R40 ;  /* 0x000000d0f81c723c */ /* 0x010fe60000081028 */
[----:B------:R-:W4:Y:S04]  /*78550*/  LDL.LU R45, [R1+0x1634] ;  /* 0x00163400012d7983 */ /* 0x000f280000300800 */
[----:B------:R-:W4:Y:S04]  /*78560*/  LDL.LU R46, [R1+0x1638] ;  /* 0x00163800012e7983 */ /* 0x000f280000300800 */
[----:B------:R-:W4:Y:S08]  /*78570*/  LDL.LU R47, [R1+0x163c] ;  /* 0x00163c00012f7983 */ /* 0x000f300000300800 */
[----:B------:R-:W-:-:S02]  /*78580*/  IMAD.MOV.U32 R14, RZ, RZ, R28 ;  /* 0x000000ffff0e7224 */ /* 0x000fc400078e001c */
        /* <DEDUP_REMOVED lines=12> */
[----:B------:R-:W-:Y:S01]  /*78650*/  MOV R7, R28 ;  /* 0x0000001c00077202 */ /* 0x000fe20000000f00 */
[----:B------:R-:W-:-:S02]  /*78660*/  IMAD.MOV.U32 R22, RZ, RZ, R29 ;  /* 0x000000ffff167224 */ /* 0x000fc400078e001d */
[----:B------:R-:W-:Y:S02]  /*78670*/  IMAD.MOV.U32 R23, RZ, RZ, R30 ;  /* 0x000000ffff177224 */ /* 0x000fe400078e001e */
[----:B------:R-:W-:Y:S02]  /*78680*/  IMAD.MOV.U32 R11, RZ, RZ, R31 ;  /* 0x000000ffff0b7224 */ /* 0x000fe400078e001f */
[----:B--2---:R-:W-:Y:S01]  /*78690*/  HMMA.1688.F32.TF32 R28, R248, R200, R32 ;  /* 0x000000c8f81c723c */ /* 0x004fe20000081020 */
[----:B------:R-:W2:Y:S04]  /*786a0*/  LDL.LU R32, [R1+0x1600] ;  /* 0x0016000001207983 */ /* 0x000ea80000300800 */
[----:B------:R-:W2:Y:S04]  /*786b0*/  LDL.LU R33, [R1+0x1604] ;  /* 0x0016040001217983 */ /* 0x000ea80000300800 */
[----:B------:R-:W2:Y:S04]  /*786c0*/  LDL.LU R34, [R1+0x1608] ;  /* 0x0016080001227983 */ /* 0x000ea80000300800 */
[----:B------:R-:W2:Y:S06]  /*786d0*/  LDL.LU R35, [R1+0x160c] ;  /* 0x00160c0001237983 */ /* 0x000eac0000300800 */
[----:B------:R-:W-:Y:S01]  /*786e0*/  IMAD.MOV.U32 R26, RZ, RZ, R28 ;  /* 0x000000ffff1a7224 */ /* 0x000fe200078e001c */
[----:B------:R-:W-:Y:S01]  /*786f0*/  MOV R6, R31 ;  /* 0x0000001f00067202 */ /* 0x000fe20000000f00 */
[----:B------:R-:W-:-:S02]  /*78700*/  IMAD.MOV.U32 R27, RZ, RZ, R29 ;  /* 0x000000ffff1b7224 */ /* 0x000fc400078e001d */
[----:B------:R-:W-:Y:S02]  /*78710*/  IMAD.MOV.U32 R10, RZ, RZ, R30 ;  /* 0x000000ffff0a7224 */ /* 0x000fe400078e001e */
[----:B---3--:R-:W-:-:S15]  /*78720*/  HMMA.1688.F32.TF32 R28, R248, R196, R228 ;  /* 0x000000c4f81c723c */ /* 0x008fde00000810e4 */
        /* <DEDUP_REMOVED lines=34> */
[----:B------:R-:W4:Y:S01]  /*78950*/  LDL.LU R242, [R1+0x15e8] ;  /* 0x0015e80001f27983 */ /* 0x000f220000300800 */
[----:B------:R-:W-:Y:S03]  /*78960*/  HMMA.1688.F32.TF32 R28, R248, R176, R40 ;  /* 0x000000b0f81c723c */ /* 0x000fe60000081028 */
[----:B------:R-:W4:-:S15]  /*78970*/  LDL.LU R243, [R1+0x15ec] ;  /* 0x0015ec0001f37983 */ /* 0x000f1e0000300800 */
[----:B------:R-:W-:Y:S01]  /*78980*/  NOP ;  /* 0x0000000000007918 */ /* 0x000fe20000000000 */
[----:B------:R-:W-:Y:S01]  /*78990*/  MOV R210, R28 ;  /* 0x0000001c00d27202 */ /* 0x000fe20000000f00 */
[----:B------:R-:W-:Y:S02]  /*789a0*/  IMAD.MOV.U32 R211, RZ, RZ, R29 ;  /* 0x000000ffffd37224 */ /* 0x000fe400078e001d */
[----:B------:R-:W-:Y:S02]  /*789b0*/  IMAD.MOV.U32 R214, RZ, RZ, R30 ;  /* 0x000000ffffd67224 */ /* 0x000fe400078e001e */
[----:B------:R-:W-:Y:S02]  /*789c0*/  IMAD.MOV.U32 R215, RZ, RZ, R31 ;  /* 0x000000ffffd77224 */ /* 0x000fe400078e001f */
[----:B--2---:R-:W-:Y:S01]  /*789d0*/  HMMA.1688.F32.TF32 R28, R248, R172, R32 ;  /* 0x000000acf81c723c */ /* 0x004fe20000081020 */
[----:B------:R-:W2:Y:S04]  /*789e0*/  LDL.LU R32, [R1+0xbe0] ;  /* 0x000be00001207983 */ /* 0x000ea80000300800 */
[----:B------:R-:W2:Y:S04]  /*789f0*/  LDL.LU R33, [R1+0xbe4] ;  /* 0x000be40001217983 */ /* 0x000ea80000300800 */
[----:B------:R-:W2:Y:S04]  /*78a00*/  LDL.LU R34, [R1+0xbe8] ;  /* 0x000be80001227983 */ /* 0x000ea80000300800 */
[----:B------:R-:W2:Y:S04]  /*78a10*/  LDL.LU R35, [R1+0xbec] ;  /* 0x000bec0001237983 */ /* 0x000ea80000300800 */
[----:B------:R-:W2:Y:S04]  /*78a20*/  LDL.LU R224, [R1] ;  /* 0x0000000001e07983 */ /* 0x000ea80000300800 */
[----:B------:R-:W2:Y:S04]  /*78a30*/  LDL.LU R225, [R1+0x4] ;  /* 0x0000040001e17983 */ /* 0x000ea80000300800 */
[----:B------:R-:W2:Y:S04]  /*78a40*/  LDL.LU R226, [R1+0x8] ;  /* 0x0000080001e27983 */ /* 0x000ea80000300800 */
        /* <DEDUP_REMOVED lines=15> */
[----:B------:R-:W2:Y:S04]  /*78b40*/  LDL.LU R30, [R1+0x28] ;  /* 0x00002800011e7983 */ /* 0x000ea80000300800 */
[----:B------:R-:W2:Y:S01]  /*78b50*/  LDL.LU R31, [R1+0x2c] ;  /* 0x00002c00011f7983 */ /* 0x000ea20000300800 */
[----:B---3--:R-:W-:-:S15]  /*78b60*/  HMMA.1688.F32.TF32 R40, R248, R168, R244 ;  /* 0x000000a8f828723c */ /* 0x008fde00000810f4 */
[----:B------:R-:W-:-:S04]  /*78b70*/  NOP ;  /* 0x0000000000007918 */ /* 0x000fc80000000000 */
[----:B-1----:R-:W-:Y:S02]  /*78b80*/  IMAD.MOV.U32 R238, RZ, RZ, R40 ;  /* 0x000000ffffee7224 */ /* 0x002fe400078e0028 */
[----:B------:R-:W-:Y:S01]  /*78b90*/  IMAD.MOV.U32 R237, RZ, RZ, R41 ;  /* 0x000000ffffed7224 */ /* 0x000fe200078e0029 */
[----:B------:R-:W3:Y:S01]  /*78ba0*/  LDL.LU R40, [R1+0x15c0] ;  /* 0x0015c00001287983 */ /* 0x000ee20000300800 */
[----:B------:R-:W-:Y:S02]  /*78bb0*/  IMAD.MOV.U32 R158, RZ, RZ, R42 ;  /* 0x000000ffff9e7224 */ /* 0x000fe400078e002a */
[----:B------:R-:W-:Y:S01]  /*78bc0*/  IMAD.MOV.U32 R159, RZ, RZ, R43 ;  /* 0x000000ffff9f7224 */ /* 0x000fe200078e002b */
        /* <DEDUP_REMOVED lines=9> */
[----:B------:R-:W-:Y:S01]  /*78c60*/  IMAD.MOV.U32 R233, RZ, RZ, R240 ;  /* 0x000000ffffe97224 */ /* 0x000fe200078e00f0 */
[----:B------:R-:W-:Y:S01]  /*78c70*/  MOV R235, R242 ;  /* 0x000000f200eb7202 */ /* 0x000fe20000000f00 */
[----:B------:R-:W-:Y:S01]  /*78c80*/  IMAD.MOV.U32 R232, RZ, RZ, R241 ;  /* 0x000000ffffe87224 */ /* 0x000fe200078e00f1 */
[----:B------:R-:W4:Y:S01]  /*78c90*/  LDL.LU R240, [R1+0x15a0] ;  /* 0x0015a00001f07983 */ /* 0x000f220000300800 */
[----:B------:R-:W-:-:S03]  /*78ca0*/  IMAD.MOV.U32 R239, RZ, RZ, R243 ;  /* 0x000000ffffef7224 */ /* 0x000fc600078e00f3 */
        /* <DEDUP_REMOVED lines=8> */
[----:B------:R-:W2:Y:S01]  /*78d30*/  LDL.LU.64 R44, [R1+0x33d0] ;  /* 0x0033d000012c7983 */ /* 0x000ea20000300a00 */
[----:B------:R-:W-:-:S03]  /*78d40*/  IMAD.MOV.U32 R234, RZ, RZ, R46 ;  /* 0x000000ffffea7224 */ /* 0x000fc600078e002e */
        /* <DEDUP_REMOVED lines=8> */
[----:B-1----:R-:W4:Y:S04]  /*78dd0*/  LDL.LU R232, [R1+0x40] ;  /* 0x0000400001e87983 */ /* 0x002f280000300800 */
[----:B------:R-:W4:Y:S04]  /*78de0*/  LDL.LU R233, [R1+0x44] ;  /* 0x0000440001e97983 */ /* 0x000f280000300800 */
[----:B------:R-:W4:Y:S04]  /*78df0*/  LDL.LU R234, [R1+0x48] ;  /* 0x0000480001ea7983 */ /* 0x000f280000300800 */
[----:B------:R-:W4:Y:S01]  /*78e00*/  LDL.LU R235, [R1+0x4c] ;  /* 0x00004c0001eb7983 */ /* 0x000f220000300800 */
[C---:B---3--:R-:W-:Y:S08]  /*78e10*/  HMMA.1688.F32.TF32 R40, R248.reuse, R156, R40 ;  /* 0x0000009cf828723c */ /* 0x048ff00000081028 */
[----:B------:R-:W-:Y:S11]  /*78e20*/  HMMA.1688.F32.TF32 R244, R248, R152, R244 ;  /* 0x00000098f8f4723c */ /* 0x000ff600000810f4 */
[----:B------:R-:W-:Y:S01]  /*78e30*/  IMAD.MOV.U32 R219, RZ, RZ, R40 ;  /* 0x000000ffffdb7224 */ /* 0x000fe200078e0028 */
[----:B------:R-:W-:-:S02]  /*78e40*/  MOV R218, R41 ;  /* 0x0000002900da7202 */ /* 0x000fc40000000f00 */
[----:B------:R-:W3:Y:S05]  /*78e50*/  LDL.LU.64 R40, [R1+0x33c8] ;  /* 0x0033c80001287983 */ /* 0x000eea0000300a00 */
[----:B------:R-:W-:Y:S04]  /*78e60*/  STL.64 [R1+0xf0], R244 ;  /* 0x0000f0f401007387 */ /* 0x000fe80000100a00 */
[----:B------:R1:W-:Y:S04]  /*78e70*/  STL.64 [R1+0xf8], R246 ;  /* 0x0000f8f601007387 */ /* 0x0003e80000100a00 */
[----:B-1----:R-:W3:Y:S04]  /*78e80*/  LDL.LU.64 R246, [R1+0x33c0] ;  /* 0x0033c00001f67983 */ /* 0x002ee80000300a00 */
[----:B------:R-:W3:Y:S01]  /*78e90*/  LDL.LU.64 R244, [R1+0x33b8] ;  /* 0x0033b80001f47983 */ /* 0x000ee20000300a00 */
[C---:B------:R-:W-:Y:S08]  /*78ea0*/  HMMA.1688.F32.TF32 R228, R248.reuse, R136, R228 ;  /* 0x00000088f8e4723c */ /* 0x040ff000000810e4 */
[C---:B--2---:R-:W-:Y:S08]  /*78eb0*/  HMMA.1688.F32.TF32 R236, R248.reuse, R144, R236 ;  /* 0x00000090f8ec723c */ /* 0x044ff000000810ec */
[----:B----4-:R-:W-:-:S15]  /*78ec0*/  HMMA.1688.F32.TF32 R232, R248, R148, R232 ;  /* 0x00000094f8e8723c */ /* 0x010fde00000810e8 */
[----:B------:R-:W-:-:S04]  /*78ed0*/  NOP ;  /* 0x0000000000007918 */ /* 0x000fc80000000000 */
[----:B------:R-:W-:Y:S04]  /*78ee0*/  STL.64 [R1+0x40], R232 ;  /* 0x000040e801007387 */ /* 0x000fe80000100a00 */
[----:B------:R1:W-:Y:S02]  /*78ef0*/  STL.64 [R1+0x48], R234 ;  /* 0x000048ea01007387 */ /* 0x0003e40000100a00 */
[C---:B-1----:R-:W-:Y:S08]  /*78f00*/  HMMA.1688.F32.TF32 R232, R248.reuse, R140, R28 ;  /* 0x0000008cf8e8723c */ /* 0x042ff0000008101c */
[C---:B------:R-:W-:Y:S01]  /*78f10*/  HMMA.1688.F32.TF32 R28, R248.reuse, R132, R224 ;  /* 0x00000084f81c723c */ /* 0x040fe200000810e0 */
[----:B------:R-:W-:Y:S04]  /*78f20*/  STL.64 [R1+0x30], R236 ;  /* 0x000030ec01007387 */ /* 0x000fe80000100a00 */
[----:B------:R-:W-:Y:S03]  /*78f30*/  STL.64 [R1+0x38], R238 ;  /* 0x000038ee01007387 */ /* 0x000fe60000100a00 */
[----:B------:R-:W-:Y:S03]  /*78f40*/  HMMA.1688.F32.TF32 R248, R248, R128, R32 ;  /* 0x00000080f8f8723c */ /* 0x000fe60000081020 */
[----:B------:R-:W-:Y:S04]  /*78f50*/  STL.64 [R1+0x20], R232 ;  /* 0x000020e801007387 */ /* 0x000fe80000100a00 */
[----:B------:R-:W-:Y:S04]  /*78f60*/  STL.64 [R1+0x28], R234 ;  /* 0x000028ea01007387 */ /* 0x000fe80000100a00 */
[----:B------:R-:W-:Y:S04]  /*78f70*/  STL.64 [R1+0x10], R228 ;  /* 0x000010e401007387 */ /* 0x000fe80000100a00 */
[----:B------:R-:W-:Y:S04]  /*78f80*/  STL.64 [R1+0x18], R230 ;  /* 0x000018e601007387 */ /* 0x000fe80000100a00 */
[----:B------:R-:W2:Y:S04]  /*78f90*/  LDL.LU R32, [R1+0x1590] ;  /* 0x0015900001207983 */ /* 0x000ea80000300800 */
[----:B------:R-:W-:Y:S04]  /*78fa0*/  STL.64 [R1], R28 ;  /* 0x0000001c01007387 */ /* 0x000fe80000100a00 */
[----:B------:R1:W-:Y:S04]  /*78fb0*/  STL.64 [R1+0x8], R30 ;  /* 0x0000081e01007387 */ /* 0x0003e80000100a00 */
[----:B------:R-:W2:Y:S01]  /*78fc0*/  LDL.LU R33, [R1+0x1594] ;  /* 0x0015940001217983 */ /* 0x000ea20000300800 */
[C---:B---3--:R-:W-:Y:S08]  /*78fd0*/  HMMA.1688.F32.TF32 R244, R108.reuse, R16, R244 ;  /* 0x000000106cf4723c */ /* 0x048ff000000810f4 */
[----:B-1----:R-:W-:Y:S01]  /*78fe0*/  HMMA.1688.F32.TF32 R28, R108, R4, R240 ;  /* 0x000000046c1c723c */ /* 0x002fe200000810f0 */
[----:B------:R-:W-:Y:S04]  /*78ff0*/  STL.64 [R1+0x3048], R250 ;  /* 0x003048fa01007387 */ /* 0x000fe80000100a00 */
[----:B------:R-:W-:Y:S06]  /*79000*/  STL.64 [R1+0x3040], R248 ;  /* 0x003040f801007387 */ /* 0x000fec0000100a00 */
[----:B------:R-:W-:Y:S04]  /*79010*/  STL.64 [R1+0x3058], R246 ;  /* 0x003058f601007387 */ /* 0x000fe80000100a00 */
[----:B------:R-:W-:Y:S04]  /*79020*/  STL.64 [R1+0x3050], R244 ;  /* 0x003050f401007387 */ /* 0x000fe80000100a00 */
[----:B------:R1:W-:Y:S04]  /*79030*/  STL.64 [R1+0xe0], R28 ;  /* 0x0000e01c01007387 */ /* 0x0003e80000100a00 */
        /* <DEDUP_REMOVED lines=11> */
[----:B------:R-:W3:Y:S01]  /*790f0*/  LDL.LU R239, [R1+0x157c] ;  /* 0x00157c0001ef7983 */ /* 0x000ee20000300800 */
[----:B------:R-:W-:-:S03]  /*79100*/  IMAD.MOV.U32 R130, RZ, RZ, R30 ;  /* 0x000000ffff827224 */ /* 0x000fc600078e001e */
[----:B-1----:R-:W3:Y:S01]  /*79110*/  LDL.LU R28, [R1+0x1560] ;  /* 0x00156000011c7983 */ /* 0x002ee20000300800 */
[----:B------:R-:W-:-:S03]  /*79120*/  IMAD.MOV.U32 R131, RZ, RZ, R31 ;  /* 0x000000ffff837224 */ /* 0x000fc600078e001f */
[----:B------:R-:W3:Y:S04]  /*79130*/  LDL.LU R29, [R1+0x1564] ;  /* 0x00156400011d7983 */ /* 0x000ee80000300800 */
[----:B------:R-:W3:Y:S04]  /*79140*/  LDL.LU R30, [R1+0x1568] ;  /* 0x00156800011e7983 */ /* 0x000ee80000300800 */
[----:B------:R-:W3:Y:S04]  /*79150*/  LDL.LU R31, [R1+0x156c] ;  /* 0x00156c00011f7983 */ /* 0x000ee80000300800 */
        /* <DEDUP_REMOVED lines=12> */
[----:B------:R-:W-:Y:S01]  /*79220*/  LDS R117, [R39+UR7+0x46080] ;  /* 0x0460800727757984 */ /* 0x000fe20008000800 */
[----:B------:R-:W-:Y:S02]  /*79230*/  IMAD.MOV.U32 R127, RZ, RZ, R42 ;  /* 0x000000ffff7f7224 */ /* 0x000fe400078e002a */
[----:B------:R-:W-:Y:S01]  /*79240*/  IMAD.MOV.U32 R126, RZ, RZ, R43 ;  /* 0x000000ffff7e7224 */ /* 0x000fe200078e002b */
[C---:B------:R-:W-:Y:S01]  /*79250*/  HMMA.1688.F32.TF32 R52, R108.reuse, R184, R52 ;  /* 0x000000b86c34723c */ /* 0x040fe20000081034 */
[----:B------:R-:W1:Y:S07]  /*79260*/  LDS R116, [R2+UR7+0x46080] ;  /* 0x0460800702747984 */ /* 0x000e6e0008000800 */
[----:B--2---:R-:W-:-:S15]  /*79270*/  HMMA.1688.F32.TF32 R32, R108, R20, R32 ;  /* 0x000000146c20723c */ /* 0x004fde0000081020 */
[----:B------:R-:W-:-:S04]  /*79280*/  NOP ;  /* 0x0000000000007918 */ /* 0x000fc80000000000 */
[----:B------:R-:W-:Y:S01]  /*79290*/  MOV R134, R32 ;  /* 0x0000002000867202 */ /* 0x000fe20000000f00 */
[----:B------:R-:W-:Y:S01]  /*792a0*/  IMAD.MOV.U32 R135, RZ, RZ, R33 ;  /* 0x000000ffff877224 */ /* 0x000fe200078e0021 */
[----:B------:R-:W2:Y:S01]  /*792b0*/  LDL.LU R32, [R1+0x1520] ;  /* 0x0015200001207983 */ /* 0x000ea20000300800 */
[----:B------:R-:W-:Y:S02]  /*792c0*/  IMAD.MOV.U32 R138, RZ, RZ, R34 ;  /* 0x000000ffff8a7224 */ /* 0x000fe400078e0022 */
[----:B------:R-:W-:Y:S01]  /*792d0*/  IMAD.MOV.U32 R139, RZ, RZ, R35 ;  /* 0x000000ffff8b7224 */ /* 0x000fe200078e0023 */
[----:B------:R-:W2:Y:S04]  /*792e0*/  LDL.LU R33, [R1+0x1524] ;  /* 0x0015240001217983 */ /* 0x000ea80000300800 */
[----:B------:R-:W2:Y:S04]  /*792f0*/  LDL.LU R34, [R1+0x1528] ;  /* 0x0015280001227983 */ /* 0x000ea80000300800 */
[----:B------:R-:W2:Y:S04]  /*79300*/  LDL.LU R35, [R1+0x152c] ;  /* 0x00152c0001237983 */ /* 0x000ea80000300800 */
[----:B------:R-:W-:Y:S04]  /*79310*/  STL [R1+0x30ec], R139 ;  /* 0x0030ec8b01007387 */ /* 0x000fe80000100800 */
[----:B------:R-:W-:Y:S04]  /*79320*/  STL [R1+0x30e8], R138 ;  /* 0x0030e88a01007387 */ /* 0x000fe80000100800 */
[----:B------:R-:W-:Y:S01]  /*79330*/  STL [R1+0x30e4], R135 ;  /* 0x0030e48701007387 */ /* 0x000fe20000100800 */
[----:B----4-:R-:W-:Y:S03]  /*79340*/  HMMA.1688.F32.TF32 R232, R108, R8, R232 ;  /* 0x000000086ce8723c */ /* 0x010fe600000810e8 */
[----:B------:R-:W-:-:S15]  /*79350*/  STL [R1+0x30e0], R134 ;  /* 0x0030e08601007387 */ /* 0x000fde0000100800 */
[----:B------:R-:W-:Y:S01]  /*79360*/  NOP ;  /* 0x0000000000007918 */ /* 0x000fe20000000000 */
[----:B-1----:R-:W-:Y:S01]  /*79370*/  IMAD.MOV.U32 R130, RZ, RZ, R232 ;  /* 0x000000ffff827224 */ /* 0x002fe200078e00e8 */
[----:B------:R3:W-:Y:S01]  /*79380*/  STL.64 [R1+0xc8], R234 ;  /* 0x0000c8ea01007387 */ /* 0x0007e20000100a00 */
[----:B------:R-:W-:Y:S02]  /*79390*/  IMAD.MOV.U32 R131, RZ, RZ, R233 ;  /* 0x000000ffff837224 */ /* 0x000fe400078e00e9 */
[----:B---3--:R-:W-:Y:S01]  /*793a0*/  HMMA.1688.F32.TF32 R232, R108, R24, R236 ;  /* 0x000000186ce8723c */ /* 0x008fe200000810ec */
[----:B------:R-:W-:-:S15]  /*793b0*/  STL [R1+0x30f4], R130 ;  /* 0x0030f48201007387 */ /* 0x000fde0000100800 */
[----:B------:R-:W-:-:S03]  /*793c0*/  NOP ;  /* 0x0000000000007918 */ /* 0x000fc60000000000 */
[----:B------:R-:W-:Y:S01]  /*793d0*/  IMAD.MOV.U32 R139, RZ, RZ, R232 ;  /* 0x000000ffff8b7224 */ /* 0x000fe200078e00e8 */
[----:B------:R-:W-:Y:S01]  /*793e0*/  MOV R138, R233 ;  /* 0x000000e9008a7202 */ /* 0x000fe20000000f00 */
[----:B------:R-:W-:Y:S02]  /*793f0*/  IMAD.MOV.U32 R135, RZ, RZ, R234 ;  /* 0x000000ffff877224 */ /* 0x000fe400078e00ea */
[----:B------:R-:W-:Y:S02]  /*79400*/  IMAD.MOV.U32 R134, RZ, RZ, R235 ;  /* 0x000000ffff867224 */ /* 0x000fe400078e00eb */
[C---:B------:R-:W-:Y:S08]  /*79410*/  HMMA.1688.F32.TF32 R232, R108.reuse, R12, R28 ;  /* 0x0000000c6ce8723c */ /* 0x040ff0000008101c */
[----:B------:R-:W-:Y:S01]  /*79420*/  HMMA.1688.F32.TF32 R28, R108, R124, R228 ;  /* 0x0000007c6c1c723c */ /* 0x000fe200000810e4 */
[----:B------:R-:W-:Y:S04]  /*79430*/  STL [R1+0x30f0], R131 ;  /* 0x0030f08301007387 */ /* 0x000fe80000100800 */
[----:B------:R1:W-:Y:S04]  /*79440*/  STL [R1+0x30fc], R135 ;  /* 0x0030fc8701007387 */ /* 0x0003e80000100800 */
[----:B------:R3:W-:Y:S10]  /*79450*/  STL [R1+0x30f8], R134 ;  /* 0x0030f88601007387 */ /* 0x0007f40000100800 */
[----:B-1----:R-:W-:-:S02]  /*79460*/  IMAD.MOV.U32 R135, RZ, RZ, R28 ;  /* 0x000000ffff877224 */ /* 0x002fc400078e001c */
[----:B---3--:R-:W-:Y:S02]  /*79470*/  IMAD.MOV.U32 R134, RZ, RZ, R29 ;  /* 0x000000ffff867224 */ /* 0x008fe400078e001d */
[----:B------:R-:W-:Y:S02]  /*79480*/  IMAD.MOV.U32 R130, RZ, RZ, R30 ;  /* 0x000000ffff827224 */ /* 0x000fe400078e001e */
[----:B------:R-:W-:Y:S02]  /*79490*/  IMAD.MOV.U32 R131, RZ, RZ, R31 ;  /* 0x000000ffff837224 */ /* 0x000fe400078e001f */
[C---:B------:R-:W-:Y:S08]  /*794a0*/  HMMA.1688.F32.TF32 R28, R108.reuse, R120, R224 ;  /* 0x000000786c1c723c */ /* 0x040ff000000810e0 */
[----:B------:R-:W-:Y:S01]  /*794b0*/  HMMA.1688.F32.TF32 R224, R108, R220, R240 ;  /* 0x000000dc6ce0723c */ /* 0x000fe200000810f0 */
[----:B------:R-:W-:Y:S04]  /*794c0*/  STL.64 [R1+0xa0], R232 ;  /* 0x0000a0e801007387 */ /* 0x000fe80000100a00 */
[----:B------:R-:W-:Y:S06]  /*794d0*/  STL.64 [R1+0xa8], R234 ;  /* 0x0000a8ea01007387 */ /* 0x000fec0000100a00 */
[----:B------:R-:W-:Y:S01]  /*794e0*/  MOV R247, R28 ;  /* 0x0000001c00f77202 */ /* 0x000fe20000000f00 */
[----:B------:R-:W-:-:S02]  /*794f0*/  IMAD.MOV.U32 R246, RZ, RZ, R29 ;  /* 0x000000fffff67224 */ /* 0x000fc400078e001d */
[----:B------:R-:W-:Y:S02]  /*79500*/  IMAD.MOV.U32 R245, RZ, RZ, R30 ;  /* 0x000000fffff57224 */ /* 0x000fe400078e001e */
[----:B------:R-:W-:Y:S01]  /*79510*/  IMAD.MOV.U32 R244, RZ, RZ, R31 ;  /* 0x000000fffff47224 */ /* 0x000fe200078e001f */
[----:B------:R-:W-:Y:S04]  /*79520*/  STL.64 [R1+0x3108], R246 ;  /* 0x003108f601007387 */ /* 0x000fe80000100a00 */
[----:B------:R-:W-:Y:S04]  /*79530*/  STL.64 [R1+0x3100], R244 ;  /* 0x003100f401007387 */ /* 0x000fe80000100a00 */
        /* <DEDUP_REMOVED lines=10> */
[----:B---3--:R-:W3:Y:S04]  /*795e0*/  LDL.LU R226, [R1+0x1508] ;  /* 0x0015080001e27983 */ /* 0x008ee80000300800 */
        /* <DEDUP_REMOVED lines=16> */
[----:B------:R-:W-:Y:S01]  /*796f0*/  IMAD.MOV.U32 R142, RZ, RZ, R28 ;  /* 0x000000ffff8e7224 */ /* 0x000fe200078e001c */
[----:B------:R-:W-:Y:S01]  /*79700*/  MOV R150, R31 ;  /* 0x0000001f00967202 */ /* 0x000fe20000000f00 */
[----:B------:R-:W-:Y:S01]  /*79710*/  IMAD.MOV.U32 R154, RZ, RZ, R29 ;  /* 0x000000ffff9a7224 */ /* 0x000fe200078e001d */
[----:B------:R-:W2:Y:S01]  /*79720*/  LDL.LU R240, [R1+0x1470] ;  /* 0x0014700001f07983 */ /* 0x000ea20000300800 */
[----:B------:R-:W-:-:S03]  /*79730*/  IMAD.MOV.U32 R155, RZ, RZ, R30 ;  /* 0x000000ffff9b7224 */ /* 0x000fc600078e001e */
[----:B------:R-:W2:Y:S04]  /*79740*/  LDL.LU R241, [R1+0x1474] ;  /* 0x0014740001f17983 */ /* 0x000ea80000300800 */
[----:B------:R-:W2:Y:S04]  /*79750*/  LDL.LU R242, [R1+0x1478] ;  /* 0x0014780001f27983 */ /* 0x000ea80000300800 */
[----:B------:R-:W2:Y:S01]  /*79760*/  LDL.LU R243, [R1+0x147c] ;  /* 0x00147c0001f37983 */ /* 0x000ea20000300800 */
[C---:B----4-:R-:W-:Y:S08]  /*79770*/  HMMA.1688.F32.TF32 R28, R108.reuse, R212, R64 ;  /* 0x000000d46c1c723c */ /* 0x050ff00000081040 */
[----:B------:R-:W-:Y:S11]  /*79780*/  HMMA.1688.F32.TF32 R40, R108, R196, R40 ;  /* 0x000000c46c28723c */ /* 0x000ff60000081028 */
[----:B------:R-:W-:-:S02]  /*79790*/  IMAD.MOV.U32 R151, RZ, RZ, R28 ;  /* 0x000000ffff977224 */ /* 0x000fc400078e001c */
[----:B------:R-:W-:Y:S02]  /*797a0*/  IMAD.MOV.U32 R143, RZ, RZ, R29 ;  /* 0x000000ffff8f7224 */ /* 0x000fe400078e001d */
[----:B------:R-:W-:Y:S02]  /*797b0*/  IMAD.MOV.U32 R146, RZ, RZ, R30 ;  /* 0x000000ffff927224 */ /* 0x000fe400078e001e */
[----:B------:R-:W-:Y:S02]  /*797c0*/  IMAD.MOV.U32 R147, RZ, RZ, R31 ;  /* 0x000000ffff937224 */ /* 0x000fe400078e001f */
[----:B---3--:R-:W-:Y:S01]  /*797d0*/  HMMA.1688.F32.TF32 R28, R108, R208, R224 ;  /* 0x000000d06c1c723c */ /* 0x008fe200000810e0 */
[----:B------:R-:W-:Y:S01]  /*797e0*/  MOV R224, R73 ;  /* 0x0000004900e07202 */ /* 0x000fe20000000f00 */
[----:B------:R-:W-:-:S15]  /*797f0*/  IMAD.MOV.U32 R225, RZ, RZ, R72 ;  /* 0x000000ffffe17224 */ /* 0x000fde00078e0048 */
[----:B------:R-:W-:Y:S02]  /*79800*/  NOP ;  /* 0x0000000000007918 */ /* 0x000fe40000000000 */
[----:B------:R-:W-:Y:S01]  /*79810*/  STL [R1+0x2ffc], R31 ;  /* 0x002ffc1f01007387 */ /* 0x000fe20000100800 */
[----:B------:R-:W-:Y:S02]  /*79820*/  IMAD.MOV.U32 R226, RZ, RZ, R69 ;  /* 0x000000ffffe27224 */ /* 0x000fe400078e0045 */
[----:B------:R-:W-:Y:S01]  /*79830*/  IMAD.MOV.U32 R227, RZ, RZ, R68 ;  /* 0x000000ffffe37224 */ /* 0x000fe200078e0044 */
[C---:B--2---:R-:W-:Y:S08]  /*79840*/  HMMA.1688.F32.TF32 R32, R108.reuse, R204, R32 ;  /* 0x000000cc6c20723c */ /* 0x044ff00000081020 */
[C---:B------:R-:W-:Y:S08]  /*79850*/  HMMA.1688.F32.TF32 R36, R108.reuse, R200, R36 ;  /* 0x000000c86c24723c */ /* 0x040ff00000081024 */
[C---:B------:R-:W-:Y:S08]  /*79860*/  HMMA.1688.F32.TF32 R44, R108.reuse, R192, R44 ;  /* 0x000000c06c2c723c */ /* 0x040ff0000008102c */
[C---:B------:R-:W-:Y:S08]  /*79870*/  HMMA.1688.F32.TF32 R48, R108.reuse, R188, R48 ;  /* 0x000000bc6c30723c */ /* 0x040ff00000081030 */
[C---:B------:R-:W-:Y:S01]  /*79880*/  HMMA.1688.F32.TF32 R56, R108.reuse, R180, R56 ;  /* 0x000000b46c38723c */ /* 0x040fe20000081038 */
[----:B------:R-:W-:Y:S07]  /*79890*/  STL [R1+0x2ff8], R34 ;  /* 0x002ff82201007387 */ /* 0x000fee0000100800 */
[C---:B------:R-:W-:Y:S01]  /*798a0*/  HMMA.1688.F32.TF32 R60, R108.reuse, R176, R60 ;  /* 0x000000b06c3c723c */ /* 0x040fe2000008103c */
[----:B------:R-:W-:Y:S04]  /*798b0*/  STL [R1+0x2ff4], R35 ;  /* 0x002ff42301007387 */ /* 0x000fe80000100800 */
[----:B------:R-:W-:Y:S04]  /*798c0*/  STL [R1+0x2ff0], R39 ;  /* 0x002ff02701007387 */ /* 0x000fe80000100800 */
        /* <DEDUP_REMOVED lines=36> */
[----:B------:R-:W-:Y:S01]  /*79b10*/  HMMA.1688.F32.TF32 R64, R108, R172, R240 ;  /* 0x000000ac6c40723c */ /* 0x000fe200000810f0 */
[----:B------:R-:W-:-:S02]  /*79b20*/  IMAD.MOV.U32 R242, RZ, RZ, R101 ;  /* 0x000000fffff27224 */ /* 0x000fc400078e0065 */
[----:B------:R-:W-:-:S05]  /*79b30*/  IMAD.MOV.U32 R243, RZ, RZ, R100 ;  /* 0x000000fffff37224 */ /* 0x000fca00078e0064 */
[----:B------:R-:W-:Y:S01]  /*79b40*/  HMMA.1688.F32.TF32 R88, R108, R148, R88 ;  /* 0x000000946c58723c */ /* 0x000fe20000081058 */
[----:B------:R-:W-:Y:S01]  /*79b50*/  IMAD.MOV.U32 R240, RZ, RZ, R105 ;  /* 0x000000fffff07224 */ /* 0x000fe200078e0069 */
[----:B------:R-:W-:-:S06]  /*79b60*/  MOV R241, R104 ;  /* 0x0000006800f17202 */ /* 0x000fcc0000000f00 */
[C---:B------:R-:W-:Y:S03]  /*79b70*/  HMMA.1688.F32.TF32 R104, R108.reuse, R132, R224 ;  /* 0x000000846c68723c */ /* 0x040fe600000810e0 */
[----:B------:R-:W-:Y:S04]  /*79b80*/  STL.64 [R1+0x3088], R66 ;  /* 0x0030884201007387 */ /* 0x000fe80000100a00 */
[----:B------:R1:W-:Y:S01]  /*79b90*/  STL.64 [R1+0x3080], R64 ;  /* 0x0030804001007387 */ /* 0x0003e20000100a00 */
[C---:B--2---:R-:W-:Y:S08]  /*79ba0*/  HMMA.1688.F32.TF32 R72, R108.reuse, R164, R72 ;  /* 0x000000a46c48723c */ /* 0x044ff00000081048 */
[C---:B---3--:R-:W-:Y:S08]  /*79bb0*/  HMMA.1688.F32.TF32 R68, R108.reuse, R168, R68 ;  /* 0x000000a86c44723c */ /* 0x048ff00000081044 */
[C---:B----4-:R-:W-:Y:S08]  /*79bc0*/  HMMA.1688.F32.TF32 R76, R108.reuse, R160, R76 ;  /* 0x000000a06c4c723c */ /* 0x050ff0000008104c */
[C---:B------:R-:W-:Y:S08]  /*79bd0*/  HMMA.1688.F32.TF32 R80, R108.reuse, R156, R80 ;  /* 0x0000009c6c50723c */ /* 0x040ff00000081050 */
[C---:B------:R-:W-:Y:S01]  /*79be0*/  HMMA.1688.F32.TF32 R84, R108.reuse, R152, R84 ;  /* 0x000000986c54723c */ /* 0x040fe20000081054 */
[----:B------:R-:W-:Y:S07]  /*79bf0*/  STL.64 [R1+0x3098], R70 ;  /* 0x0030984601007387 */ /* 0x000fee0000100a00 */
[C---:B------:R-:W-:Y:S01]  /*79c00*/  HMMA.1688.F32.TF32 R92, R108.reuse, R144, R92 ;  /* 0x000000906c5c723c */ /* 0x040fe2000008105c */
[----:B------:R2:W-:Y:S07]  /*79c10*/  STL.64 [R1+0x3090], R68 ;  /* 0x0030904401007387 */ /* 0x0005ee0000100a00 */
        /* <DEDUP_REMOVED lines=21> */
[----:B------:R-:W3:Y:S04]  /*79d70*/  LDL.LU R240, [R1+0x1300] ;  /* 0x0013000001f07983 */ /* 0x000ee80000300800 */
[----:B------:R-:W3:Y:S01]  /*79d80*/  LDL.LU R241, [R1+0x1304] ;  /* 0x0013040001f17983 */ /* 0x000ee20000300800 */
[----:B------:R-:W-:-:S03]  /*79d90*/  IMAD.MOV.U32 R230, RZ, RZ, R112 ;  /* 0x000000ffffe67224 */ /* 0x000fc600078e0070 */
[----:B------:R-:W3:Y:S01]  /*79da0*/  LDL.LU R242, [R1+0x1308] ;  /* 0x0013080001f27983 */ /* 0x000ee20000300800 */
[----:B------:R-:W-:-:S03]  /*79db0*/  IMAD.MOV.U32 R231, RZ, RZ, R113 ;  /* 0x000000ffffe77224 */ /* 0x000fc600078e0071 */
[----:B------:R-:W3:Y:S04]  /*79dc0*/  LDL.LU R243, [R1+0x130c] ;  /* 0x00130c0001f37983 */ /* 0x000ee80000300800 */
[----:B------:R-:W4:Y:S04]  /*79dd0*/  LDL.LU R228, [R1+0x1310] ;  /* 0x0013100001e47983 */ /* 0x000f280000300800 */
[----:B------:R-:W4:Y:S04]  /*79de0*/  LDL.LU R229, [R1+0x1314] ;  /* 0x0013140001e57983 */ /* 0x000f280000300800 */
        /* <DEDUP_REMOVED lines=50> */
[----:B---3--:R-:W-:-:S02]  /*7a110*/  IMAD.MOV.U32 R235, RZ, RZ, R112 ;  /* 0x000000ffffeb7224 */ /* 0x008fc400078e0070 */
[----:B----4-:R-:W-:Y:S02]  /*7a120*/  IMAD.MOV.U32 R234, RZ, RZ, R113 ;  /* 0x000000ffffea7224 */ /* 0x010fe400078e0071 */
[C---:B------:R-:W-:Y:S08]  /*7a130*/  HMMA.1688.F32.TF32 R112, R116.reuse, R16, R224 ;  /* 0x000000107470723c */ /* 0x040ff000000810e0 */
[C---:B------:R-:W-:Y:S08]  /*7a140*/  HMMA.1688.F32.TF32 R64, R116.reuse, R20, R64 ;  /* 0x000000147440723c */ /* 0x040ff00000081040 */
[----:B--2---:R-:W-:Y:S03]  /*7a150*/  HMMA.1688.F32.TF32 R68, R116, R4, R68 ;  /* 0x000000047444723c */ /* 0x004fe60000081044 */
[----:B------:R-:W-:Y:S08]  /*7a160*/  STL.64 [R1+0x3328], R114 ;  /* 0x0033287201007387 */ /* 0x000ff00000100a00 */
[----:B------:R-:W-:Y:S01]  /*7a170*/  IMAD.MOV.U32 R39, RZ, RZ, R67 ;  /* 0x000000ffff277224 */ /* 0x000fe200078e0043 */
[----:B------:R-:W-:Y:S01]  /*7a180*/  STL.64 [R1+0x3320], R112 ;  /* 0x0033207001007387 */ /* 0x000fe20000100a00 */
[----:B------:R-:W-:-:S02]  /*7a190*/  IMAD.MOV.U32 R34, RZ, RZ, R65 ;  /* 0x000000ffff227224 */ /* 0x000fc400078e0041 */
[----:B------:R-:W-:Y:S01]  /*7a1a0*/  IMAD.MOV.U32 R35, RZ, RZ, R66 ;  /* 0x000000ffff237224 */ /* 0x000fe200078e0042 */
[----:B------:R-:W-:-:S03]  /*7a1b0*/  MOV R31, R64 ;  /* 0x00000040001f7202 */ /* 0x000fc60000000f00 */
        /* <DEDUP_REMOVED lines=9> */
[C---:B--2---:R-:W-:Y:S08]  /*7a250*/  HMMA.1688.F32.TF32 R28, R116.reuse, R24, R56 ;  /* 0x00000018741c723c */ /* 0x044ff00000081038 */
        /* <DEDUP_REMOVED lines=119> */
[----:B------:R-:W-:-:S02]  /*7a9d0*/  LOP3.LUT R49, R2, 0x40, RZ, 0x3c, !PT ;  /* 0x0000004002317812 */ /* 0x000fc400078e3cff */
[----:B------:R-:W-:-:S03]  /*7a9e0*/  LOP3.LUT R50, R2, 0x60, RZ, 0x3c, !PT ;  /* 0x0000006002327812 */ /* 0x000fc600078e3cff */
[----:B------:R-:W-:Y:S04]  /*7a9f0*/  LDS R224, [R49+UR7+0x46080] ;  /* 0x0460800731e07984 */ /* 0x000fe80008000800 */
[----:B------:R-:W-:Y:S04]  /*7aa00*/  LDS R226, [R49+UR7+0x46880] ;  /* 0x0468800731e27984 */ /* 0x000fe80008000800 */
[----:B------:R-:W-:Y:S04]  /*7aa10*/  LDS R225, [R50+UR7+0x46080] ;  /* 0x0460800732e17984 */ /* 0x000fe80008000800 */
[----:B------:R-:W1:Y:S02]  /*7aa20*/  LDS R227, [R50+UR7+0x46880] ;  /* 0x0468800732e37984 */ /* 0x000e640008000800 */
[C---:B-1----:R-:W-:Y:S08]  /*7aa30*/  HMMA.1688.F32.TF32 R28, R116.reuse, R192, R100 ;  /* 0x000000c0741c723c */ /* 0x042ff00000081064 */
[C---:B--2---:R-:W-:Y:S08]  /*7aa40*/  HMMA.1688.F32.TF32 R32, R116.reuse, R196, R104 ;  /* 0x000000c47420723c */ /* 0x044ff00000081068 */
[C---:B---3--:R-:W-:Y:S11]  /*7aa50*/  HMMA.1688.F32.TF32 R36, R116.reuse, R188, R96 ;  /* 0x000000bc7424723c */ /* 0x048ff60000081060 */
        /* <DEDUP_REMOVED lines=41> */
[C---:B-1----:R-:W-:Y:S08]  /*7acf0*/  HMMA.1688.F32.TF32 R28, R116.reuse, R132, R244 ;  /* 0x00000084741c723c */ /* 0x042ff000000810f4 */
[----:B------:R-:W-:Y:S01]  /*7ad00*/  HMMA.1688.F32.TF32 R116, R116, R128, R248 ;  /* 0x000000807474723c */ /* 0x000fe200000810f8 */
[----:B------:R-:W-:Y:S04]  /*7ad10*/  STL.64 [R1+0x2c0], R36 ;  /* 0x0002c02401007387 */ /* 0x000fe80000100a00 */
[----:B------:R-:W-:Y:S04]  /*7ad20*/  STL.64 [R1+0x2c8], R38 ;  /* 0x0002c82601007387 */ /* 0x000fe80000100a00 */
[----:B------:R-:W-:Y:S04]  /*7ad30*/  STL.64 [R1+0x2b0], R32 ;  /* 0x0002b02001007387 */ /* 0x000fe80000100a00 */
[----:B------:R1:W-:Y:S06]  /*7ad40*/  STL.64 [R1+0x2b8], R34 ;  /* 0x0002b82201007387 */ /* 0x0003ec0000100a00 */
[----:B------:R-:W-:Y:S04]  /*7ad50*/  STL.64 [R1+0x2fe8], R118 ;  /* 0x002fe87601007387 */ /* 0x000fe80000100a00 */
[----:B------:R-:W-:Y:S04]  /*7ad60*/  STL.64 [R1+0x2a0], R28 ;  /* 0x0002a01c01007387 */ /* 0x000fe80000100a00 */
[----:B------:R2:W-:Y:S01]  /*7ad70*/  STL.64 [R1+0x2a8], R30 ;  /* 0x0002a81e01007387 */ /* 0x0005e20000100a00 */
[C---:B-1----:R-:W-:Y:S08]  /*7ad80*/  HMMA.1688.F32.TF32 R32, R224.reuse, R4, R232 ;  /* 0x00000004e020723c */ /* 0x042ff000000810e8 */
[----:B--2---:R-:W-:Y:S01]  /*7ad90*/  HMMA.1688.F32.TF32 R28, R224, R16, R228 ;  /* 0x00000010e01c723c */ /* 0x004fe200000810e4 */
[----:B------:R-:W-:Y:S01]  /*7ada0*/  STL.64 [R1+0x2fe0], R116 ;  /* 0x002fe07401007387 */ /* 0x000fe20000100a00 */
[----:B------:R-:W-:-:S03]  /*7adb0*/  LOP3.LUT R51, R2, 0x20, RZ, 0x3c, !PT ;  /* 0x0000002002337812 */ /* 0x000fc600078e3cff */
[----:B------:R-:W-:Y:S04]  /*7adc0*/  LDS R228, [R2+UR7+0x46100] ;  /* 0x0461000702e47984 */ /* 0x000fe80008000800 */
[----:B------:R-:W-:Y:S04]  /*7add0*/  LDS R230, [R2+UR7+0x46900] ;  /* 0x0469000702e67984 */ /* 0x000fe80008000800 */
[----:B------:R-:W-:Y:S04]  /*7ade0*/  LDS R229, [R51+UR7+0x46100] ;  /* 0x0461000733e57984 */ /* 0x000fe80008000800 */
[----:B------:R-:W1:Y:S04]  /*7adf0*/  LDS R231, [R51+UR7+0x46900] ;  /* 0x0469000733e77984 */ /* 0x000e680008000800 */
        /* <DEDUP_REMOVED lines=8> */
[----:B------:R2:W-:Y:S04]  /*7ae80*/  STL.64 [R1+0x690], R28 ;  /* 0x0006901c01007387 */ /* 0x0005e80000100a00 */
[----:B------:R3:W-:Y:S04]  /*7ae90*/  STL.64 [R1+0x698], R30 ;  /* 0x0006981e01007387 */ /* 0x0007e80000100a00 */
[----:B------:R-:W1:Y:S04]  /*7aea0*/  LDL.LU R240, [R1+0x720] ;  /* 0x0007200001f07983 */ /* 0x000e680000300800 */
[----:B------:R4:W-:Y:S04]  /*7aeb0*/  STL.64 [R1+0x680], R20 ;  /* 0x0006801401007387 */ /* 0x0009e80000100a00 */
[----:B------:R1:W-:Y:S04]  /*7aec0*/  STL.64 [R1+0x688], R22 ;  /* 0x0006881601007387 */ /* 0x0003e80000100a00 */
        /* <DEDUP_REMOVED lines=112> */
[----:B------:R1:W-:Y:S04]  /*7b5d0*/  STL.64 [R1+0x3370], R8 ;  /* 0x0033700801007387 */ /* 0x0003e80000100a00 */
[----:B-1----:R-:W2:Y:S04]  /*7b5e0*/  LDL.LU R8, [R1+0x11b0] ;  /* 0x0011b00001087983 */ /* 0x002ea80000300800 */
[----:B------:R-:W2:Y:S04]  /*7b5f0*/  LDL.LU R9, [R1+0x11b4] ;  /* 0x0011b40001097983 */ /* 0x000ea80000300800 */
[----:B------:R-:W2:Y:S04]  /*7b600*/  LDL.LU R10, [R1+0x11b8] ;  /* 0x0011b800010a7983 */ /* 0x000ea80000300800 */
[----:B------:R-:W2:Y:S04]  /*7b610*/  LDL.LU R11, [R1+0x11bc] ;  /* 0x0011bc00010b7983 */ /* 0x000ea80000300800 */
[----:B------:R-:W-:Y:S04]  /*7b620*/  STL.64 [R1+0x3368], R26 ;  /* 0x0033681a01007387 */ /* 0x000fe80000100a00 */
[----:B------:R-:W-:Y:S01]  /*7b630*/  STL.64 [R1+0x3360], R24 ;  /* 0x0033601801007387 */ /* 0x000fe20000100a00 */
[----:B--2---:R-:W-:-:S15]  /*7b640*/  HMMA.1688.F32.TF32 R8, R224, R24, R8 ;  /* 0x00000018e008723c */ /* 0x004fde0000081008 */
[----:B------:R-:W-:-:S04]  /*7b650*/  NOP ;  /* 0x0000000000007918 */ /* 0x000fc80000000000 */
[----:B------:R-:W-:Y:S04]  /*7b660*/  STL.64 [R1+0x670], R8 ;  /* 0x0006700801007387 */ /* 0x000fe80000100a00 */
[----:B------:R3:W-:Y:S02]  /*7b670*/  STL.64 [R1+0x678], R10 ;  /* 0x0006780a01007387 */ /* 0x0007e40000100a00 */
[C---:B---3--:R-:W-:Y:S08]  /*7b680*/  HMMA.1688.F32.TF32 R8, R224.reuse, R12, R20 ;  /* 0x0000000ce008723c */ /* 0x048ff00000081014 */
[C---:B----4-:R-:W-:Y:S08]  /*7b690*/  HMMA.1688.F32.TF32 R24, R224.reuse, R124, R116 ;  /* 0x0000007ce018723c */ /* 0x050ff00000081074 */
        /* <DEDUP_REMOVED lines=205> */
[----:B------:R-:W1:Y:S01]  /*7c370*/  LDS R227, [R50+UR7+0x46900] ;  /* 0x0469000732e37984 */ /* 0x000e620008000800 */
[----:B---3--:R-:W-:-:S15]  /*7c380*/  HMMA.1688.F32.TF32 R20, R228, R4, R20 ;  /* 0x00000004e414723c */ /* 0x008fde0000081014 */
[----:B------:R-:W-:-:S04]  /*7c390*/  NOP ;  /* 0x0000000000007918 */ /* 0x000fc80000000000 */
[----:B------:R-:W-:Y:S04]  /*7c3a0*/  STL.64 [R1+0x7b0], R20 ;  /* 0x0007b01401007387 */ /* 0x000fe80000100a00 */
[----:B------:R3:W-:Y:S04]  /*7c3b0*/  STL.64 [R1+0x7b8], R22 ;  /* 0x0007b81601007387 */ /* 0x0007e80000100a00 */
[----:B---3--:R-:W3:Y:S04]  /*7c3c0*/  LDL.LU.64 R22, [R1+0x3388] ;  /* 0x0033880001167983 */ /* 0x008ee80000300a00 */
[----:B------:R-:W2:Y:S02]  /*7c3d0*/  LDL.LU.64 R20, [R1+0x3380] ;  /* 0x0033800001147983 */ /* 0x000ea40000300a00 */
[----:B--2---:R-:W-:-:S15]  /*7c3e0*/  HMMA.1688.F32.TF32 R8, R228, R20, R8 ;  /* 0x00000014e408723c */ /* 0x004fde0000081008 */
[----:B------:R-:W-:-:S04]  /*7c3f0*/  NOP ;  /* 0x0000000000007918 */ /* 0x000fc80000000000 */
[----:B------:R-:W-:Y:S04]  /*7c400*/  STL.64 [R1+0x7a0], R8 ;  /* 0x0007a00801007387 */ /* 0x000fe80000100a00 */
[----:B------:R2:W-:Y:S04]  /*7c410*/  STL.64 [R1+0x7a8], R10 ;  /* 0x0007a80a01007387 */ /* 0x0005e80000100a00 */
[----:B--2---:R-:W2:Y:S04]  /*7c420*/  LDL.LU.64 R10, [R1+0x3378] ;  /* 0x00337800010a7983 */ /* 0x004ea80000300a00 */
[----:B------:R-:W2:Y:S02]  /*7c430*/  LDL.LU.64 R8, [R1+0x3370] ;  /* 0x0033700001087983 */ /* 0x000ea40000300a00 */
[----:B--2---:R-:W-:-:S15]  /*7c440*/  HMMA.1688.F32.TF32 R24, R228, R8, R24 ;  /* 0x00000008e418723c */ /* 0x004fde0000081018 */
[----:B------:R-:W-:-:S04]  /*7c450*/  NOP ;  /* 0x0000000000007918 */ /* 0x000fc80000000000 */
[----:B------:R-:W-:Y:S04]  /*7c460*/  STL.64 [R1+0x8c0], R24 ;  /* 0x0008c01801007387 */ /* 0x000fe80000100a00 */
[----:B------:R2:W-:Y:S04]  /*7c470*/  STL.64 [R1+0x8c8], R26 ;  /* 0x0008c81a01007387 */ /* 0x0005e80000100a00 */
[----:B--2---:R-:W2:Y:S04]  /*7c480*/  LDL.LU.64 R26, [R1+0x3368] ;  /* 0x00336800011a7983 */ /* 0x004ea80000300a00 */
[----:B------:R-:W2:Y:S01]  /*7c490*/  LDL.LU.64 R24, [R1+0x3360] ;  /* 0x0033600001187983 */ /* 0x000ea20000300a00 */
[C---:B------:R-:W-:Y:S08]  /*7c4a0*/  HMMA.1688.F32.TF32 R36, R228.reuse, R120, R36 ;  /* 0x00000078e424723c */ /* 0x040ff00000081024 */
[----:B--2---:R-:W-:-:S15]  /*7c4b0*/  HMMA.1688.F32.TF32 R116, R228, R24, R116 ;  /* 0x00000018e474723c */ /* 0x004fde0000081074 */
[----:B------:R-:W-:-:S04]  /*7c4c0*/  NOP ;  /* 0x0000000000007918 */ /* 0x000fc80000000000 */
[----:B------:R-:W-:Y:S04]  /*7c4d0*/  STL.64 [R1+0x8b0], R116 ;  /* 0x0008b07401007387 */ /* 0x000fe80000100a00 */
[----:B------:R2:W-:Y:S02]  /*7c4e0*/  STL.64 [R1+0x8b8], R118 ;  /* 0x0008b87601007387 */ /* 0x0005e40000100a00 */
[C---:B--2---:R-:W-:Y:S08]  /*7c4f0*/  HMMA.1688.F32.TF32 R116, R228.reuse, R12, R28 ;  /* 0x0000000ce474723c */ /* 0x044ff0000008101c */
        /* <DEDUP_REMOVED lines=14> */
[C---:B-1----:R-:W-:Y:S08]  /*7c5e0*/  HMMA.1688.F32.TF32 R32, R228.reuse, R208, R100 ;  /* 0x000000d0e420723c */ /* 0x042ff00000081064 */
[C---:B--2---:R-:W-:Y:S02]  /*7c5f0*/  HMMA.1688.F32.TF32 R28, R228.reuse, R204, R96 ;  /* 0x000000cce41c723c */ /* 0x044fe40000081060 */
        /* <DEDUP_REMOVED lines=52> */
[C---:B----4-:R-:W-:Y:S08]  /*7c940*/  HMMA.1688.F32.TF32 R32, R228.reuse, R136, R236 ;  /* 0x00000088e420723c */ /* 0x050ff000000810ec */
[----:B-1----:R-:W-:Y:S03]  /*7c950*/  HMMA.1688.F32.TF32 R28, R228, R132, R240 ;  /* 0x00000084e41c723c */ /* 0x002fe600000810f0 */
        /* <DEDUP_REMOVED lines=114> */
[C---:B---3--:R-:W-:Y:S08]  /*7d080*/  HMMA.1688.F32.TF32 R68, R224.reuse, R196, R68 ;  /* 0x000000c4e044723c */ /* 0x048ff00000081044 */
[C---:B----4-:R-:W-:Y:S08]  /*7d090*/  HMMA.1688.F32.TF32 R80, R224.reuse, R208, R80 ;  /* 0x000000d0e050723c */ /* 0x050ff00000081050 */
[C---:B------:R-:W-:Y:S08]  /*7d0a0*/  HMMA.1688.F32.TF32 R92, R224.reuse, R220, R92 ;  /* 0x000000dce05c723c */ /* 0x040ff0000008105c */
[----:B------:R-:W-:Y:S08]  /*7d0b0*/  HMMA.1688.F32.TF32 R116, R224, R16, R116 ;  /* 0x00000010e074723c */ /* 0x000ff00000081074 */
[----:B--2---:R-:W-:Y:S01]  /*7d0c0*/  HMMA.1688.F32.TF32 R228, R228, R128, R36 ;  /* 0x00000080e4e4723c */ /* 0x004fe20000081024 */
[----:B------:R-:W2:Y:S04]  /*7d0d0*/  LDL.LU.64 R38, [R1+0x3358] ;  /* 0x0033580001267983 */ /* 0x000ea80000300a00 */
[----:B------:R-:W3:-:S14]  /*7d0e0*/  LDL.LU.64 R36, [R1+0x3350] ;  /* 0x0033500001247983 */ /* 0x000edc0000300a00 */
[----:B------:R-:W-:Y:S01]  /*7d0f0*/  STL.64 [R1+0x4a0], R228 ;  /* 0x0004a0e401007387 */ /* 0x000fe20000100a00 */
[C---:B------:R-:W-:Y:S03]  /*7d100*/  HMMA.1688.F32.TF32 R28, R224.reuse, R4, R28 ;  /* 0x00000004e01c723c */ /* 0x040fe6000008101c */
[----:B------:R-:W-:Y:S04]  /*7d110*/  STL.64 [R1+0x4a8], R230 ;  /* 0x0004a8e601007387 */ /* 0x000fe80000100a00 */
[----:B------:R-:W-:Y:S04]  /*7d120*/  STL.64 [R1+0x6d0], R116 ;  /* 0x0006d07401007387 */ /* 0x000fe80000100a00 */
[----:B------:R1:W-:Y:S01]  /*7d130*/  STL.64 [R1+0x6d8], R118 ;  /* 0x0006d87601007387 */ /* 0x0003e20000100a00 */
[C---:B------:R-:W-:Y:S03]  /*7d140*/  HMMA.1688.F32.TF32 R40, R224.reuse, R172, R40 ;  /* 0x000000ace028723c */ /* 0x040fe60000081028 */
[----:B------:R-:W-:Y:S04]  /*7d150*/  LDS R228, [R2+UR7+0x46180] ;  /* 0x0461800702e47984 */ /* 0x000fe80008000800 */
[----:B------:R-:W-:Y:S01]  /*7d160*/  LDS R230, [R2+UR7+0x46980] ;  /* 0x0469800702e67984 */ /* 0x000fe20008000800 */
[C---:B-1----:R-:W-:Y:S03]  /*7d170*/  HMMA.1688.F32.TF32 R116, R224.reuse, R20, R32 ;  /* 0x00000014e074723c */ /* 0x042fe60000081020 */
[----:B------:R-:W-:Y:S04]  /*7d180*/  STL.64 [R1+0xad0], R28 ;  /* 0x000ad01c01007387 */ /* 0x000fe80000100a00 */
[----:B------:R1:W-:Y:S01]  /*7d190*/  STL.64 [R1+0xad8], R30 ;  /* 0x000ad81e01007387 */ /* 0x0003e20000100a00 */
[C---:B------:R-:W-:Y:S03]  /*7d1a0*/  HMMA.1688.F32.TF32 R32, R224.reuse, R8, R112 ;  /* 0x00000008e020723c */ /* 0x040fe60000081070 */
[----:B------:R-:W-:Y:S04]  /*7d1b0*/  LDS R229, [R51+UR7+0x46180] ;  /* 0x0461800733e57984 */ /* 0x000fe80008000800 */
[----:B------:R-:W4:Y:S01]  /*7d1c0*/  LDS R231, [R51+UR7+0x46980] ;  /* 0x0469800733e77984 */ /* 0x000f220008000800 */
        /* <DEDUP_REMOVED lines=11> */
[----:B------:R-:W-:Y:S06]  /*7d280*/  STL.64 [R1+0xa98], R106 ;  /* 0x000a986a01007387 */ /* 0x000fec0000100a00 */
        /* <DEDUP_REMOVED lines=48> */
[----:B------:R1:W-:Y:S04]  /*7d590*/  STL.64 [R1+0x970], R40 ;  /* 0x0009702801007387 */ /* 0x0003e80000100a00 */
[----:B------:R4:W-:Y:S04]  /*7d5a0*/  STL.64 [R1+0x978], R42 ;  /* 0x0009782a01007387 */ /* 0x0009e80000100a00 */
        /* <DEDUP_REMOVED lines=112> */
[C---:B------:R-:W-:Y:S11]  /*7dcb0*/  HMMA.1688.F32.TF32 R112, R224.reuse, R140, R112 ;  /* 0x0000008ce070723c */ /* 0x040ff60000081070 */
[----:B------:R-:W-:Y:S04]  /*7dcc0*/  STL.64 [R1+0x930], R32 ;  /* 0x0009302001007387 */ /* 0x000fe80000100a00 */
[----:B------:R1:W-:Y:S01]  /*7dcd0*/  STL.64 [R1+0x938], R34 ;  /* 0x0009382201007387 */ /* 0x0003e20000100a00 */
[----:B------:R-:W-:Y:S03]  /*7dce0*/  HMMA.1688.F32.TF32 R224, R224, R128, R240 ;  /* 0x00000080e0e0723c */ /* 0x000fe600000810f0 */
        /* <DEDUP_REMOVED lines=18> */
[----:B------:R-:W2:Y:S04]  /*7de10*/  LDL.LU.64 R242, [R1+0x32f8] ;  /* 0x0032f80001f27983 */ /* 0x000ea80000300a00 */
[----:B------:R-:W2:Y:S04]  /*7de20*/  LDL.LU.64 R240, [R1+0x32f0] ;  /* 0x0032f00001f07983 */ /* 0x000ea80000300a00 */
[----:B------:R1:W-:Y:S04]  /*7de30*/  STL.64 [R1+0x6c0], R224 ;  /* 0x0006c0e001007387 */ /* 0x0003e80000100a00 */
[----:B------:R1:W-:Y:S04]  /*7de40*/  STL.64 [R1+0x6c8], R226 ;  /* 0x0006c8e201007387 */ /* 0x0003e80000100a00 */
[----:B-1----:R-:W2:Y:S04]  /*7de50*/  LDL.LU R224, [R1+0x8e0] ;  /* 0x0008e00001e07983 */ /* 0x002ea80000300800 */
[----:B------:R-:W2:Y:S04]  /*7de60*/  LDL.LU R225, [R1+0x8e4] ;  /* 0x0008e40001e17983 */ /* 0x000ea80000300800 */
[----:B------:R-:W2:Y:S04]  /*7de70*/  LDL.LU R226, [R1+0x8e8] ;  /* 0x0008e80001e27983 */ /* 0x000ea80000300800 */
[----:B------:R-:W2:Y:S01]  /*7de80*/  LDL.LU R227, [R1+0x8ec] ;  /* 0x0008ec0001e37983 */ /* 0x000ea20000300800 */
[C---:B------:R-:W-:Y:S08]  /*7de90*/  HMMA.1688.F32.TF32 R116, R228.reuse, R4, R116 ;  /* 0x00000004e474723c */ /* 0x040ff00000081074 */
[C---:B------:R-:W-:Y:S08]  /*7dea0*/  HMMA.1688.F32.TF32 R108, R228.reuse, R20, R108 ;  /* 0x00000014e46c723c */ /* 0x040ff0000008106c */
[----:B--2---:R-:W-:-:S15]  /*7deb0*/  HMMA.1688.F32.TF32 R224, R228, R16, R224 ;  /* 0x00000010e4e0723c */ /* 0x004fde00000810e0 */
[----:B------:R-:W-:-:S04]  /*7dec0*/  NOP ;  /* 0x0000000000007918 */ /* 0x000fc80000000000 */
[----:B------:R-:W-:Y:S04]  /*7ded0*/  STL.64 [R1+0x8e0], R224 ;  /* 0x0008e0e001007387 */ /* 0x000fe80000100a00 */
[----:B------:R-:W-:Y:S04]  /*7dee0*/  STL.64 [R1+0x8e8], R226 ;  /* 0x0008e8e201007387 */ /* 0x000fe80000100a00 */
[----:B------:R-:W-:Y:S04]  /*7def0*/  STL.64 [R1+0xd00], R116 ;  /* 0x000d007401007387 */ /* 0x000fe80000100a00 */
[----:B------:R1:W-:Y:S04]  /*7df00*/  STL.64 [R1+0xd08], R118 ;  /* 0x000d087601007387 */ /* 0x0003e80000100a00 */
[----:B------:R-:W-:Y:S04]  /*7df10*/  STL.64 [R1+0xcf0], R108 ;  /* 0x000cf06c01007387 */ /* 0x000fe80000100a00 */
[----:B------:R2:W-:Y:S01]  /*7df20*/  STL.64 [R1+0xcf8], R110 ;  /* 0x000cf86e01007387 */ /* 0x0005e20000100a00 */
[C---:B-1----:R-:W-:Y:S03]  /*7df30*/  HMMA.1688.F32.TF32 R116, R228.reuse, R8, R104 ;  /* 0x00000008e474723c */ /* 0x042fe60000081068 */
[----:B------:R-:W-:Y:S04]  /*7df40*/  LDS R224, [R49+UR7+0x46180] ;  /* 0x0461800731e07984 */ /* 0x000fe80008000800 */
[----:B------:R-:W-:Y:S01]  /*7df50*/  LDS R226, [R49+UR7+0x46980] ;  /* 0x0469800731e27984 */ /* 0x000fe20008000800 */
[C---:B--2---:R-:W-:Y:S03]  /*7df60*/  HMMA.1688.F32.TF32 R108, R228.reuse, R24, R100 ;  /* 0x00000018e46c723c */ /* 0x044fe60000081064 */
[----:B------:R-:W-:Y:S04]  /*7df70*/  LDS R225, [R50+UR7+0x46180] ;  /* 0x0461800732e17984 */ /* 0x000fe80008000800 */
[----:B------:R-:W1:Y:S01]  /*7df80*/  LDS R227, [R50+UR7+0x46980] ;  /* 0x0469800732e37984 */ /* 0x000e620008000800 */
        /* <DEDUP_REMOVED lines=48> */
[----:B--2---:R-:W2:Y:S04]  /*7e290*/  LDL.LU R52, [R1+0xf10] ;  /* 0x000f100001347983 */ /* 0x004ea80000300800 */
[----:B------:R-:W-:Y:S04]  /*7e2a0*/  STL.64 [R1+0xbe0], R44 ;  /* 0x000be02c01007387 */ /* 0x000fe80000100a00 */
[----:B------:R-:W-:Y:S04]  /*7e2b0*/  STL.64 [R1+0xbe8], R46 ;  /* 0x000be82e01007387 */ /* 0x000fe80000100a00 */
[----:B------:R1:W-:Y:S04]  /*7e2c0*/  STL.64 [R1+0xbd0], R40 ;  /* 0x000bd02801007387 */ /* 0x0003e80000100a00 */
[----:B------:R3:W-:Y:S04]  /*7e2d0*/  STL.64 [R1+0xbd8], R42 ;  /* 0x000bd82a01007387 */ /* 0x0007e80000100a00 */
        /* <DEDUP_REMOVED lines=76> */
[----:B------:R-:W2:-:S15]  /*7e7a0*/  LDL.LU R40, [R1+0xee0] ;  /* 0x000ee00001287983 */ /* 0x000e9e0000300800 */
[----:B------:R-:W-:Y:S01]  /*7e7b0*/  NOP ;  /* 0x0000000000007918 */ /* 0x000fe20000000000 */
[----:B------:R-:W-:Y:S04]  /*7e7c0*/  STL.64 [R1+0xbc0], R116 ;  /* 0x000bc07401007387 */ /* 0x000fe80000100a00 */
[----:B------:R3:W-:Y:S04]  /*7e7d0*/  STL.64 [R1+0xbc8], R118 ;  /* 0x000bc87601007387 */ /* 0x0007e80000100a00 */
[----:B------:R-:W2:Y:S04]  /*7e7e0*/  LDL.LU R41, [R1+0xee4] ;  /* 0x000ee40001297983 */ /* 0x000ea80000300800 */
[----:B------:R-:W2:Y:S01]  /*7e7f0*/  LDL.LU R42, [R1+0xee8] ;  /* 0x000ee800012a7983 */ /* 0x000ea20000300800 */
[C---:B---3--:R-:W-:Y:S03]  /*7e800*/  HMMA.1688.F32.TF32 R116, R228.reuse, R164, R108 ;  /* 0x000000a4e474723c */ /* 0x048fe6000008106c */
[----:B------:R-:W2:Y:S05]  /*7e810*/  LDL.LU R43, [R1+0xeec] ;  /* 0x000eec00012b7983 */ /* 0x000eaa0000300800 */
[C---:B------:R-:W-:Y:S08]  /*7e820*/  HMMA.1688.F32.TF32 R108, R228.reuse, R160, R104 ;  /* 0x000000a0e46c723c */ /* 0x040ff00000081068 */
[C---:B------:R-:W-:Y:S08]  /*7e830*/  HMMA.1688.F32.TF32 R104, R228.reuse, R156, R100 ;  /* 0x0000009ce468723c */ /* 0x040ff00000081064 */
[C---:B------:R-:W-:Y:S08]  /*7e840*/  HMMA.1688.F32.TF32 R100, R228.reuse, R152, R96 ;  /* 0x00000098e464723c */ /* 0x040ff00000081060 */
[C---:B------:R-:W-:Y:S08]  /*7e850*/  HMMA.1688.F32.TF32 R96, R228.reuse, R148, R92 ;  /* 0x00000094e460723c */ /* 0x040ff0000008105c */
[C---:B----4-:R-:W-:Y:S01]  /*7e860*/  HMMA.1688.F32.TF32 R92, R228.reuse, R144, R88 ;  /* 0x00000090e45c723c */ /* 0x050fe20000081058 */
[----:B------:R1:W-:Y:S07]  /*7e870*/  STL.64 [R1+0xbb0], R116 ;  /* 0x000bb07401007387 */ /* 0x0003ee0000100a00 */
[C---:B------:R-:W-:Y:S01]  /*7e880*/  HMMA.1688.F32.TF32 R88, R228.reuse, R140, R84 ;  /* 0x0000008ce458723c */ /* 0x040fe20000081054 */
[----:B------:R3:W-:Y:S07]  /*7e890*/  STL.64 [R1+0xbb8], R118 ;  /* 0x000bb87601007387 */ /* 0x0007ee0000100a00 */
        /* <DEDUP_REMOVED lines=15> */
[----:B------:R-:W-:Y:S04]  /*7e990*/  STL.64 [R1+0xd20], R84 ;  /* 0x000d205401007387 */ /* 0x000fe80000100a00 */
[----:B------:R-:W-:Y:S04]  /*7e9a0*/  STL.64 [R1+0xd28], R86 ;  /* 0x000d285601007387 */ /* 0x000fe80000100a00 */
[----:B------:R-:W-:Y:S04]  /*7e9b0*/  STL.64 [R1+0xd40], R80 ;  /* 0x000d405001007387 */ /* 0x000fe80000100a00 */
[----:B------:R-:W-:Y:S04]  /*7e9c0*/  STL.64 [R1+0xd48], R82 ;  /* 0x000d485201007387 */ /* 0x000fe80000100a00 */
[----:B------:R-:W4:Y:S04]  /*7e9d0*/  LDL.LU R249, [R1+0xed4] ;  /* 0x000ed40001f97983 */ /* 0x000f280000300800 */
[----:B------:R-:W4:Y:S04]  /*7e9e0*/  LDL.LU R250, [R1+0xed8] ;  /* 0x000ed80001fa7983 */ /* 0x000f280000300800 */
[----:B------:R-:W4:Y:S01]  /*7e9f0*/  LDL.LU R251, [R1+0xedc] ;  /* 0x000edc0001fb7983 */ /* 0x000f220000300800 */
[----:B------:R-:W-:Y:S03]  /*7ea00*/  HMMA.1688.F32.TF32 R76, R228, R128, R76 ;  /* 0x00000080e44c723c */ /* 0x000fe6000008104c */
[----:B------:R-:W-:Y:S04]  /*7ea10*/  LDS R229, [R51+UR7+0x47000] ;  /* 0x0470000733e57984 */ /* 0x000fe80008000800 */
[----:B------:R1:W-:Y:S01]  /*7ea20*/  LDS R231, [R51+UR7+0x47800] ;  /* 0x0478000733e77984 */ /* 0x0003e20008000800 */
        /* <DEDUP_REMOVED lines=8> */
[C---:B--2---:R-:W-:Y:S01]  /*7eab0*/  HMMA.1688.F32.TF32 R40, R224.reuse, R220, R40 ;  /* 0x000000dce028723c */ /* 0x044fe20000081028 */
[----:B------:R-:W-:Y:S01]  /*7eac0*/  STL.64 [R1+0xd50], R72 ;  /* 0x000d504801007387 */ /* 0x000fe20000100a00 */
[----:B-1----:R-:W-:Y:S01]  /*7ead0*/  IMAD.MOV.U32 R116, RZ, RZ, R202 ;  /* 0x000000ffff747224 */ /* 0x002fe200078e00ca */
[----:B------:R-:W-:Y:S01]  /*7eae0*/  MOV R117, R203 ;  /* 0x000000cb00757202 */ /* 0x000fe20000000f00 */
[----:B---3--:R-:W-:Y:S01]  /*7eaf0*/  IMAD.MOV.U32 R118, RZ, RZ, R206 ;  /* 0x000000ffff767224 */ /* 0x008fe200078e00ce */
[----:B------:R-:W-:Y:S03]  /*7eb00*/  LDS R228, [R2+UR7+0x47000] ;  /* 0x0470000702e47984 */ /* 0x000fe60008000800 */
[----:B------:R-:W-:Y:S01]  /*7eb10*/  HMMA.1688.F32.TF32 R48, R224, R124, R44 ;  /* 0x0000007ce030723c */ /* 0x000fe2000008102c */
[----:B------:R-:W-:Y:S01]  /*7eb20*/  STL.64 [R1+0xd58], R74 ;  /* 0x000d584a01007387 */ /* 0x000fe20000100a00 */
[----:B------:R-:W-:-:S03]  /*7eb30*/  IMAD.MOV.U32 R119, RZ, RZ, R207 ;  /* 0x000000ffff777224 */ /* 0x000fc600078e00cf */
[----:B------:R-:W1:Y:S03]  /*7eb40*/  LDS R230, [R2+UR7+0x47800] ;  /* 0x0478000702e67984 */ /* 0x000e660008000800 */
[----:B------:R-:W-:Y:S01]  /*7eb50*/  HMMA.1688.F32.TF32 R44, R224, R120, R244 ;  /* 0x00000078e02c723c */ /* 0x000fe200000810f4 */
[----:B------:R-:W-:Y:S04]  /*7eb60*/  STL.64 [R1+0xd60], R68 ;  /* 0x000d604401007387 */ /* 0x000fe80000100a00 */
[----:B------:R-:W-:Y:S01]  /*7eb70*/  STL.64 [R1+0xd68], R70 ;  /* 0x000d684601007387 */ /* 0x000fe20000100a00 */
[----:B------:R-:W-:-:S03]  /*7eb80*/  IMAD.MOV.U32 R246, RZ, RZ, R242 ;  /* 0x000000fffff67224 */ /* 0x000fc600078e00f2 */
[----:B------:R-:W-:Y:S01]  /*7eb90*/  STL.64 [R1+0xd70], R64 ;  /* 0x000d704001007387 */ /* 0x000fe20000100a00 */
[----:B------:R-:W-:-:S03]  /*7eba0*/  IMAD.MOV.U32 R247, RZ, RZ, R0 ;  /* 0x000000fffff77224 */ /* 0x000fc600078e0000 */
[----:B------:R-:W-:Y:S01]  /*7ebb0*/  STL.64 [R1+0xd78], R66 ;  /* 0x000d784201007387 */ /* 0x000fe20000100a00 */
[----:B------:R-:W-:Y:S01]  /*7ebc0*/  IMAD.MOV.U32 R0, RZ, RZ, R40 ;  /* 0x000000ffff007224 */ /* 0x000fe200078e0028 */
[----:B------:R-:W-:Y:S02]  /*7ebd0*/  MOV R242, R41 ;  /* 0x0000002900f27202 */ /* 0x000fe40000000f00 */
[----:B------:R-:W-:Y:S01]  /*7ebe0*/  STL.64 [R1+0xd80], R60 ;  /* 0x000d803c01007387 */ /* 0x000fe20000100a00 */
[----:B------:R-:W-:Y:S02]  /*7ebf0*/  IMAD.MOV.U32 R221, RZ, RZ, R42 ;  /* 0x000000ffffdd7224 */ /* 0x000fe400078e002a */
[----:B------:R-:W-:Y:S01]  /*7ec00*/  IMAD.MOV.U32 R220, RZ, RZ, R43 ;  /* 0x000000ffffdc7224 */ /* 0x000fe200078e002b */
[----:B------:R-:W-:Y:S04]  /*7ec10*/  STL.64 [R1+0xd88], R62 ;  /* 0x000d883e01007387 */ /* 0x000fe80000100a00 */
[----:B------:R-:W-:Y:S04]  /*7ec20*/  STL.64 [R1+0xd90], R56 ;  /* 0x000d903801007387 */ /* 0x000fe80000100a00 */
[----:B------:R-:W-:Y:S04]  /*7ec30*/  STL.64 [R1+0xd98], R58 ;  /* 0x000d983a01007387 */ /* 0x000fe80000100a00 */
        /* <DEDUP_REMOVED lines=8> */
[----:B------:R-:W-:Y:S01]  /*7ecc0*/  STL [R1+0x2f24], R220 ;  /* 0x002f24dc01007387 */ /* 0x000fe20000100800 */
[----:B---3--:R-:W-:-:S03]  /*7ecd0*/  IMAD.MOV.U32 R44, RZ, RZ, R252 ;  /* 0x000000ffff2c7224 */ /* 0x008fc600078e00fc */
[----:B------:R-:W-:Y:S01]  /*7ece0*/  STL [R1+0x2f20], R221 ;  /* 0x002f20dd01007387 */ /* 0x000fe20000100800 */
[----:B-1----:R-:W-:Y:S02]  /*7ecf0*/  IMAD.MOV.U32 R47, RZ, RZ, R240 ;  /* 0x000000ffff2f7224 */ /* 0x002fe400078e00f0 */
[----:B------:R-:W-:Y:S01]  /*7ed00*/  IMAD.MOV.U32 R46, RZ, RZ, R241 ;  /* 0x000000ffff2e7224 */ /* 0x000fe200078e00f1 */
[----:B------:R-:W-:Y:S01]  /*7ed10*/  STL [R1+0x2f1c], R242 ;  /* 0x002f1cf201007387 */ /* 0x000fe20000100800 */
[----:B------:R-:W-:-:S03]  /*7ed20*/  IMAD.MOV.U32 R45, RZ, RZ, R243 ;  /* 0x000000ffff2d7224 */ /* 0x000fc600078e00f3 */
[----:B------:R1:W-:Y:S01]  /*7ed30*/  STL [R1+0x2f18], R0 ;  /* 0x002f180001007387 */ /* 0x0003e20000100800 */
[----:B----4-:R-:W-:-:S15]  /*7ed40*/  HMMA.1688.F32.TF32 R40, R224, R216, R248 ;  /* 0x000000d8e028723c */ /* 0x010fde00000810f8 */
[----:B------:R-:W-:-:S04]  /*7ed50*/  NOP ;  /* 0x0000000000007918 */ /* 0x000fc80000000000 */
[----:B------:R-:W-:Y:S01]  /*7ed60*/  MOV R240, R40 ;  /* 0x0000002800f07202 */ /* 0x000fe20000000f00 */
[----:B------:R-:W-:Y:S01]  /*7ed70*/  IMAD.MOV.U32 R241, RZ, RZ, R41 ;  /* 0x000000fffff17224 */ /* 0x000fe200078e0029 */
[----:B------:R-:W3:Y:S01]  /*7ed80*/  LDL.LU R40, [R1+0xea0] ;  /* 0x000ea00001287983 */ /* 0x000ee20000300800 */
[----:B------:R-:W-:Y:S02]  /*7ed90*/  IMAD.MOV.U32 R252, RZ, RZ, R42 ;  /* 0x000000fffffc7224 */ /* 0x000fe400078e002a */
[----:B------:R-:W-:Y:S01]  /*7eda0*/  IMAD.MOV.U32 R243, RZ, RZ, R43 ;  /* 0x000000fffff37224 */ /* 0x000fe200078e002b */
[----:B------:R-:W3:Y:S04]  /*7edb0*/  LDL.LU R41, [R1+0xea4] ;  /* 0x000ea40001297983 */ /* 0x000ee80000300800 */
[----:B------:R-:W3:Y:S04]  /*7edc0*/  LDL.LU R42, [R1+0xea8] ;  /* 0x000ea800012a7983 */ /* 0x000ee80000300800 */
[----:B------:R-:W3:Y:S04]  /*7edd0*/  LDL.LU R43, [R1+0xeac] ;  /* 0x000eac00012b7983 */ /* 0x000ee80000300800 */
[----:B------:R-:W4:Y:S04]  /*7ede0*/  LDL.LU R248, [R1+0xe90] ;  /* 0x000e900001f87983 */ /* 0x000f280000300800 */
[----:B------:R-:W4:Y:S04]  /*7edf0*/  LDL.LU R249, [R1+0xe94] ;  /* 0x000e940001f97983 */ /* 0x000f280000300800 */
[----:B------:R-:W4:Y:S04]  /*7ee00*/  LDL.LU R250, [R1+0xe98] ;  /* 0x000e980001fa7983 */ /* 0x000f280000300800 */
[----:B------:R-:W4:Y:S04]  /*7ee10*/  LDL.LU R251, [R1+0xe9c] ;  /* 0x000e9c0001fb7983 */ /* 0x000f280000300800 */
[----:B------:R-:W-:Y:S04]  /*7ee20*/  STL [R1+0x2f34], R243 ;  /* 0x002f34f301007387 */ /* 0x000fe80000100800 */
[----:B------:R1:W-:Y:S04]  /*7ee30*/  STL [R1+0x2f30], R252 ;  /* 0x002f30fc01007387 */ /* 0x0003e80000100800 */
[----:B------:R1:W-:Y:S04]  /*7ee40*/  STL [R1+0x2f2c], R241 ;  /* 0x002f2cf101007387 */ /* 0x0003e80000100800 */
[----:B------:R1:W-:Y:S01]  /*7ee50*/  STL [R1+0x2f28], R240 ;  /* 0x002f28f001007387 */ /* 0x0003e20000100800 */
[----:B------:R-:W-:-:S15]  /*7ee60*/  HMMA.1688.F32.TF32 R44, R224, R208, R44 ;  /* 0x000000d0e02c723c */ /* 0x000fde000008102c */
[----:B------:R-:W-:-:S04]  /*7ee70*/  NOP ;  /* 0x0000000000007918 */ /* 0x000fc80000000000 */
[----:B------:R-:W-:Y:S02]  /*7ee80*/  IMAD.MOV.U32 R208, RZ, RZ, R47 ;  /* 0x000000ffffd07224 */ /* 0x000fe400078e002f */
[----:B------:R-:W-:Y:S02]  /*7ee90*/  IMAD.MOV.U32 R209, RZ, RZ, R46 ;  /* 0x000000ffffd17224 */ /* 0x000fe400078e002e */
[----:B-1----:R-:W-:Y:S01]  /*7eea0*/  IMAD.MOV.U32 R0, RZ, RZ, R44 ;  /* 0x000000ffff007224 */ /* 0x002fe200078e002c */
[----:B--2---:R-:W-:Y:S01]  /*7eeb0*/  HMMA.1688.F32.TF32 R48, R224, R212, R244 ;  /* 0x000000d4e030723c */ /* 0x004fe200000810f4 */
[----:B------:R-:W2:Y:S04]  /*7eec0*/  LDL.LU R244, [R1+0xe80] ;  /* 0x000e800001f47983 */ /* 0x000ea80000300800 */
[----:B------:R-:W2:Y:S04]  /*7eed0*/  LDL.LU R245, [R1+0xe84] ;  /* 0x000e840001f57983 */ /* 0x000ea80000300800 */
[----:B------:R-:W2:Y:S01]  /*7eee0*/  LDL.LU R246, [R1+0xe88] ;  /* 0x000e880001f67983 */ /* 0x000ea20000300800 */
[----:B------:R-:W-:-:S02]  /*7eef0*/  IMAD.MOV.U32 R247, RZ, RZ, R3 ;  /* 0x000000fffff77224 */ /* 0x000fc400078e0003 */
[----:B------:R-:W-:-:S07]  /*7ef00*/  IMAD.MOV.U32 R3, RZ, RZ, R45 ;  /* 0x000000ffff037224 */ /* 0x000fce00078e002d */
[----:B------:R-:W-:Y:S01]  /*7ef10*/  MOV R212, R51 ;  /* 0x0000003300d47202 */ /* 0x000fe20000000f00 */
[----:B------:R-:W-:Y:S02]  /*7ef20*/  IMAD.MOV.U32 R213, RZ, RZ, R50 ;  /* 0x000000ffffd57224 */ /* 0x000fe400078e0032 */
[----:B------:R-:W-:Y:S02]  /*7ef30*/  IMAD.MOV.U32 R216, RZ, RZ, R49 ;  /* 0x000000ffffd87224 */ /* 0x000fe400078e0031 */
[----:B------:R-:W-:Y:S01]  /*7ef40*/  IMAD.MOV.U32 R217, RZ, RZ, R48 ;  /* 0x000000ffffd97224 */ /* 0x000fe200078e0030 */
[----:B------:R-:W-:Y:S04]  /*7ef50*/  STL [R1+0x2f44], R212 ;  /* 0x002f44d401007387 */ /* 0x000fe80000100800 */
[----:B------:R-:W-:Y:S04]  /*7ef60*/  STL [R1+0x2f40], R213 ;  /* 0x002f40d501007387 */ /* 0x000fe80000100800 */
[----:B------:R-:W-:Y:S04]  /*7ef70*/  STL [R1+0x2f3c], R216 ;  /* 0x002f3cd801007387 */ /* 0x000fe80000100800 */
[----:B------:R1:W-:Y:S04]  /*7ef80*/  STL [R1+0x2f38], R217 ;  /* 0x002f38d901007387 */ /* 0x0003e80000100800 */
[----:B------:R-:W-:Y:S04]  /*7ef90*/  STL [R1+0x2f54], R208 ;  /* 0x002f54d001007387 */ /* 0x000fe80000100800 */
[----:B------:R-:W-:Y:S04]  /*7efa0*/  STL [R1+0x2f50], R209 ;  /* 0x002f50d101007387 */ /* 0x000fe80000100800 */
[----:B------:R-:W-:Y:S04]  /*7efb0*/  STL [R1+0x2f4c], R3 ;  /* 0x002f4c0301007387 */ /* 0x000fe80000100800 */
[----:B------:R-:W-:Y:S01]  /*7efc0*/  STL [R1+0x2f48], R0 ;  /* 0x002f480001007387 */ /* 0x000fe20000100800 */
[----:B---3--:R-:W-:-:S15]  /*7efd0*/  HMMA.1688.F32.TF32 R40, R224, R204, R40 ;  /* 0x000000cce028723c */ /* 0x008fde0000081028 */
[----:B------:R-:W-:-:S04]  /*7efe0*/  NOP ;  /* 0x0000000000007918 */ /* 0x000fc80000000000 */
[----:B------:R-:W-:Y:S01]  /*7eff0*/  IMAD.MOV.U32 R204, RZ, RZ, R43 ;  /* 0x000000ffffcc7224 */ /* 0x000fe200078e002b */
[----:B------:R-:W-:Y:S01]  /*7f000*/  MOV R242, R41 ;  /* 0x0000002900f27202 */ /* 0x000fe20000000f00 */
[----:B------:R-:W-:Y:S02]  /*7f010*/  IMAD.MOV.U32 R205, RZ, RZ, R42 ;  /* 0x000000ffffcd7224 */ /* 0x000fe400078e002a */
[----:B------:R-:W-:Y:S01]  /*7f020*/  IMAD.MOV.U32 R221, RZ, RZ, R40 ;  /* 0x000000ffffdd7224 */ /* 0x000fe200078e0028 */
[----:B------:R-:W-:Y:S01]  /*7f030*/  STL [R1+0x2f64], R204 ;  /* 0x002f64cc01007387 */ /* 0x000fe20000100800 */
[----:B----4-:R-:W-:Y:S03]  /*7f040*/  HMMA.1688.F32.TF32 R40, R224, R200, R248 ;  /* 0x000000c8e028723c */ /* 0x010fe600000810f8 */
[----:B------:R-:W-:Y:S04]  /*7f050*/  STL [R1+0x2f60], R205 ;  /* 0x002f60cd01007387 */ /* 0x000fe80000100800 */
[----:B------:R-:W-:Y:S04]  /*7f060*/  STL [R1+0x2f5c], R242 ;  /* 0x002f5cf201007387 */ /* 0x000fe80000100800 */
[----:B------:R-:W-:Y:S04]  /*7f070*/  STL [R1+0x2f58], R221 ;  /* 0x002f58dd01007387 */ /* 0x000fe80000100800 */
[----:B------:R-:W3:Y:S04]  /*7f080*/  LDL.LU R248, [R1+0xe70] ;  /* 0x000e700001f87983 */ /* 0x000ee80000300800 */
[----:B------:R-:W3:Y:S04]  /*7f090*/  LDL.LU R249, [R1+0xe74] ;  /* 0x000e740001f97983 */ /* 0x000ee80000300800 */
[----:B------:R-:W3:Y:S04]  /*7f0a0*/  LDL.LU R250, [R1+0xe78] ;  /* 0x000e780001fa7983 */ /* 0x000ee80000300800 */
[----:B------:R-:W3:Y:S01]  /*7f0b0*/  LDL.LU R251, [R1+0xe7c] ;  /* 0x000e7c0001fb7983 */ /* 0x000ee20000300800 */
[----:B------:R-:W-:-:S02]  /*7f0c0*/  IMAD.MOV.U32 R252, RZ, RZ, R40 ;  /* 0x000000fffffc7224 */ /* 0x000fc400078e0028 */
[----:B------:R-:W-:Y:S02]  /*7f0d0*/  IMAD.MOV.U32 R241, RZ, RZ, R41 ;  /* 0x000000fffff17224 */ /* 0x000fe400078e0029 */
[----:B------:R-:W-:Y:S02]  /*7f0e0*/  IMAD.MOV.U32 R240, RZ, RZ, R42 ;  /* 0x000000fffff07224 */ /* 0x000fe400078e002a */
[----:B------:R-:W-:-:S05]  /*7f0f0*/  IMAD.MOV.U32 R220, RZ, RZ, R43 ;  /* 0x000000ffffdc7224 */ /* 0x000fca00078e002b */
[----:B------:R-:W-:Y:S04]  /*7f100*/  STL [R1+0x2f74], R220 ;  /* 0x002f74dc01007387 */ /* 0x000fe80000100800 */
[----:B------:R-:W-:Y:S04]  /*7f110*/  STL [R1+0x2f70], R240 ;  /* 0x002f70f001007387 */ /* 0x000fe80000100800 */
[----:B------:R-:W-:Y:S04]  /*7f120*/  STL [R1+0x2f6c], R241 ;  /* 0x002f6cf101007387 */ /* 0x000fe80000100800 */
[----:B------:R4:W-:Y:S01]  /*7f130*/  STL [R1+0x2f68], R252 ;  /* 0x002f68fc01007387 */ /* 0x0009e20000100800 */
        /* <DEDUP_REMOVED lines=29> */
[----:B------:R-:W-:Y:S01]  /*7f310*/  STL [R1+0x2f78], R201 ;  /* 0x002f78c901007387 */ /* 0x000fe20000100800 */
[----:B---3--:R-:W-:Y:S03]  /*7f320*/  HMMA.1688.F32.TF32 R60, R224, R192, R248 ;  /* 0x000000c0e03c723c */ /* 0x008fe600000810f8 */
        /* <DEDUP_REMOVED lines=8> */
[----:B-1----:R-:W-:-:S05]  /*7f3b0*/  IMAD.MOV.U32 R217, RZ, RZ, R60 ;  /* 0x000000ffffd97224 */ /* 0x002fca00078e003c */
[----:B------:R1:W-:Y:S01]  /*7f3c0*/  STL [R1+0x2f88], R217 ;  /* 0x002f88d901007387 */ /* 0x0003e20000100800 */
[----:B--2---:R-:W-:-:S15]  /*7f3d0*/  HMMA.1688.F32.TF32 R40, R224, R172, R40 ;  /* 0x000000ace028723c */ /* 0x004fde0000081028 */
[----:B------:R-:W-:-:S04]  /*7f3e0*/  NOP ;  /* 0x0000000000007918 */ /* 0x000fc80000000000 */
[----:B----4-:R-:W-:Y:S02]  /*7f3f0*/  IMAD.MOV.U32 R252, RZ, RZ, R40 ;  /* 0x000000fffffc7224 */ /* 0x010fe400078e0028 */
[----:B------:R-:W-:Y:S02]  /*7f400*/  IMAD.MOV.U32 R204, RZ, RZ, R41 ;  /* 0x000000ffffcc7224 */ /* 0x000fe400078e0029 */
[----:B------:R-:W-:Y:S02]  /*7f410*/  IMAD.MOV.U32 R205, RZ, RZ, R42 ;  /* 0x000000ffffcd7224 */ /* 0x000fe400078e002a */
[----:B------:R-:W-:Y:S02]  /*7f420*/  IMAD.MOV.U32 R242, RZ, RZ, R43 ;  /* 0x000000fffff27224 */ /* 0x000fe400078e002b */
[C---:B---3--:R-:W-:Y:S01]  /*7f430*/  HMMA.1688.F32.TF32 R40, R224.reuse, R168, R248 ;  /* 0x000000a8e028723c */ /* 0x048fe200000810f8 */
[----:B------:R-:W2:Y:S04]  /*7f440*/  LDL.LU R248, [R1+0xae0] ;  /* 0x000ae00001f87983 */ /* 0x000ea80000300800 */
[----:B------:R-:W2:Y:S04]  /*7f450*/  LDL.LU R249, [R1+0xae4] ;  /* 0x000ae40001f97983 */ /* 0x000ea80000300800 */
[----:B------:R-:W2:Y:S04]  /*7f460*/  LDL.LU R250, [R1+0xae8] ;  /* 0x000ae80001fa7983 */ /* 0x000ea80000300800 */
[----:B------:R-:W2:Y:S01]  /*7f470*/  LDL.LU R251, [R1+0xaec] ;  /* 0x000aec0001fb7983 */ /* 0x000ea20000300800 */
[C---:B------:R-:W-:Y:S08]  /*7f480*/  HMMA.1688.F32.TF32 R56, R224.reuse, R188, R56 ;  /* 0x000000bce038723c */ /* 0x040ff00000081038 */
[C---:B------:R-:W-:Y:S08]  /*7f490*/  HMMA.1688.F32.TF32 R52, R224.reuse, R184, R52 ;  /* 0x000000b8e034723c */ /* 0x040ff00000081034 */
[----:B------:R-:W-:Y:S01]  /*7f4a0*/  HMMA.1688.F32.TF32 R48, R224, R180, R48 ;  /* 0x000000b4e030723c */ /* 0x000fe20000081030 */
[----:B------:R-:W-:Y:S01]  /*7f4b0*/  MOV R173, R40 ;  /* 0x0000002800ad7202 */ /* 0x000fe20000000f00 */
[----:B------:R-:W-:-:S02]  /*7f4c0*/  IMAD.MOV.U32 R172, RZ, RZ, R41 ;  /* 0x000000ffffac7224 */ /* 0x000fc400078e0029 */
[----:B------:R-:W-:-:S04]  /*7f4d0*/  IMAD.MOV.U32 R0, RZ, RZ, R56 ;  /* 0x000000ffff007224 */ /* 0x000fc800078e0038 */
[C---:B------:R-:W-:Y:S01]  /*7f4e0*/  HMMA.1688.F32.TF32 R44, R224.reuse, R176, R44 ;  /* 0x000000b0e02c723c */ /* 0x040fe2000008102c */
[----:B------:R-:W-:Y:S01]  /*7f4f0*/  IMAD.MOV.U32 R169, RZ, RZ, R42 ;  /* 0x000000ffffa97224 */ /* 0x000fe200078e002a */
[----:B------:R-:W3:Y:S01]  /*7f500*/  LDL.LU R56, [R1+0x940] ;  /* 0x0009400001387983 */ /* 0x000ee20000300800 */
[----:B------:R-:W-:Y:S02]  /*7f510*/  IMAD.MOV.U32 R168, RZ, RZ, R43 ;  /* 0x000000ffffa87224 */ /* 0x000fe400078e002b */
[----:B------:R-:W-:Y:S02]  /*7f520*/  IMAD.MOV.U32 R212, RZ, RZ, R57 ;  /* 0x000000ffffd47224 */ /* 0x000fe400078e0039 */
[----:B------:R-:W-:Y:S01]  /*7f530*/  IMAD.MOV.U32 R213, RZ, RZ, R58 ;  /* 0x000000ffffd57224 */ /* 0x000fe200078e003a */
[----:B------:R-:W-:Y:S01]  /*7f540*/  HMMA.1688.F32.TF32 R40, R224, R164, R244 ;  /* 0x000000a4e028723c */ /* 0x000fe200000810f4 */
[----:B------:R-:W3:Y:S01]  /*7f550*/  LDL.LU R57, [R1+0x944] ;  /* 0x0009440001397983 */ /* 0x000ee20000300800 */
[----:B------:R-:W-:-:S02]  /*7f560*/  IMAD.MOV.U32 R216, RZ, RZ, R59 ;  /* 0x000000ffffd87224 */ /* 0x000fc400078e003b */
[----:B------:R-:W-:Y:S01]  /*7f570*/  IMAD.MOV.U32 R189, RZ, RZ, R52 ;  /* 0x000000ffffbd7224 */ /* 0x000fe200078e0034 */
[----:B------:R-:W3:Y:S01]  /*7f580*/  LDL.LU R58, [R1+0x948] ;  /* 0x00094800013a7983 */ /* 0x000ee20000300800 */
[----:B------:R-:W-:Y:S01]  /*7f590*/  IMAD.MOV.U32 R188, RZ, RZ, R53 ;  /* 0x000000ffffbc7224 */ /* 0x000fe200078e0035 */
[----:B------:R-:W-:Y:S02]  /*7f5a0*/  MOV R185, R54 ;  /* 0x0000003600b97202 */ /* 0x000fe40000000f00 */
[----:B------:R-:W3:Y:S01]  /*7f5b0*/  LDL.LU R59, [R1+0x94c] ;  /* 0x00094c00013b7983 */ /* 0x000ee20000300800 */
        /* <DEDUP_REMOVED lines=27> */
[----:B------:R-:W-:-:S03]  /*7f770*/  MOV R164, R43 ;  /* 0x0000002b00a47202 */ /* 0x000fc60000000f00 */
[----:B------:R-:W3:Y:S04]  /*7f780*/  LDL.LU R47, [R1+0x6bc] ;  /* 0x0006bc00012f7983 */ /* 0x000ee80000300800 */
[----:B------:R-:W3:Y:S04]  /*7f790*/  LDL.LU R40, [R1+0x5a0] ;  /* 0x0005a00001287983 */ /* 0x000ee80000300800 */
[----:B------:R-:W3:Y:S04]  /*7f7a0*/  LDL.LU R41, [R1+0x5a4] ;  /* 0x0005a40001297983 */ /* 0x000ee80000300800 */
[----:B------:R-:W3:Y:S04]  /*7f7b0*/  LDL.LU R42, [R1+0x5a8] ;  /* 0x0005a800012a7983 */ /* 0x000ee80000300800 */
[----:B------:R-:W3:Y:S01]  /*7f7c0*/  LDL.LU R43, [R1+0x5ac] ;  /* 0x0005ac00012b7983 */ /* 0x000ee20000300800 */
[----:B------:R-:W-:Y:S01]  /*7f7d0*/  IMAD.MOV.U32 R243, RZ, RZ, R61 ;  /* 0x000000fffff37224 */ /* 0x000fe200078e003d */
[----:B------:R-:W-:Y:S01]  /*7f7e0*/  MOV R192, R63 ;  /* 0x0000003f00c07202 */ /* 0x000fe20000000f00 */
[----:B------:R-:W-:-:S03]  /*7f7f0*/  IMAD.MOV.U32 R193, RZ, RZ, R62 ;  /* 0x000000ffffc17224 */ /* 0x000fc600078e003e */
[----:B------:R-:W-:Y:S04]  /*7f800*/  STL.64 [R1+0x2f98], R242 ;  /* 0x002f98f201007387 */ /* 0x000fe80000100a00 */
[----:B------:R1:W-:Y:S01]  /*7f810*/  STL.64 [R1+0x2f90], R240 ;  /* 0x002f90f001007387 */ /* 0x0003e20000100a00 */
[C---:B--2---:R-:W-:Y:S03]  /*7f820*/  HMMA.1688.F32.TF32 R60, R224.reuse, R160, R248 ;  /* 0x000000a0e03c723c */ /* 0x044fe600000810f8 */
[----:B------:R-:W2:Y:S04]  /*7f830*/  LDL.LU R248, [R1+0x3a0] ;  /* 0x0003a00001f87983 */ /* 0x000ea80000300800 */
[----:B------:R-:W2:Y:S04]  /*7f840*/  LDL.LU R249, [R1+0x3a4] ;  /* 0x0003a40001f97983 */ /* 0x000ea80000300800 */
[----:B------:R-:W2:Y:S04]  /*7f850*/  LDL.LU R250, [R1+0x3a8] ;  /* 0x0003a80001fa7983 */ /* 0x000ea80000300800 */
[----:B------:R-:W2:Y:S01]  /*7f860*/  LDL.LU R251, [R1+0x3ac] ;  /* 0x0003ac0001fb7983 */ /* 0x000ea20000300800 */
        /* <DEDUP_REMOVED lines=11> */
[----:B------:R-:W-:-:S04]  /*7f920*/  IMAD.MOV.U32 R13, RZ, RZ, R42 ;  /* 0x000000ffff0d7224 */ /* 0x000fc800078e002a */
[----:B-1----:R-:W-:Y:S02]  /*7f930*/  IMAD.MOV.U32 R217, RZ, RZ, R44 ;  /* 0x000000ffffd97224 */ /* 0x002fe400078e002c */
[----:B------:R-:W-:Y:S01]  /*7f940*/  IMAD.MOV.U32 R196, RZ, RZ, R45 ;  /* 0x000000ffffc47224 */ /* 0x000fe200078e002d */
[----:B------:R-:W-:Y:S01]  /*7f950*/  MOV R45, R232 ;  /* 0x000000e8002d7202 */ /* 0x000fe20000000f00 */
[----:B------:R-:W-:Y:S01]  /*7f960*/  IMAD.MOV.U32 R44, RZ, RZ, R233 ;  /* 0x000000ffff2c7224 */ /* 0x000fe200078e00e9 */
[----:B--2---:R-:W-:Y:S01]  /*7f970*/  HMMA.1688.F32.TF32 R40, R224, R132, R248 ;  /* 0x00000084e028723c */ /* 0x004fe200000810f8 */
[----:B------:R-:W-:Y:S01]  /*7f980*/  IMAD.MOV.U32 R248, RZ, RZ, R219 ;  /* 0x000000fffff87224 */ /* 0x000fe200078e00db */
[----:B------:R-:W-:Y:S01]  /*7f990*/  MOV R250, R127 ;  /* 0x0000007f00fa7202 */ /* 0x000fe20000000f00 */
[----:B------:R-:W2:Y:S01]  /*7f9a0*/  LDL.LU R219, [R1+0x32ec] ;  /* 0x0032ec0001db7983 */ /* 0x000ea20000300800 */
[----:B------:R-:W-:Y:S02]  /*7f9b0*/  IMAD.MOV.U32 R249, RZ, RZ, R218 ;  /* 0x000000fffff97224 */ /* 0x000fe400078e00da */
[----:B------:R-:W-:Y:S01]  /*7f9c0*/  IMAD.MOV.U32 R251, RZ, RZ, R126 ;  /* 0x000000fffffb7224 */ /* 0x000fe200078e007e */
[----:B------:R-:W3:Y:S04]  /*7f9d0*/  LDL.LU R218, [R1+0x32e8] ;  /* 0x0032e80001da7983 */ /* 0x000ee80000300800 */
[----:B------:R-:W3:Y:S04]  /*7f9e0*/  LDL.LU R127, [R1+0x32e4] ;  /* 0x0032e400017f7983 */ /* 0x000ee80000300800 */
[----:B------:R-:W3:Y:S04]  /*7f9f0*/  LDL.LU R126, [R1+0x32e0] ;  /* 0x0032e000017e7983 */ /* 0x000ee80000300800 */
[----:B------:R-:W-:-:S02]  /*7fa00*/  IMAD.MOV.U32 R137, RZ, RZ, R40 ;  /* 0x000000ffff897224 */ /* 0x000fc400078e0028 */
[----:B------:R-:W-:Y:S02]  /*7fa10*/  IMAD.MOV.U32 R136, RZ, RZ, R41 ;  /* 0x000000ffff887224 */ /* 0x000fe400078e0029 */
[----:B------:R-:W-:Y:S02]  /*7fa20*/  IMAD.MOV.U32 R40, RZ, RZ, R123 ;  /* 0x000000ffff287224 */ /* 0x000fe400078e007b */
[----:B------:R-:W-:Y:S01]  /*7fa30*/  IMAD.MOV.U32 R133, RZ, RZ, R42 ;  /* 0x000000ffff857224 */ /* 0x000fe200078e002a */
[----:B------:R-:W3:Y:S01]  /*7fa40*/  LDL.LU R123, [R1+0x32dc] ;  /* 0x0032dc00017b7983 */ /* 0x000ee20000300800 */
[----:B------:R-:W-:Y:S02]  /*7fa50*/  IMAD.MOV.U32 R41, RZ, RZ, R122 ;  /* 0x000000ffff297224 */ /* 0x000fe400078e007a */
[----:B------:R-:W-:Y:S01]  /*7fa60*/  IMAD.MOV.U32 R132, RZ, RZ, R43 ;  /* 0x000000ffff847224 */ /* 0x000fe200078e002b */
[----:B------:R-:W3:Y:S01]  /*7fa70*/  LDL.LU R122, [R1+0x32d8] ;  /* 0x0032d800017a7983 */ /* 0x000ee20000300800 */
[----:B------:R-:W-:-:S02]  /*7fa80*/  IMAD.MOV.U32 R42, RZ, RZ, R234 ;  /* 0x000000ffff2a7224 */ /* 0x000fc400078e00ea */
[----:B------:R-:W-:Y:S01]  /*7fa90*/  IMAD.MOV.U32 R43, RZ, RZ, R236 ;  /* 0x000000ffff2b7224 */ /* 0x000fe200078e00ec */
[----:B------:R-:W3:Y:S04]  /*7faa0*/  LDL.LU R234, [R1+0x32d4] ;  /* 0x0032d40001ea7983 */ /* 0x000ee80000300800 */
[----:B------:R-:W3:Y:S04]  /*7fab0*/  LDL.LU R236, [R1+0x32d0] ;  /* 0x0032d00001ec7983 */ /* 0x000ee80000300800 */
[----:B------:R-:W3:Y:S04]  /*7fac0*/  LDL.LU R233, [R1+0x32cc] ;  /* 0x0032cc0001e97983 */ /* 0x000ee80000300800 */
[----:B------:R-:W3:Y:S01]  /*7fad0*/  LDL.LU R232, [R1+0x32c8] ;  /* 0x0032c80001e87983 */ /* 0x000ee20000300800 */
[C---:B------:R-:W-:Y:S08]  /*7fae0*/  HMMA.1688.F32.TF32 R48, R224.reuse, R148, R48 ;  /* 0x00000094e030723c */ /* 0x040ff00000081030 */
[----:B----4-:R-:W-:Y:S01]  /*7faf0*/  HMMA.1688.F32.TF32 R52, R224, R152, R52 ;  /* 0x00000098e034723c */ /* 0x010fe20000081034 */
[----:B------:R-:W-:-:S02]  /*7fb00*/  IMAD.MOV.U32 R145, RZ, RZ, R46 ;  /* 0x000000ffff917224 */ /* 0x000fc400078e002e */
[----:B------:R-:W-:Y:S02]  /*7fb10*/  IMAD.MOV.U32 R144, RZ, RZ, R47 ;  /* 0x000000ffff907224 */ /* 0x000fe400078e002f */
[----:B------:R-:W-:Y:S02]  /*7fb20*/  IMAD.MOV.U32 R46, RZ, RZ, R235 ;  /* 0x000000ffff2e7224 */ /* 0x000fe400078e00eb */
[----:B------:R-:W4:Y:S01]  /*7fb30*/  LDL.LU R235, [R1+0x32c4] ;  /* 0x0032c40001eb7983 */ /* 0x000f220000300800 */
[----:B------:R-:W-:-:S03]  /*7fb40*/  IMAD.MOV.U32 R47, RZ, RZ, R239 ;  /* 0x000000ffff2f7224 */ /* 0x000fc600078e00ef */
[----:B------:R-:W-:Y:S01]  /*7fb50*/  IMAD.MOV.U32 R153, RZ, RZ, R48 ;  /* 0x000000ffff997224 */ /* 0x000fe200078e0030 */
[----:B------:R-:W-:Y:S01]  /*7fb60*/  MOV R152, R49 ;  /* 0x0000003100987202 */ /* 0x000fe20000000f00 */
[----:B------:R-:W4:Y:S01]  /*7fb70*/  LDL.LU R239, [R1+0x32c0] ;  /* 0x0032c00001ef7983 */ /* 0x000f220000300800 */
[----:B------:R-:W-:Y:S02]  /*7fb80*/  IMAD.MOV.U32 R48, RZ, RZ, R238 ;  /* 0x000000ffff307224 */ /* 0x000fe400078e00ee */
[----:B------:R-:W-:Y:S01]  /*7fb90*/  IMAD.MOV.U32 R149, RZ, RZ, R50 ;  /* 0x000000ffff957224 */ /* 0x000fe200078e0032 */
[----:B------:R-:W4:Y:S01]  /*7fba0*/  LDL.LU R238, [R1+0x32bc] ;  /* 0x0032bc0001ee7983 */ /* 0x000f220000300800 */
[----:B------:R-:W-:Y:S02]  /*7fbb0*/  IMAD.MOV.U32 R49, RZ, RZ, R237 ;  /* 0x000000ffff317224 */ /* 0x000fe400078e00ed */
[----:B------:R-:W-:Y:S01]  /*7fbc0*/  IMAD.MOV.U32 R148, RZ, RZ, R51 ;  /* 0x000000ffff947224 */ /* 0x000fe200078e0033 */
[----:B------:R-:W4:Y:S01]  /*7fbd0*/  LDL.LU R237, [R1+0x32b8] ;  /* 0x0032b80001ed7983 */ /* 0x000f220000300800 */
[----:B------:R-:W-:-:S02]  /*7fbe0*/  IMAD.MOV.U32 R50, RZ, RZ, R158 ;  /* 0x000000ffff327224 */ /* 0x000fc400078e009e */
[----:B------:R-:W-:Y:S01]  /*7fbf0*/  IMAD.MOV.U32 R125, RZ, RZ, R52 ;  /* 0x000000ffff7d7224 */ /* 0x000fe200078e0034 */
[----:B------:R-:W4:Y:S01]  /*7fc00*/  LDL.LU R158, [R1+0x32b4] ;  /* 0x0032b400019e7983 */ /* 0x000f220000300800 */
[----:B------:R-:W-:Y:S01]  /*7fc10*/  IMAD.MOV.U32 R51, RZ, RZ, R159 ;  /* 0x000000ffff337224 */ /* 0x000fe200078e009f */
[----:B------:R-:W-:Y:S01]  /*7fc20*/  MOV R52, R162 ;  /* 0x000000a200347202 */ /* 0x000fe20000000f00 */
        /* <DEDUP_REMOVED lines=9> */
[----:B------:R-:W-:Y:S01]  /*7fcc0*/  HMMA.1688.F32.TF32 R56, R224, R156, R56 ;  /* 0x0000009ce038723c */ /* 0x000fe20000081038 */
        /* <DEDUP_REMOVED lines=42> */
[----:B------:R-:W4:Y:S01]  /*7ff70*/  LDL.LU R203, [R1+0x3258] ;  /* 0x0032580001cb7983 */ /* 0x000f220000300800 */
[----:B------:R-:W-:Y:S01]  /*7ff80*/  MOV R157, R58 ;  /* 0x0000003a009d7202 */ /* 0x000fe20000000f00 */
[----:B------:R-:W-:Y:S02]  /*7ff90*/  IMAD.MOV.U32 R57, RZ, RZ, R211 ;  /* 0x000000ffff397224 */ /* 0x000fe400078e00d3 */
        /* <DEDUP_REMOVED lines=11> */
[----:B--2---:R-:W-:Y:S01]  /*80050*/  IMAD.MOV.U32 R73, RZ, RZ, R219 ;  /* 0x000000ffff497224 */ /* 0x004fe200078e00db */
[----:B---3--:R-:W-:Y:S02]  /*80060*/  MOV R72, R218 ;  /* 0x000000da00487202 */ /* 0x008fe40000000f00 */
[----:B------:R-:W2:Y:S04]  /*80070*/  LDL.LU R218, [R1+0x323c] ;  /* 0x00323c0001da7983 */ /* 0x000ea80000300800 */
[----:B------:R-:W2:Y:S04]  /*80080*/  LDL.LU R219, [R1+0x3238] ;  /* 0x0032380001db7983 */ /* 0x000ea80000300800 */
[----:B------:R-:W3:Y:S01]  /*80090*/  LDL.LU R222, [R1+0x3234] ;  /* 0x0032340001de7983 */ /* 0x000ee20000300800 */
[----:B------:R-:W-:-:S03]  /*800a0*/  IMAD.MOV.U32 R78, RZ, RZ, R126 ;  /* 0x000000ffff4e7224 */ /* 0x000fc600078e007e */
[----:B------:R-:W3:Y:S01]  /*800b0*/  LDL.LU R223, [R1+0x3230] ;  /* 0x0032300001df7983 */ /* 0x000ee20000300800 */
[----:B------:R-:W-:Y:S01]  /*800c0*/  MOV R79, R127 ;  /* 0x0000007f004f7202 */ /* 0x000fe20000000f00 */
        /* <DEDUP_REMOVED lines=8> */
[----:B------:R-:W-:-:S03]  /*80150*/  IMAD.MOV.U32 R80, RZ, RZ, R232 ;  /* 0x000000ffff507224 */ /* 0x000fc600078e00e8 */
        /* <DEDUP_REMOVED lines=9> */
[----:B--2---:R-:W-:Y:S01]  /*801f0*/  IMAD.MOV.U32 R95, RZ, RZ, R232 ;  /* 0x000000ffff5f7224 */ /* 0x004fe200078e00e8 */
[----:B---3--:R-:W-:Y:S01]  /*80200*/  MOV R94, R233 ;  /* 0x000000e9005e7202 */ /* 0x008fe20000000f00 */
[----:B----4-:R-:W-:-:S02]  /*80210*/  IMAD.MOV.U32 R92, RZ, RZ, R236 ;  /* 0x000000ffff5c7224 */ /* 0x010fc400078e00ec */
        /* <DEDUP_REMOVED lines=25> */
[----:B--2---:R-:W-:-:S02]  /*803b0*/  IMAD.MOV.U32 R103, RZ, RZ, R236 ;  /* 0x000000ffff677224 */ /* 0x004fc400078e00ec */
[----:B---3--:R-:W-:Y:S02]  /*803c0*/  IMAD.MOV.U32 R102, RZ, RZ, R234 ;  /* 0x000000ffff667224 */ /* 0x008fe400078e00ea */
[----:B----4-:R-:W-:Y:S02]  /*803d0*/  IMAD.MOV.U32 R101, RZ, RZ, R233 ;  /* 0x000000ffff657224 */ /* 0x010fe400078e00e9 */
[----:B------:R-:W-:Y:S02]  /*803e0*/  IMAD.MOV.U32 R100, RZ, RZ, R232 ;  /* 0x000000ffff647224 */ /* 0x000fe400078e00e8 */
[----:B------:R-:W2:Y:S04]  /*803f0*/  LDL.LU R232, [R1+0x31fc] ;  /* 0x0031fc0001e87983 */ /* 0x000ea80000300800 */
[----:B------:R-:W2:Y:S04]  /*80400*/  LDL.LU R233, [R1+0x31f8] ;  /* 0x0031f80001e97983 */ /* 0x000ea80000300800 */
[----:B------:R-:W2:Y:S04]  /*80410*/  LDL.LU R234, [R1+0x31f4] ;  /* 0x0031f40001ea7983 */ /* 0x000ea80000300800 */
[----:B------:R-:W3:Y:S04]  /*80420*/  LDL.LU R236, [R1+0x31f0] ;  /* 0x0031f00001ec7983 */ /* 0x000ee80000300800 */
[----:B------:R-:W3:Y:S04]  /*80430*/  LDL.LU R237, [R1+0x31ec] ;  /* 0x0031ec0001ed7983 */ /* 0x000ee80000300800 */
[----:B------:R-:W3:Y:S04]  /*80440*/  LDL.LU R238, [R1+0x31e8] ;  /* 0x0031e80001ee7983 */ /* 0x000ee80000300800 */
[----:B------:R-:W3:Y:S04]  /*80450*/  LDL.LU R239, [R1+0x31e4] ;  /* 0x0031e40001ef7983 */ /* 0x000ee80000300800 */
[----:B------:R-:W2:Y:S04]  /*80460*/  LDL.LU R235, [R1+0x31e0] ;  /* 0x0031e00001eb7983 */ /* 0x000ea80000300800 */
[----:B------:R-:W4:Y:S04]  /*80470*/  LDL.LU R14, [R1+0x31dc] ;  /* 0x0031dc00010e7983 */ /* 0x000f280000300800 */
[----:B------:R-:W4:Y:S04]  /*80480*/  LDL.LU R15, [R1+0x31d8] ;  /* 0x0031d800010f7983 */ /* 0x000f280000300800 */
[----:B------:R-:W2:Y:S04]  /*80490*/  LDL.LU R18, [R1+0x31d4] ;  /* 0x0031d40001127983 */ /* 0x000ea80000300800 */
[----:B------:R-:W2:Y:S01]  /*804a0*/  LDL.LU R19, [R1+0x31d0] ;  /* 0x0031d00001137983 */ /* 0x000ea20000300800 */
[----:B---3--:R-:W-:Y:S01]  /*804b0*/  HMMA.1688.F32.TF32 R224, R224, R128, R236 ;  /* 0x00000080e0e0723c */ /* 0x008fe200000810ec */
[----:B------:R-:W-:-:S02]  /*804c0*/  IMAD.MOV.U32 R236, RZ, RZ, R26 ;  /* 0x000000ffffec7224 */ /* 0x000fc400078e001a */
[----:B------:R-:W3:Y:S01]  /*804d0*/  LDL.LU R26, [R1+0x31cc] ;  /* 0x0031cc00011a7983 */ /* 0x000ee20000300800 */
[----:B------:R-:W-:Y:S01]  /*804e0*/  IMAD.MOV.U32 R237, RZ, RZ, R27 ;  /* 0x000000ffffed7224 */ /* 0x000fe200078e001b */
[----:B------:R-:W-:Y:S01]  /*804f0*/  MOV R239, R6 ;  /* 0x0000000600ef7202 */ /* 0x000fe20000000f00 */
[----:B------:R-:W-:Y:S01]  /*80500*/  IMAD.MOV.U32 R238, RZ, RZ, R10 ;  /* 0x000000ffffee7224 */ /* 0x000fe200078e000a */
[----:B------:R-:W3:Y:S04]  /*80510*/  LDL.LU R27, [R1+0x31c8] ;  /* 0x0031c800011b7983 */ /* 0x000ee80000300800 */
[----:B------:R-:W3:Y:S04]  /*80520*/  LDL.LU R10, [R1+0x31c4] ;  /* 0x0031c400010a7983 */ /* 0x000ee80000300800 */
[----:B------:R-:W3:Y:S04]  /*80530*/  LDL.LU R6, [R1+0x31c0] ;  /* 0x0031c00001067983 */ /* 0x000ee80000300800 */
[----:B------:R-:W-:Y:S01]  /*80540*/  MOV R9, R224 ;  /* 0x000000e000097202 */ /* 0x000fe20000000f00 */
[----:B------:R-:W-:-:S02]  /*80550*/  IMAD.MOV.U32 R8, RZ, RZ, R225 ;  /* 0x000000ffff087224 */ /* 0x000fc400078e00e1 */
[----:B------:R-:W-:Y:S02]  /*80560*/  IMAD.MOV.U32 R5, RZ, RZ, R226 ;  /* 0x000000ffff057224 */ /* 0x000fe400078e00e2 */
[----:B------:R-:W-:Y:S02]  /*80570*/  IMAD.MOV.U32 R4, RZ, RZ, R227 ;  /* 0x000000ffff047224 */ /* 0x000fe400078e00e3 */
[----:B--2---:R-:W-:Y:S01]  /*80580*/  HMMA.1688.F32.TF32 R224, R228, R18, R232 ;  /* 0x00000012e4e0723c */ /* 0x004fe200000810e8 */
[----:B------:R-:W-:Y:S02]  /*80590*/  IMAD.MOV.U32 R232, RZ, RZ, R7 ;  /* 0x000000ffffe87224 */ /* 0x000fe400078e0007 */
[----:B------:R-:W2:Y:S01]  /*805a0*/  LDL.LU R7, [R1+0x31bc] ;  /* 0x0031bc0001077983 */ /* 0x000ea20000300800 */
[----:B------:R-:W-:Y:S02]  /*805b0*/  IMAD.MOV.U32 R233, RZ, RZ, R22 ;  /* 0x000000ffffe97224 */ /* 0x000fe400078e0016 */
[----:B------:R-:W-:-:S02]  /*805c0*/  IMAD.MOV.U32 R234, RZ, RZ, R23 ;  /* 0x000000ffffea7224 */ /* 0x000fc400078e0017 */
[----:B------:R-:W-:-:S11]  /*805d0*/  IMAD.MOV.U32 R235, RZ, RZ, R11 ;  /* 0x000000ffffeb7224 */ /* 0x000fd600078e000b */
[----:B------:R-:W-:Y:S04]  /*805e0*/  STL.64 [R1+0x3a0], R224 ;  /* 0x0003a0e001007387 */ /* 0x000fe80000100a00 */
[----:B------:R-:W-:Y:S04]  /*805f0*/  STL.64 [R1+0x3a8], R226 ;  /* 0x0003a8e201007387 */ /* 0x000fe80000100a00 */
[----:B------:R-:W2:Y:S04]  /*80600*/  LDL.LU R22, [R1+0x31b8] ;  /* 0x0031b80001167983 */ /* 0x000ea80000300800 */
[----:B------:R-:W2:Y:S04]  /*80610*/  LDL.LU R23, [R1+0x31b4] ;  /* 0x0031b40001177983 */ /* 0x000ea80000300800 */
[----:B------:R-:W2:Y:S01]  /*80620*/  LDL.LU R11, [R1+0x31b0] ;  /* 0x0031b000010b7983 */ /* 0x000ea20000300800 */
[C---:B----4-:R-:W-:Y:S08]  /*80630*/  HMMA.1688.F32.TF32 R92, R228.reuse, R14, R92 ;  /* 0x0000000ee45c723c */ /* 0x050ff0000008105c */
[C---:B------:R-:W-:Y:S08]  /*80640*/  HMMA.1688.F32.TF32 R88, R228.reuse, R126, R88 ;  /* 0x0000007ee458723c */ /* 0x040ff00000081058 */
[C---:B------:R-:W-:Y:S08]  /*80650*/  HMMA.1688.F32.TF32 R84, R228.reuse, R122, R84 ;  /* 0x0000007ae454723c */ /* 0x040ff00000081054 */
[C---:B------:R-:W-:Y:S08]  /*80660*/  HMMA.1688.F32.TF32 R80, R228.reuse, R222, R80 ;  /* 0x000000dee450723c */ /* 0x040ff00000081050 */
[C---:B------:R-:W-:Y:S08]  /*80670*/  HMMA.1688.F32.TF32 R76, R228.reuse, R218, R76 ;  /* 0x000000dae44c723c */ /* 0x040ff0000008104c */
[C---:B------:R-:W-:Y:S08]  /*80680*/  HMMA.1688.F32.TF32 R72, R228.reuse, R214, R72 ;  /* 0x000000d6e448723c */ /* 0x040ff00000081048 */
[C---:B------:R-:W-:Y:S08]  /*80690*/  HMMA.1688.F32.TF32 R244, R228.reuse, R210, R244 ;  /* 0x000000d2e4f4723c */ /* 0x040ff000000810f4 */
[C---:B---3--:R-:W-:Y:S08]  /*806a0*/  HMMA.1688.F32.TF32 R96, R228.reuse, R26, R96 ;  /* 0x0000001ae460723c */ /* 0x048ff00000081060 */
[C---:B--2---:R-:W-:Y:S08]  /*806b0*/  HMMA.1688.F32.TF32 R108, R228.reuse, R6, R108 ;  /* 0x00000006e46c723c */ /* 0x044ff0000008106c */
[C---:B------:R-:W-:Y:S08]  /*806c0*/  HMMA.1688.F32.TF32 R104, R228.reuse, R22, R104 ;  /* 0x00000016e468723c */ /* 0x040ff00000081068 */
[C---:B------:R-:W-:Y:S03]  /*806d0*/  HMMA.1688.F32.TF32 R100, R228.reuse, R10, R100 ;  /* 0x0000000ae464723c */ /* 0x040fe60000081064 */
        /* <DEDUP_REMOVED lines=43> */
[----:B------:R-:W3:Y:S01]  /*80990*/  LDL.LU.64 R244, [R1+0x3100] ;  /* 0x0031000001f47983 */ /* 0x000ee20000300a00 */
        /* <DEDUP_REMOVED lines=8> */
[C---:B-1----:R-:W-:Y:S08]  /*80a20*/  HMMA.1688.F32.TF32 R232, R228.reuse, R194, R116 ;  /* 0x000000c2e4e8723c */ /* 0x042ff00000081074 */
        /* <DEDUP_REMOVED lines=13> */
[----:B------:R-:W-:Y:S01]  /*80b00*/  HMMA.1688.F32.TF32 R40, R228, R158, R248 ;  /* 0x0000009ee428723c */ /* 0x000fe200000810f8 */
[----:B------:R3:W-:Y:S04]  /*80b10*/  STL.64 [R1+0x1608], R118 ;  /* 0x0016087601007387 */ /* 0x0007e80000100a00 */
        /* <DEDUP_REMOVED lines=16> */
[----:B------:R-:W4:Y:S04]  /*80c20*/  LDL.LU R248, [R1] ;  /* 0x0000000001f87983 */ /* 0x000f280000300800 */
[----:B------:R-:W4:Y:S04]  /*80c30*/  LDL.LU R249, [R1+0x4] ;  /* 0x0000040001f97983 */ /* 0x000f280000300800 */
[----:B------:R-:W4:Y:S04]  /*80c40*/  LDL.LU R250, [R1+0x8] ;  /* 0x0000080001fa7983 */ /* 0x000f280000300800 */
[----:B------:R-:W4:Y:S01]  /*80c50*/  LDL.LU R251, [R1+0xc] ;  /* 0x00000c0001fb7983 */ /* 0x000f220000300800 */
[----:B------:R-:W-:-:S02]  /*80c60*/  IMAD.MOV.U32 R240, RZ, RZ, R135 ;  /* 0x000000fffff07224 */ /* 0x000fc400078e0087 */
[----:B------:R-:W-:Y:S02]  /*80c70*/  IMAD.MOV.U32 R241, RZ, RZ, R134 ;  /* 0x000000fffff17224 */ /* 0x000fe400078e0086 */
[----:B------:R-:W-:Y:S02]  /*80c80*/  IMAD.MOV.U32 R242, RZ, RZ, R130 ;  /* 0x000000fffff27224 */ /* 0x000fe400078e0082 */
[----:B------:R-:W-:Y:S02]  /*80c90*/  IMAD.MOV.U32 R243, RZ, RZ, R131 ;  /* 0x000000fffff37224 */ /* 0x000fe400078e0083 */
[----:B--2---:R-:W-:Y:S02]  /*80ca0*/  IMAD.MOV.U32 R117, RZ, RZ, R246 ;  /* 0x000000ffff757224 */ /* 0x004fe400078e00f6 */
[----:B---3--:R-:W-:Y:S01]  /*80cb0*/  IMAD.MOV.U32 R119, RZ, RZ, R244 ;  /* 0x000000ffff777224 */ /* 0x008fe200078e00f4 */
[----:B------:R-:W-:Y:S01]  /*80cc0*/  MOV R118, R245 ;  /* 0x000000f500767202 */ /* 0x000fe20000000f00 */
[----:B------:R-:W2:Y:S01]  /*80cd0*/  LDL.LU R244, [R1+0x10] ;  /* 0x0000100001f47983 */ /* 0x000ea20000300800 */
[----:B------:R-:W-:-:S03]  /*80ce0*/  IMAD.MOV.U32 R116, RZ, RZ, R247 ;  /* 0x000000ffff747224 */ /* 0x000fc600078e00f7 */
[----:B------:R-:W2:Y:S04]  /*80cf0*/  LDL.LU R245, [R1+0x14] ;  /* 0x0000140001f57983 */ /* 0x000ea80000300800 */
[----:B------:R-:W2:Y:S04]  /*80d00*/  LDL.LU R246, [R1+0x18] ;  /* 0x0000180001f67983 */ /* 0x000ea80000300800 */
[----:B------:R-:W2:Y:S04]  /*80d10*/  LDL.LU R247, [R1+0x1c] ;  /* 0x00001c0001f77983 */ /* 0x000ea80000300800 */
[----:B-1----:R-:W3:Y:S04]  /*80d20*/  LDL.LU R56, [R1+0x20] ;  /* 0x0000200001387983 */ /* 0x002ee80000300800 */
        /* <DEDUP_REMOVED lines=17> */
[----:B------:R-:W4:Y:S04]  /*80e40*/  LDL.LU R130, [R1+0x30f4] ;  /* 0x0030f40001827983 */ /* 0x000f280000300800 */
[----:B------:R-:W4:Y:S01]  /*80e50*/  LDL.LU R131, [R1+0x30f0] ;  /* 0x0030f00001837983 */ /* 0x000f220000300800 */
[----:B------:R-:W-:Y:S01]  /*80e60*/  IMAD.MOV.U32 R40, RZ, RZ, R139 ;  /* 0x000000ffff287224 */ /* 0x000fe200078e008b */
[----:B------:R-:W-:-:S02]  /*80e70*/  MOV R41, R138 ;  /* 0x0000008a00297202 */ /* 0x000fc40000000f00 */
[----:B------:R-:W4:Y:S04]  /*80e80*/  LDL.LU R139, [R1+0x30ec] ;  /* 0x0030ec00018b7983 */ /* 0x000f280000300800 */
[----:B------:R-:W4:Y:S01]  /*80e90*/  LDL.LU R138, [R1+0x30e8] ;  /* 0x0030e800018a7983 */ /* 0x000f220000300800 */
[----:B--2---:R-:W-:-:S03]  /*80ea0*/  IMAD.MOV.U32 R42, RZ, RZ, R135 ;  /* 0x000000ffff2a7224 */ /* 0x004fc600078e0087 */
[----:B------:R-:W2:Y:S01]  /*80eb0*/  LDL.LU R135, [R1+0x30e4] ;  /* 0x0030e40001877983 */ /* 0x000ea20000300800 */
[----:B---3--:R-:W-:-:S03]  /*80ec0*/  IMAD.MOV.U32 R43, RZ, RZ, R134 ;  /* 0x000000ffff2b7224 */ /* 0x008fc600078e0086 */
[----:B------:R-:W3:Y:S01]  /*80ed0*/  LDL.LU R134, [R1+0x30e0] ;  /* 0x0030e00001867983 */ /* 0x000ee20000300800 */
[----:B----4-:R-:W-:-:S03]  /*80ee0*/  IMAD.MOV.U32 R44, RZ, RZ, R130 ;  /* 0x000000ffff2c7224 */ /* 0x010fc600078e0082 */
        /* <DEDUP_REMOVED lines=17> */
[----:B--2---:R-:W-:Y:S01]  /*81000*/  IMAD.MOV.U32 R49, RZ, RZ, R135 ;  /* 0x000000ffff317224 */ /* 0x004fe200078e0087 */
[----:B---3--:R-:W-:Y:S01]  /*81010*/  MOV R48, R134 ;  /* 0x0000008600307202 */ /* 0x008fe20000000f00 */
[----:B----4-:R-:W-:Y:S02]  /*81020*/  IMAD.MOV.U32 R54, RZ, RZ, R130 ;  /* 0x000000ffff367224 */ /* 0x010fe400078e0082 */
        /* <DEDUP_REMOVED lines=10> */
[----:B------:R-:W4:Y:S04]  /*810d0*/  LDL.LU R150, [R1+0x30b0] ;  /* 0x0030b00001967983 */ /* 0x000f280000300800 */
[----:B------:R-:W4:Y:S04]  /*810e0*/  LDL.LU R151, [R1+0x30ac] ;  /* 0x0030ac0001977983 */ /* 0x000f280000300800 */
[----:B------:R-:W4:Y:S04]  /*810f0*/  LDL.LU R143, [R1+0x30a8] ;  /* 0x0030a800018f7983 */ /* 0x000f280000300800 */
[----:B------:R-:W4:Y:S04]  /*81100*/  LDL.LU R146, [R1+0x30a4] ;  /* 0x0030a40001927983 */ /* 0x000f280000300800 */
[----:B------:R-:W4:Y:S01]  /*81110*/  LDL.LU R147, [R1+0x30a0] ;  /* 0x0030a00001937983 */ /* 0x000f220000300800 */
[C---:B---3--:R-:W-:Y:S08]  /*81120*/  HMMA.1688.F32.TF32 R248, R228.reuse, R134, R248 ;  /* 0x00000086e4f8723c */ /* 0x048ff000000810f8 */
[C---:B--2---:R-:W-:Y:S08]  /*81130*/  HMMA.1688.F32.TF32 R68, R228.reuse, R154, R68 ;  /* 0x0000009ae444723c */ /* 0x044ff00000081044 */
[C---:B----4-:R-:W-:Y:S08]  /*81140*/  HMMA.1688.F32.TF32 R64, R228.reuse, R150, R64 ;  /* 0x00000096e440723c */ /* 0x050ff00000081040 */
[C---:B------:R-:W-:Y:S08]  /*81150*/  HMMA.1688.F32.TF32 R56, R228.reuse, R142, R56 ;  /* 0x0000008ee438723c */ /* 0x040ff00000081038 */
[C---:B------:R-:W-:Y:S01]  /*81160*/  HMMA.1688.F32.TF32 R60, R228.reuse, R146, R60 ;  /* 0x00000092e43c723c */ /* 0x040fe2000008103c */
[----:B------:R-:W-:Y:S07]  /*81170*/  STL.64 [R1+0x1570], R68 ;  /* 0x0015704401007387 */ /* 0x000fee0000100a00 */
[----:B------:R-:W-:Y:S01]  /*81180*/  HMMA.1688.F32.TF32 R244, R228, R138, R244 ;  /* 0x0000008ae4f4723c */ /* 0x000fe200000810f4 */
        /* <DEDUP_REMOVED lines=23> */
[----:B------:R-:W-:-:S02]  /*81300*/  LOP3.LUT R140, R2, 0x40, RZ, 0x3c, !PT ;  /* 0x00000040028c7812 */ /* 0x000fc400078e3cff */
[----:B------:R-:W-:-:S03]  /*81310*/  LOP3.LUT R141, R2, 0x60, RZ, 0x3c, !PT ;  /* 0x00000060028d7812 */ /* 0x000fc600078e3cff */
[----:B------:R-:W-:Y:S04]  /*81320*/  LDS R224, [R140+UR7+0x47000] ;  /* 0x047000078ce07984 */ /* 0x000fe80008000800 */
[----:B------:R-:W-:Y:S04]  /*81330*/  LDS R226, [R140+UR7+0x47800] ;  /* 0x047800078ce27984 */ /* 0x000fe80008000800 */
[----:B------:R-:W-:Y:S04]  /*81340*/  LDS R225, [R141+UR7+0x47000] ;  /* 0x047000078de17984 */ /* 0x000fe80008000800 */
[----:B------:R-:W1:Y:S01]  /*81350*/  LDS R227, [R141+UR7+0x47800] ;  /* 0x047800078de37984 */ /* 0x000e620008000800 */
[----:B--2---:R-:W-:Y:S03]  /*81360*/  HMMA.1688.F32.TF32 R228, R228, R130, R248 ;  /* 0x00000082e4e4723c */ /* 0x004fe600000810f8 */
[----:B------:R-:W2:-:S15]  /*81370*/  LDL.LU R248, [R1+0x70] ;  /* 0x0000700001f87983 */ /* 0x000e9e0000300800 */
[----:B------:R-:W-:Y:S01]  /*81380*/  NOP ;  /* 0x0000000000007918 */ /* 0x000fe20000000000 */
[----:B------:R-:W-:Y:S04]  /*81390*/  STL.64 [R1+0x150], R228 ;  /* 0x000150e401007387 */ /* 0x000fe80000100a00 */
[----:B------:R1:W-:Y:S04]  /*813a0*/  STL.64 [R1+0x158], R230 ;  /* 0x000158e601007387 */ /* 0x0003e80000100a00 */
[----:B------:R-:W2:Y:S04]  /*813b0*/  LDL.LU R249, [R1+0x74] ;  /* 0x0000740001f97983 */ /* 0x000ea80000300800 */
[----:B------:R-:W2:Y:S01]  /*813c0*/  LDL.LU R250, [R1+0x78] ;  /* 0x0000780001fa7983 */ /* 0x000ea20000300800 */
[----:B-1----:R-:W-:Y:S03]  /*813d0*/  HMMA.1688.F32.TF32 R228, R224, R18, R244 ;  /* 0x00000012e0e4723c */ /* 0x002fe600000810f4 */
[----:B------:R-:W2:Y:S04]  /*813e0*/  LDL.LU R251, [R1+0x7c] ;  /* 0x00007c0001fb7983 */ /* 0x000ea80000300800 */
[----:B------:R-:W2:-:S12]  /*813f0*/  LDL.LU R244, [R1+0xa0] ;  /* 0x0000a00001f47983 */ /* 0x000e980000300800 */
[----:B------:R-:W-:Y:S04]  /*81400*/  STL.64 [R1+0x140], R228 ;  /* 0x000140e401007387 */ /* 0x000fe80000100a00 */
[----:B------:R-:W-:Y:S04]  /*81410*/  STL.64 [R1+0x148], R230 ;  /* 0x000148e601007387 */ /* 0x000fe80000100a00 */
[----:B------:R-:W2:Y:S04]  /*81420*/  LDL.LU R245, [R1+0xa4] ;  /* 0x0000a40001f57983 */ /* 0x000ea80000300800 */
[----:B------:R-:W2:Y:S04]  /*81430*/  LDL.LU R246, [R1+0xa8] ;  /* 0x0000a80001f67983 */ /* 0x000ea80000300800 */
[----:B------:R-:W2:Y:S01]  /*81440*/  LDL.LU R247, [R1+0xac] ;  /* 0x0000ac0001f77983 */ /* 0x000ea20000300800 */
[----:B------:R-:W-:Y:S01]  /*81450*/  HMMA.1688.F32.TF32 R52, R224, R6, R52 ;  /* 0x00000006e034723c */ /* 0x000fe20000081034 */
[----:B------:R-:W-:-:S02]  /*81460*/  LOP3.LUT R129, R2, 0x20, RZ, 0x3c, !PT ;  /* 0x0000002002817812 */ /* 0x000fc400078e3cff */
[----:B------:R-:W-:Y:S04]  /*81470*/  LDS R228, [R2+UR7+0x47080] ;  /* 0x0470800702e47984 */ /* 0x000fe80008000800 */
[----:B------:R-:W-:Y:S01]  /*81480*/  LDS R230, [R2+UR7+0x47880] ;  /* 0x0478800702e67984 */ /* 0x000fe20008000800 */
[C---:B------:R-:W-:Y:S03]  /*81490*/  HMMA.1688.F32.TF32 R48, R224.reuse, R22, R48 ;  /* 0x00000016e030723c */ /* 0x040fe60000081030 */
[----:B------:R-:W-:Y:S04]  /*814a0*/  LDS R229, [R129+UR7+0x47080] ;  /* 0x0470800781e57984 */ /* 0x000fe80008000800 */
[----:B------:R-:W1:Y:S01]  /*814b0*/  LDS R231, [R129+UR7+0x47880] ;  /* 0x0478800781e77984 */ /* 0x000e620008000800 */
[C---:B------:R-:W-:Y:S08]  /*814c0*/  HMMA.1688.F32.TF32 R44, R224.reuse, R10, R44 ;  /* 0x0000000ae02c723c */ /* 0x040ff0000008102c */
[C---:B------:R-:W-:Y:S01]  /*814d0*/  HMMA.1688.F32.TF32 R40, R224.reuse, R26, R40 ;  /* 0x0000001ae028723c */ /* 0x040fe20000081028 */
[----:B------:R-:W-:Y:S04]  /*814e0*/  STL.64 [R1+0x1510], R52 ;  /* 0x0015103401007387 */ /* 0x000fe80000100a00 */
[----:B------:R3:W-:Y:S04]  /*814f0*/  STL.64 [R1+0x1518], R54 ;  /* 0x0015183601007387 */ /* 0x0007e80000100a00 */
[----:B---3--:R-:W3:Y:S04]  /*81500*/  LDL.LU.64 R54, [R1+0x3038] ;  /* 0x0030380001367983 */ /* 0x008ee80000300a00 */
[----:B------:R-:W3:Y:S04]  /*81510*/  LDL.LU.64 R52, [R1+0x3030] ;  /* 0x0030300001347983 */ /* 0x000ee80000300a00 */
[----:B------:R-:W-:Y:S04]  /*81520*/  STL.64 [R1+0x1500], R48 ;  /* 0x0015003001007387 */ /* 0x000fe80000100a00 */
[----:B------:R1:W-:Y:S04]  /*81530*/  STL.64 [R1+0x1508], R50 ;  /* 0x0015083201007387 */ /* 0x0003e80000100a00 */
        /* <DEDUP_REMOVED lines=10> */
[----:B------:R-:W3:Y:S01]  /*815e0*/  LDL.LU.64 R40, [R1+0x3000] ;  /* 0x0030000001287983 */ /* 0x000ee20000300a00 */
[----:B--2---:R-:W-:-:S15]  /*815f0*/  HMMA.1688.F32.TF32 R244, R224, R14, R244 ;  /* 0x0000000ee0f4723c */ /* 0x004fde00000810f4 */
[----:B------:R-:W-:-:S04]  /*81600*/  NOP ;  /* 0x0000000000007918 */ /* 0x000fc80000000000 */
[----:B------:R-:W-:Y:S04]  /*81610*/  STL.64 [R1+0x14d0], R244 ;  /* 0x0014d0f401007387 */ /* 0x000fe80000100a00 */
[----:B------:R1:W-:Y:S02]  /*81620*/  STL.64 [R1+0x14d8], R246 ;  /* 0x0014d8f601007387 */ /* 0x0003e40000100a00 */
[----:B-1----:R-:W-:Y:S02]  /*81630*/  HMMA.1688.F32.TF32 R244, R224, R126, R240 ;  /* 0x0000007ee0f4723c */ /* 0x002fe400000810f0 */
[----:B------:R-:W2:-:S15]  /*81640*/  LDL.LU R240, [R1+0x480] ;  /* 0x0004800001f07983 */ /* 0x000e9e0000300800 */
[----:B------:R-:W-:Y:S02]  /*81650*/  NOP ;  /* 0x0000000000007918 */ /* 0x000fe40000000000 */
[----:B------:R-:W-:Y:S04]  /*81660*/  STL.64 [R1+0x14c0], R244 ;  /* 0x0014c0f401007387 */ /* 0x000fe80000100a00 */
[----:B------:R-:W-:Y:S04]  /*81670*/  STL.64 [R1+0x14c8], R246 ;  /* 0x0014c8f601007387 */ /* 0x000fe80000100a00 */
[----:B------:R1:W-:Y:S04]  /*81680*/  STL.64 [R1+0x14b0], R116 ;  /* 0x0014b07401007387 */ /* 0x0003e80000100a00 */
[----:B------:R4:W-:Y:S04]  /*81690*/  STL.64 [R1+0x14b8], R118 ;  /* 0x0014b87601007387 */ /* 0x0009e80000100a00 */
[----:B------:R-:W2:Y:S04]  /*816a0*/  LDL.LU R241, [R1+0x484] ;  /* 0x0004840001f17983 */ /* 0x000ea80000300800 */
[----:B------:R-:W2:Y:S01]  /*816b0*/  LDL.LU R242, [R1+0x488] ;  /* 0x0004880001f27983 */ /* 0x000ea20000300800 */
[----:B-1----:R-:W-:-:S02]  /*816c0*/  IMAD.MOV.U32 R116, RZ, RZ, R31 ;  /* 0x000000ffff747224 */ /* 0x002fc400078e001f */
[----:B------:R-:W-:Y:S01]  /*816d0*/  IMAD.MOV.U32 R117, RZ, RZ, R34 ;  /* 0x000000ffff757224 */ /* 0x000fe200078e0022 */
[----:B------:R-:W2:Y:S01]  /*816e0*/  LDL.LU R243, [R1+0x48c] ;  /* 0x00048c0001f37983 */ /* 0x000ea20000300800 */
[----:B----4-:R-:W-:-:S03]  /*816f0*/  MOV R118, R35 ;  /* 0x0000002300767202 */ /* 0x010fc60000000f00 */
[----:B------:R-:W4:Y:S01]  /*81700*/  LDL.LU R31, [R1+0x2ffc] ;  /* 0x002ffc00011f7983 */ /* 0x000f220000300800 */
[----:B------:R-:W-:-:S03]  /*81710*/  IMAD.MOV.U32 R119, RZ, RZ, R39 ;  /* 0x000000ffff777224 */ /* 0x000fc600078e0027 */
[----:B------:R-:W2:Y:S04]  /*81720*/  LDL.LU R34, [R1+0x2ff8] ;  /* 0x002ff80001227983 */ /* 0x000ea80000300800 */
[----:B------:R-:W2:Y:S04]  /*81730*/  LDL.LU R35, [R1+0x2ff4] ;  /* 0x002ff40001237983 */ /* 0x000ea80000300800 */
[----:B------:R-:W3:Y:S01]  /*81740*/  LDL.LU R39, [R1+0x2ff0] ;  /* 0x002ff00001277983 */ /* 0x000ee20000300800 */
[C---:B------:R-:W-:Y:S08]  /*81750*/  HMMA.1688.F32.TF32 R248, R224.reuse, R222, R248 ;  /* 0x000000dee0f8723c */ /* 0x040ff000000810f8 */
[C---:B------:R-:W-:Y:S08]  /*81760*/  HMMA.1688.F32.TF32 R244, R224.reuse, R218, R232 ;  /* 0x000000dae0f4723c */ /* 0x040ff000000810e8 */
[C---:B------:R-:W-:Y:S03]  /*81770*/  HMMA.1688.F32.TF32 R236, R224.reuse, R214, R236 ;  /* 0x000000d6e0ec723c */ /* 0x040fe600000810ec */
[----:B------:R-:W-:Y:S04]  /*81780*/  STL.64 [R1+0x14a0], R248 ;  /* 0x0014a0f801007387 */ /* 0x000fe80000100a00 */
[----:B------:R-:W-:Y:S04]  /*81790*/  STL.64 [R1+0x14a8], R250 ;  /* 0x0014a8fa01007387 */ /* 0x000fe80000100a00 */
[----:B------:R-:W-:Y:S04]  /*817a0*/  STL.64 [R1+0x1490], R244 ;  /* 0x001490f401007387 */ /* 0x000fe80000100a00 */
[----:B------:R-:W-:Y:S04]  /*817b0*/  STL.64 [R1+0x1498], R246 ;  /* 0x001498f601007387 */ /* 0x000fe80000100a00 */
[----:B------:R-:W-:Y:S04]  /*817c0*/  STL.64 [R1+0x1480], R236 ;  /* 0x001480ec01007387 */ /* 0x000fe80000100a00 */
[----:B------:R-:W-:Y:S01]  /*817d0*/  STL.64 [R1+0x1488], R238 ;  /* 0x001488ee01007387 */ /* 0x000fe20000100a00 */
[C---:B----4-:R-:W-:Y:S08]  /*817e0*/  HMMA.1688.F32.TF32 R232, R224.reuse, R210, R28 ;  /* 0x000000d2e0e8723c */ /* 0x050ff0000008101c */
[C---:B--2---:R-:W-:Y:S08]  /*817f0*/  HMMA.1688.F32.TF32 R28, R224.reuse, R206, R32 ;  /* 0x000000cee01c723c */ /* 0x044ff00000081020 */
[C---:B---3--:R-:W-:Y:S08]  /*81800*/  HMMA.1688.F32.TF32 R36, R224.reuse, R202, R36 ;  /* 0x000000cae024723c */ /* 0x048ff00000081024 */
[C---:B------:R-:W-:Y:S01]  /*81810*/  HMMA.1688.F32.TF32 R32, R224.reuse, R198, R40 ;  /* 0x000000c6e020723c */ /* 0x040fe20000081028 */
[----:B------:R-:W-:Y:S04]  /*81820*/  STL.64 [R1+0x1470], R232 ;  /* 0x001470e801007387 */ /* 0x000fe80000100a00 */
[----:B------:R-:W-:Y:S04]  /*81830*/  STL.64 [R1+0x1478], R234 ;  /* 0x001478ea01007387 */ /* 0x000fe80000100a00 */
        /* <DEDUP_REMOVED lines=52> */
[----:B--2---:R-:W-:Y:S08]  /*81b80*/  HMMA.1688.F32.TF32 R36, R224, R130, R108 ;  /* 0x00000082e024723c */ /* 0x004ff0000008106c */
        /* <DEDUP_REMOVED lines=9> */
[----:B------:R-:W2:Y:S04]  /*81c20*/  LDL.LU R236, [R1+0x2a0] ;  /* 0x0002a00001ec7983 */ /* 0x000ea80000300800 */
[----:B------:R-:W-:Y:S01]  /*81c30*/  LDS R30, [R140+UR7+0x47880] ;  /* 0x047880078c1e7984 */ /* 0x000fe20008000800 */
[C---:B-1----:R-:W-:Y:S03]  /*81c40*/  HMMA.1688.F32.TF32 R32, R228.reuse, R22, R116 ;  /* 0x00000016e420723c */ /* 0x042fe60000081074 */
[----:B------:R-:W-:Y:S04]  /*81c50*/  LDS R29, [R141+UR7+0x47080] ;  /* 0x047080078d1d7984 */ /* 0x000fe80008000800 */
[----:B------:R-:W1:Y:S04]  /*81c60*/  LDS R31, [R141+UR7+0x47880] ;  /* 0x047880078d1f7984 */ /* 0x000e680008000800 */
        /* <DEDUP_REMOVED lines=111> */
[----:B------:R-:W1:Y:S04]  /*82360*/  LDL.LU R240, [R1+0x290] ;  /* 0x0002900001f07983 */ /* 0x000e680000300800 */
[----:B------:R-:W1:Y:S04]  /*82370*/  LDL.LU R241, [R1+0x294] ;  /* 0x0002940001f17983 */ /* 0x000e680000300800 */
[----:B------:R-:W1:Y:S04]  /*82380*/  LDL.LU R242, [R1+0x298] ;  /* 0x0002980001f27983 */ /* 0x000e680000300800 */
[----:B------:R-:W1:Y:S04]  /*82390*/  LDL.LU R243, [R1+0x29c] ;  /* 0x00029c0001f37983 */ /* 0x000e680000300800 */
[----:B------:R-:W-:Y:S04]  /*823a0*/  STL.64 [R1+0x2fd8], R22 ;  /* 0x002fd81601007387 */ /* 0x000fe80000100a00 */
[----:B------:R4:W-:Y:S04]  /*823b0*/  STL.64 [R1+0x2fd0], R20 ;  /* 0x002fd01401007387 */ /* 0x0009e80000100a00 */
[----:B----4-:R-:W4:Y:S04]  /*823c0*/  LDL.LU R20, [R1+0x450] ;  /* 0x0004500001147983 */ /* 0x010f280000300800 */
[----:B------:R-:W4:Y:S04]  /*823d0*/  LDL.LU R21, [R1+0x454] ;  /* 0x0004540001157983 */ /* 0x000f280000300800 */
[----:B------:R-:W4:Y:S04]  /*823e0*/  LDL.LU R22, [R1+0x458] ;  /* 0x0004580001167983 */ /* 0x000f280000300800 */
[----:B------:R-:W4:Y:S01]  /*823f0*/  LDL.LU R23, [R1+0x45c] ;  /* 0x00045c0001177983 */ /* 0x000f220000300800 */
[----:B--2---:R-:W-:-:S15]  /*82400*/  HMMA.1688.F32.TF32 R116, R228, R10, R116 ;  /* 0x0000000ae474723c */ /* 0x004fde0000081074 */
[----:B------:R-:W-:-:S04]  /*82410*/  NOP ;  /* 0x0000000000007918 */ /* 0x000fc80000000000 */
[----:B------:R-:W-:Y:S04]  /*82420*/  STL.64 [R1+0x1310], R116 ;  /* 0x0013107401007387 */ /* 0x000fe80000100a00 */
[----:B------:R2:W-:Y:S04]  /*82430*/  STL.64 [R1+0x1318], R118 ;  /* 0x0013187601007387 */ /* 0x0005e80000100a00 */
[----:B--2---:R-:W2:Y:S04]  /*82440*/  LDL.LU.64 R118, [R1+0x2fe8] ;  /* 0x002fe80001767983 */ /* 0x004ea80000300a00 */
[----:B------:R-:W2:Y:S01]  /*82450*/  LDL.LU.64 R116, [R1+0x2fe0] ;  /* 0x002fe00001747983 */ /* 0x000ea20000300a00 */
[C---:B------:R-:W-:Y:S08]  /*82460*/  HMMA.1688.F32.TF32 R108, R228.reuse, R122, R108 ;  /* 0x0000007ae46c723c */ /* 0x040ff0000008106c */
[C---:B------:R-:W-:Y:S08]  /*82470*/  HMMA.1688.F32.TF32 R100, R228.reuse, R218, R100 ;  /* 0x000000dae464723c */ /* 0x040ff00000081064 */
[C---:B------:R-:W-:Y:S08]  /*82480*/  HMMA.1688.F32.TF32 R96, R228.reuse, R214, R96 ;  /* 0x000000d6e460723c */ /* 0x040ff00000081060 */
[----:B----4-:R-:W-:-:S15]  /*82490*/  HMMA.1688.F32.TF32 R20, R228, R26, R20 ;  /* 0x0000001ae414723c */ /* 0x010fde0000081014 */
[----:B------:R-:W-:-:S04]  /*824a0*/  NOP ;  /* 0x0000000000007918 */ /* 0x000fc80000000000 */
[----:B------:R-:W-:Y:S04]  /*824b0*/  STL.64 [R1+0x1300], R20 ;  /* 0x0013001401007387 */ /* 0x000fe80000100a00 */
[----:B------:R4:W-:Y:S02]  /*824c0*/  STL.64 [R1+0x1308], R22 ;  /* 0x0013081601007387 */ /* 0x0009e40000100a00 */
[C---:B----4-:R-:W-:Y:S08]  /*824d0*/  HMMA.1688.F32.TF32 R20, R228.reuse, R14, R112 ;  /* 0x0000000ee414723c */ /* 0x050ff00000081070 */
[C---:B------:R-:W-:Y:S11]  /*824e0*/  HMMA.1688.F32.TF32 R112, R228.reuse, R126, R224 ;  /* 0x0000007ee470723c */ /* 0x040ff600000810e0 */
[----:B------:R-:W-:Y:S04]  /*824f0*/  STL.64 [R1+0x12f0], R20 ;  /* 0x0012f01401007387 */ /* 0x000fe80000100a00 */
[----:B------:R4:W-:Y:S02]  /*82500*/  STL.64 [R1+0x12f8], R22 ;  /* 0x0012f81601007387 */ /* 0x0009e40000100a00 */
[C---:B----4-:R-:W-:Y:S02]  /*82510*/  HMMA.1688.F32.TF32 R20, R228.reuse, R222, R104 ;  /* 0x000000dee414723c */ /* 0x050fe40000081068 */
[----:B------:R-:W-:Y:S04]  /*82520*/  STL.64 [R1+0x12e0], R112 ;  /* 0x0012e07001007387 */ /* 0x000fe80000100a00 */
[----:B------:R-:W-:Y:S04]  /*82530*/  STL.64 [R1+0x12e8], R114 ;  /* 0x0012e87201007387 */ /* 0x000fe80000100a00 */
[----:B------:R-:W-:Y:S04]  /*82540*/  STL.64 [R1+0x12d0], R108 ;  /* 0x0012d06c01007387 */ /* 0x000fe80000100a00 */
[----:B------:R-:W-:Y:S05]  /*82550*/  STL.64 [R1+0x12d8], R110 ;  /* 0x0012d86e01007387 */ /* 0x000fea0000100a00 */
        /* <DEDUP_REMOVED lines=58> */
[----:B------:R3:W-:Y:S04]  /*82900*/  STL.64 [R1+0x1198], R38 ;  /* 0x0011982601007387 */ /* 0x0007e80000100a00 */
[----:B------:R-:W-:Y:S04]  /*82910*/  STL.64 [R1+0x1180], R32 ;  /* 0x0011802001007387 */ /* 0x000fe80000100a00 */
[----:B------:R2:W-:Y:S01]  /*82920*/  STL.64 [R1+0x1188], R34 ;  /* 0x0011882201007387 */ /* 0x0005e20000100a00 */
[C---:B---3--:R-:W-:Y:S04]  /*82930*/  HMMA.1688.F32.TF32 R36, R228.reuse, R134, R236 ;  /* 0x00000086e424723c */ /* 0x048fe800000810ec */
[----:B------:R-:W-:Y:S04]  /*82940*/  STL.64 [R1+0x1170], R20 ;  /* 0x0011701401007387 */ /* 0x000fe80000100a00 */
[----:B------:R1:W-:Y:S01]  /*82950*/  STL.64 [R1+0x1178], R22 ;  /* 0x0011781601007387 */ /* 0x0003e20000100a00 */
[----:B--2---:R-:W-:Y:S08]  /*82960*/  HMMA.1688.F32.TF32 R32, R228, R130, R116 ;  /* 0x00000082e420723c */ /* 0x004ff00000081074 */
[C---:B-1----:R-:W-:Y:S02]  /*82970*/  HMMA.1688.F32.TF32 R20, R28.reuse, R18, R240 ;  /* 0x000000121c14723c */ /* 0x042fe400000810f0 */
[----:B------:R1:W-:Y:S04]  /*82980*/  STL.64 [R1+0x1160], R36 ;  /* 0x0011602401007387 */ /* 0x0003e80000100a00 */
[----:B------:R2:W-:Y:S04]  /*82990*/  STL.64 [R1+0x1168], R38 ;  /* 0x0011682601007387 */ /* 0x0005e80000100a00 */
        /* <DEDUP_REMOVED lines=124> */
[----:B----4-:R-:W-:-:S15]  /*83160*/  HMMA.1688.F32.TF32 R20, R28, R6, R20 ;  /* 0x000000061c14723c */ /* 0x010fde0000081014 */
[----:B------:R-:W-:-:S04]  /*83170*/  NOP ;  /* 0x0000000000007918 */ /* 0x000fc80000000000 */
[----:B------:R-:W-:Y:S04]  /*83180*/  STL.64 [R1+0x1150], R20 ;  /* 0x0011501401007387 */ /* 0x000fe80000100a00 */
[----:B------:R4:W-:Y:S04]  /*83190*/  STL.64 [R1+0x1158], R22 ;  /* 0x0011581601007387 */ /* 0x0009e80000100a00 */
[----:B----4-:R-:W4:Y:S01]  /*831a0*/  LDL.LU.64 R22, [R1+0x2fd8] ;  /* 0x002fd80001167983 */ /* 0x010f220000300a00 */
[C---:B--2---:R-:W-:Y:S03]  /*831b0*/  HMMA.1688.F32.TF32 R116, R28.reuse, R10, R116 ;  /* 0x0000000a1c74723c */ /* 0x044fe60000081074 */
[----:B------:R-:W2:Y:S05]  /*831c0*/  LDL.LU.64 R20, [R1+0x2fd0] ;  /* 0x002fd00001147983 */ /* 0x000eaa0000300a00 */
[C---:B------:R-:W-:Y:S08]  /*831d0*/  HMMA.1688.F32.TF32 R112, R28.reuse, R26, R112 ;  /* 0x0000001a1c70723c */ /* 0x040ff00000081070 */
[C---:B------:R-:W-:Y:S08]  /*831e0*/  HMMA.1688.F32.TF32 R224, R28.reuse, R14, R224 ;  /* 0x0000000e1ce0723c */ /* 0x040ff000000810e0 */
[----:B----4-:R-:W-:-:S15]  /*831f0*/  HMMA.1688.F32.TF32 R228, R28, R22, R228 ;  /* 0x000000161ce4723c */ /* 0x010fde00000810e4 */
[----:B------:R-:W-:-:S04]  /*83200*/  NOP ;  /* 0x0000000000007918 */ /* 0x000fc80000000000 */
[----:B------:R-:W-:Y:S04]  /*83210*/  STL.64 [R1+0x1140], R228 ;  /* 0x001140e401007387 */ /* 0x000fe80000100a00 */
[----:B------:R-:W-:Y:S04]  /*83220*/  STL.64 [R1+0x1148], R230 ;  /* 0x001148e601007387 */ /* 0x000fe80000100a00 */
[----:B------:R-:W-:Y:S04]  /*83230*/  STL.64 [R1+0x1130], R116 ;  /* 0x0011307401007387 */ /* 0x000fe80000100a00 */
[----:B------:R4:W-:Y:S04]  /*83240*/  STL.64 [R1+0x1138], R118 ;  /* 0x0011387601007387 */ /* 0x0009e80000100a00 */
[----:B------:R-:W-:Y:S04]  /*83250*/  STL.64 [R1+0x1120], R112 ;  /* 0x0011207001007387 */ /* 0x000fe80000100a00 */
[----:B------:R1:W-:Y:S01]  /*83260*/  STL.64 [R1+0x1128], R114 ;  /* 0x0011287201007387 */ /* 0x0003e20000100a00 */
[C---:B----4-:R-:W-:Y:S08]  /*83270*/  HMMA.1688.F32.TF32 R116, R28.reuse, R126, R108 ;  /* 0x0000007e1c74723c */ /* 0x050ff0000008106c */
[C---:B-1----:R-:W-:Y:S08]  /*83280*/  HMMA.1688.F32.TF32 R112, R28.reuse, R122, R104 ;  /* 0x0000007a1c70723c */ /* 0x042ff00000081068 */
[C---:B------:R-:W-:Y:S08]  /*83290*/  HMMA.1688.F32.TF32 R108, R28.reuse, R222, R100 ;  /* 0x000000de1c6c723c */ /* 0x040ff00000081064 */
[C---:B------:R-:W-:Y:S08]  /*832a0*/  HMMA.1688.F32.TF32 R104, R28.reuse, R218, R96 ;  /* 0x000000da1c68723c */ /* 0x040ff00000081060 */
[C---:B------:R-:W-:Y:S01]  /*832b0*/  HMMA.1688.F32.TF32 R100, R28.reuse, R214, R92 ;  /* 0x000000d61c64723c */ /* 0x040fe2000008105c */
        /* <DEDUP_REMOVED lines=178> */
[----:B---3--:R-:W-:Y:S08]  /*83de0*/  HMMA.1688.F32.TF32 R108, R32, R6, R108 ;  /* 0x00000006206c723c */ /* 0x008ff0000008106c */
[C---:B----4-:R-:W-:Y:S08]  /*83df0*/  HMMA.1688.F32.TF32 R112, R28.reuse, R130, R112 ;  /* 0x000000821c70723c */ /* 0x050ff00000081070 */
[----:B------:R-:W-:Y:S08]  /*83e00*/  HMMA.1688.F32.TF32 R116, R28, R134, R116 ;  /* 0x000000861c74723c */ /* 0x000ff00000081074 */
[C---:B------:R-:W-:Y:S11]  /*83e10*/  HMMA.1688.F32.TF32 R28, R32.reuse, R18, R224 ;  /* 0x00000012201c723c */ /* 0x040ff600000810e0 */
        /* <DEDUP_REMOVED lines=164> */
[----:B-1----:R-:W-:Y:S08]  /*84860*/  HMMA.1688.F32.TF32 R68, R28, R18, R68 ;  /* 0x000000121c44723c */ /* 0x002ff00000081044 */
[C---:B--2---:R-:W-:Y:S08]  /*84870*/  HMMA.1688.F32.TF32 R76, R32.reuse, R134, R76 ;  /* 0x00000086204c723c */ /* 0x044ff0000008104c */
[C---:B---3--:R-:W-:Y:S08]  /*84880*/  HMMA.1688.F32.TF32 R80, R32.reuse, R138, R80 ;  /* 0x0000008a2050723c */ /* 0x048ff00000081050 */
[C---:B----4-:R-:W-:Y:S08]  /*84890*/  HMMA.1688.F32.TF32 R84, R32.reuse, R142, R84 ;  /* 0x0000008e2054723c */ /* 0x050ff00000081054 */
[C---:B------:R-:W-:Y:S08]  /*848a0*/  HMMA.1688.F32.TF32 R92, R32.reuse, R150, R92 ;  /* 0x00000096205c723c */ /* 0x040ff0000008105c */
[C---:B------:R-:W-:Y:S08]  /*848b0*/  HMMA.1688.F32.TF32 R96, R32.reuse, R154, R96 ;  /* 0x0000009a2060723c */ /* 0x040ff00000081060 */
[C---:B------:R-:W-:Y:S11]  /*848c0*/  HMMA.1688.F32.TF32 R88, R32.reuse, R146, R88 ;  /* 0x000000922058723c */ /* 0x040ff60000081058 */
[----:B------:R-:W-:Y:S04]  /*848d0*/  STL.64 [R1+0x540], R96 ;  /* 0x0005406001007387 */ /* 0x000fe80000100a00 */
[----:B------:R-:W-:Y:S01]  /*848e0*/  STL.64 [R1+0x548], R98 ;  /* 0x0005486201007387 */ /* 0x000fe20000100a00 */
[----:B------:R-:W-:Y:S03]  /*848f0*/  HMMA.1688.F32.TF32 R72, R32, R130, R72 ;  /* 0x000000822048723c */ /* 0x000fe60000081048 */
        /* <DEDUP_REMOVED lines=50> */
[----:B--2---:R-:W-:Y:S02]  /*84c20*/  HMMA.1688.F32.TF32 R36, R28, R210, R232 ;  /* 0x000000d21c24723c */ /* 0x004fe400000810e8 */
[----:B------:R-:W-:Y:S04]  /*84c30*/  STL.64 [R1+0x2fb8], R210 ;  /* 0x002fb8d201007387 */ /* 0x000fe80000100a00 */
[----:B------:R-:W-:-:S13]  /*84c40*/  STL.64 [R1+0x2fb0], R208 ;  /* 0x002fb0d001007387 */ /* 0x000fda0000100a00 */
[----:B------:R-:W-:Y:S04]  /*84c50*/  STL.64 [R1+0x440], R36 ;  /* 0x0004402401007387 */ /* 0x000fe80000100a00 */
[----:B------:R2:W-:Y:S02]  /*84c60*/  STL.64 [R1+0x448], R38 ;  /* 0x0004482601007387 */ /* 0x0005e40000100a00 */
[----:B--2---:R-:W-:Y:S02]  /*84c70*/  HMMA.1688.F32.TF32 R36, R28, R206, R236 ;  /* 0x000000ce1c24723c */ /* 0x004fe400000810ec */
[----:B------:R-:W-:Y:S04]  /*84c80*/  STL.64 [R1+0x2fa8], R206 ;  /* 0x002fa8ce01007387 */ /* 0x000fe80000100a00 */
[----:B------:R-:W-:-:S13]  /*84c90*/  STL.64 [R1+0x2fa0], R204 ;  /* 0x002fa0cc01007387 */ /* 0x000fda0000100a00 */
[----:B------:R-:W-:Y:S04]  /*84ca0*/  STL.64 [R1+0x430], R36 ;  /* 0x0004302401007387 */ /* 0x000fe80000100a00 */
[----:B------:R2:W-:Y:S04]  /*84cb0*/  STL.64 [R1+0x438], R38 ;  /* 0x0004382601007387 */ /* 0x0005e80000100a00 */
[----:B------:R-:W3:Y:S01]  /*84cc0*/  LDL.LU R236, [R1+0xca0] ;  /* 0x000ca00001ec7983 */ /* 0x000ee20000300800 */
        /* <DEDUP_REMOVED lines=95> */
[----:B------:R-:W1:Y:S04]  /*852c0*/  LDL.LU R48, [R1+0x8e0] ;  /* 0x0008e00001307983 */ /* 0x000e680000300800 */
[----:B------:R-:W1:Y:S04]  /*852d0*/  LDL.LU R49, [R1+0x8e4] ;  /* 0x0008e40001317983 */ /* 0x000e680000300800 */
[----:B------:R-:W1:Y:S04]  /*852e0*/  LDL.LU R50, [R1+0x8e8] ;  /* 0x0008e80001327983 */ /* 0x000e680000300800 */
        /* <DEDUP_REMOVED lines=26> */
[C---:B------:R-:W-:Y:S03]  /*85490*/  HMMA.1688.F32.TF32 R112, R28.reuse, R190, R224 ;  /* 0x000000be1c70723c */ /* 0x040fe600000810e0 */
[----:B------:R-:W-:Y:S04]  /*854a0*/  STL.64 [R1+0x410], R204 ;  /* 0x000410cc01007387 */ /* 0x000fe80000100a00 */
[----:B------:R-:W-:Y:S01]  /*854b0*/  STL.64 [R1+0x418], R206 ;  /* 0x000418ce01007387 */ /* 0x000fe20000100a00 */
        /* <DEDUP_REMOVED lines=8> */
[----:B------:R-:W-:Y:S01]  /*85540*/  STL.64 [R1+0x3d0], R104 ;  /* 0x0003d06801007387 */ /* 0x000fe20000100a00 */
[C---:B------:R-:W-:Y:S03]  /*85550*/  HMMA.1688.F32.TF32 R64, R28.reuse, R142, R64 ;  /* 0x0000008e1c40723c */ /* 0x040fe60000081040 */
[----:B------:R-:W-:Y:S04]  /*85560*/  STL.64 [R1+0x3d8], R106 ;  /* 0x0003d86a01007387 */ /* 0x000fe80000100a00 */
[----:B------:R-:W-:Y:S04]  /*85570*/  STL.64 [R1+0x3c0], R100 ;  /* 0x0003c06401007387 */ /* 0x000fe80000100a00 */
[----:B------:R-:W-:Y:S01]  /*85580*/  STL.64 [R1+0x3c8], R102 ;  /* 0x0003c86601007387 */ /* 0x000fe20000100a00 */
[----:B------:R-:W-:Y:S03]  /*85590*/  HMMA.1688.F32.TF32 R52, R28, R130, R52 ;  /* 0x000000821c34723c */ /* 0x000fe60000081034 */
[----:B------:R-:W-:Y:S04]  /*855a0*/  STL.64 [R1+0x3b0], R96 ;  /* 0x0003b06001007387 */ /* 0x000fe80000100a00 */
[----:B------:R-:W-:Y:S01]  /*855b0*/  STL.64 [R1+0x3b8], R98 ;  /* 0x0003b86201007387 */ /* 0x000fe20000100a00 */
[C---:B-1----:R-:W-:Y:S03]  /*855c0*/  HMMA.1688.F32.TF32 R48, R32.reuse, R18, R48 ;  /* 0x000000122030723c */ /* 0x042fe60000081030 */
        /* <DEDUP_REMOVED lines=181> */
[----:B------:R-:W3:Y:S01]  /*86120*/  LDL.LU.64 R212, [R1+0x2fc0] ;  /* 0x002fc00001d47983 */ /* 0x000ee20000300a00 */
[----:B------:R-:W-:Y:S01]  /*86130*/  UIADD3 UR5, UPT, UPT, UR5, 0x1, URZ ;  /* 0x0000000105057890 */ /* 0x000fe2000fffe0ff */
[----:B------:R-:W-:Y:S01]  /*86140*/  BAR.SYNC.DEFER_BLOCKING 0x0 ;  /* 0x0000000000007b1d */ /* 0x000fe20000010000 */
[----:B--2---:R-:W-:-:S15]  /*86150*/  HMMA.1688.F32.TF32 R208, R32, R214, R208 ;  /* 0x000000d620d0723c */ /* 0x004fde00000810d0 */
[----:B------:R-:W-:-:S04]  /*86160*/  NOP ;  /* 0x0000000000007918 */ /* 0x000fc80000000000 */
[----:B------:R-:W-:Y:S04]  /*86170*/  STL.64 [R1+0xf20], R208 ;  /* 0x000f20d001007387 */ /* 0x000fe80000100a00 */
[----:B------:R1:W-:Y:S04]  /*86180*/  STL.64 [R1+0xf28], R210 ;  /* 0x000f28d201007387 */ /* 0x0003e80000100a00 */
[----:B-1----:R-:W3:Y:S04]  /*86190*/  LDL.LU.64 R210, [R1+0x2fb8] ;  /* 0x002fb80001d27983 */ /* 0x002ee80000300a00 */
[----:B------:R-:W2:Y:S01]  /*861a0*/  LDL.LU.64 R208, [R1+0x2fb0] ;  /* 0x002fb00001d07983 */ /* 0x000ea20000300a00 */
[----:B---3--:R-:W-:-:S15]  /*861b0*/  HMMA.1688.F32.TF32 R204, R32, R210, R204 ;  /* 0x000000d220cc723c */ /* 0x008fde00000810cc */
[----:B------:R-:W-:-:S04]  /*861c0*/  NOP ;  /* 0x0000000000007918 */ /* 0x000fc80000000000 */
[----:B------:R-:W-:Y:S04]  /*861d0*/  STL.64 [R1+0xf10], R204 ;  /* 0x000f10cc01007387 */ /* 0x000fe80000100a00 */
[----:B------:R1:W-:Y:S04]  /*861e0*/  STL.64 [R1+0xf18], R206 ;  /* 0x000f18ce01007387 */ /* 0x0003e80000100a00 */
[----:B-1----:R-:W3:Y:S04]  /*861f0*/  LDL.LU.64 R206, [R1+0x2fa8] ;  /* 0x002fa80001ce7983 */ /* 0x002ee80000300a00 */
[----:B------:R-:W2:Y:S01]  /*86200*/  LDL.LU.64 R204, [R1+0x2fa0] ;  /* 0x002fa00001cc7983 */ /* 0x000ea20000300a00 */
        /* <DEDUP_REMOVED lines=10> */
[----:B-1----:R-:W3:Y:S04]  /*862b0*/  LDL.LU.64 R242, [R1+0x2f98] ;  /* 0x002f980001f27983 */ /* 0x002ee80000300a00 */
        /* <DEDUP_REMOVED lines=30> */
[----:B------:R-:W-:Y:S01]  /*864a0*/  STL.64 [R1+0x1a8], R94 ;  /* 0x0001a85e01007387 */ /* 0x000fe20000100a00 */
[----:B------:R-:W-:Y:S03]  /*864b0*/  HMMA.1688.F32.TF32 R52, R32, R130, R52 ;  /* 0x000000822034723c */ /* 0x000fe60000081034 */
[----:B------:R-:W-:Y:S04]  /*864c0*/  STL.64 [R1+0x190], R88 ;  /* 0x0001905801007387 */ /* 0x000fe80000100a00 */
[----:B------:R-:W-:Y:S01]  /*864d0*/  STL.64 [R1+0x198], R90 ;  /* 0x0001985a01007387 */ /* 0x000fe20000100a00 */
[C---:B------:R-:W-:Y:S03]  /*864e0*/  HMMA.1688.F32.TF32 R48, R28.reuse, R18, R48 ;  /* 0x000000121c30723c */ /* 0x040fe60000081030 */
[----:B------:R-:W-:Y:S04]  /*864f0*/  STL.64 [R1+0x180], R84 ;  /* 0x0001805401007387 */ /* 0x000fe80000100a00 */
[----:B------:R-:W-:Y:S01]  /*86500*/  STL.64 [R1+0x188], R86 ;  /* 0x0001885601007387 */ /* 0x000fe20000100a00 */
[C---:B----4-:R-:W-:Y:S03]  /*86510*/  HMMA.1688.F32.TF32 R32, R28.reuse, R6, R44 ;  /* 0x000000061c20723c */ /* 0x050fe6000008102c */
        /* <DEDUP_REMOVED lines=21> */
[----:B------:R1:W-:Y:S02]  /*86670*/  STL.64 [R1+0x88], R34 ;  /* 0x0000882201007387 */ /* 0x0003e40000100a00 */
[----:B-1----:R-:W-:Y:S02]  /*86680*/  HMMA.1688.F32.TF32 R32, R28, R26, R244 ;  /* 0x0000001a1c20723c */ /* 0x002fe400000810f4 */
[----:B------:R-:W-:Y:S04]  /*86690*/  STL.64 [R1+0x40], R40 ;  /* 0x0000402801007387 */ /* 0x000fe80000100a00 */
[----:B------:R-:W-:Y:S04]  /*866a0*/  STL.64 [R1+0x48], R42 ;  /* 0x0000482a01007387 */ /* 0x000fe80000100a00 */
[----:B------:R1:W-:Y:S04]  /*866b0*/  STL.64 [R1+0x10], R36 ;  /* 0x0000102401007387 */ /* 0x0003e80000100a00 */
[----:B------:R4:W-:Y:S01]  /*866c0*/  STL.64 [R1+0x18], R38 ;  /* 0x0000182601007387 */ /* 0x0009e20000100a00 */
[----:B------:R-:W-:Y:S01]  /*866d0*/  IMAD.MOV.U32 R52, RZ, RZ, R217 ;  /* 0x000000ffff347224 */ /* 0x000fe200078e00d9 */
[----:B------:R-:W-:-:S02]  /*866e0*/  MOV R53, R196 ;  /* 0x000000c400357202 */ /* 0x000fc40000000f00 */
[----:B------:R-:W-:Y:S01]  /*866f0*/  MOV R64, R197 ;  /* 0x000000c500407202 */ /* 0x000fe20000000f00 */
[----:B------:R-:W-:Y:S02]  /*86700*/  IMAD.MOV.U32 R65, RZ, RZ, R200 ;  /* 0x000000ffff417224 */ /* 0x000fe400078e00c8 */
[----:B------:R-:W-:Y:S02]  /*86710*/  IMAD.MOV.U32 R72, RZ, RZ, R201 ;  /* 0x000000ffff487224 */ /* 0x000fe400078e00c9 */
[----:B------:R-:W-:Y:S01]  /*86720*/  IMAD.MOV.U32 R73, RZ, RZ, R220 ;  /* 0x000000ffff497224 */ /* 0x000fe200078e00dc */
[----:B------:R-:W-:Y:S04]  /*86730*/  STL.64 [R1], R32 ;  /* 0x0000002001007387 */ /* 0x000fe80000100a00 */
[----:B------:R-:W-:Y:S04]  /*86740*/  STL.64 [R1+0x8], R34 ;  /* 0x0000082201007387 */ /* 0x000fe80000100a00 */
[----:B------:R-:W4:Y:S04]  /*86750*/  LDL.LU R217, [R1+0x2f88] ;  /* 0x002f880001d97983 */ /* 0x000f280000300800 */
[----:B------:R-:W4:Y:S04]  /*86760*/  LDL.LU R196, [R1+0x2f84] ;  /* 0x002f840001c47983 */ /* 0x000f280000300800 */
[----:B------:R-:W4:Y:S04]  /*86770*/  LDL.LU R197, [R1+0x2f80] ;  /* 0x002f800001c57983 */ /* 0x000f280000300800 */
[----:B------:R-:W4:Y:S04]  /*86780*/  LDL.LU R200, [R1+0x2f7c] ;  /* 0x002f7c0001c87983 */ /* 0x000f280000300800 */
[----:B------:R-:W4:Y:S04]  /*86790*/  LDL.LU R201, [R1+0x2f78] ;  /* 0x002f780001c97983 */ /* 0x000f280000300800 */
[----:B------:R-:W4:Y:S01]  /*867a0*/  LDL.LU R220, [R1+0x2f74] ;  /* 0x002f740001dc7983 */ /* 0x000f220000300800 */
[----:B------:R-:W-:-:S02]  /*867b0*/  IMAD.MOV.U32 R84, RZ, RZ, R252 ;  /* 0x000000ffff547224 */ /* 0x000fc400078e00fc */
[----:B--2---:R-:W-:Y:S01]  /*867c0*/  IMAD.MOV.U32 R85, RZ, RZ, R204 ;  /* 0x000000ffff557224 */ /* 0x004fe200078e00cc */
[----:B------:R-:W-:Y:S01]  /*867d0*/  MOV R86, R205 ;  /* 0x000000cd00567202 */ /* 0x000fe20000000f00 */
[----:B------:R-:W-:Y:S02]  /*867e0*/  IMAD.MOV.U32 R88, RZ, RZ, R221 ;  /* 0x000000ffff587224 */ /* 0x000fe400078e00dd */
[----:B------:R-:W-:Y:S02]  /*867f0*/  IMAD.MOV.U32 R89, RZ, RZ, R208 ;  /* 0x000000ffff597224 */ /* 0x000fe400078e00d0 */
[----:B------:R-:W-:Y:S01]  /*86800*/  IMAD.MOV.U32 R92, RZ, RZ, R209 ;  /* 0x000000ffff5c7224 */ /* 0x000fe200078e00d1 */
[----:B------:R-:W-:Y:S01]  /*86810*/  MOV R93, R3 ;  /* 0x00000003005d7202 */ /* 0x000fe20000000f00 */
[----:B------:R-:W-:Y:S02]  /*86820*/  IMAD.MOV.U32 R68, RZ, RZ, R0 ;  /* 0x000000ffff447224 */ /* 0x000fe400078e0000 */
[----:B------:R-:W-:-:S02]  /*86830*/  IMAD.MOV.U32 R76, RZ, RZ, R240 ;  /* 0x000000ffff4c7224 */ /* 0x000fc400078e00f0 */
[----:B------:R-:W-:Y:S01]  /*86840*/  IMAD.MOV.U32 R77, RZ, RZ, R241 ;  /* 0x000000ffff4d7224 */ /* 0x000fe200078e00f1 */
[----:B------:R-:W2:Y:S04]  /*86850*/  LDL.LU R240, [R1+0x2f70] ;  /* 0x002f700001f07983 */ /* 0x000ea80000300800 */
[----:B------:R-:W2:Y:S04]  /*86860*/  LDL.LU R241, [R1+0x2f6c] ;  /* 0x002f6c0001f17983 */ /* 0x000ea80000300800 */
[----:B------:R-:W2:Y:S04]  /*86870*/  LDL.LU R252, [R1+0x2f68] ;  /* 0x002f680001fc7983 */ /* 0x000ea80000300800 */
[----:B------:R-:W2:Y:S04]  /*86880*/  LDL.LU R204, [R1+0x2f64] ;  /* 0x002f640001cc7983 */ /* 0x000ea80000300800 */
[----:B------:R-:W2:Y:S01]  /*86890*/  LDL.LU R205, [R1+0x2f60] ;  /* 0x002f600001cd7983 */ /* 0x000ea20000300800 */
[----:B---3--:R-:W-:-:S03]  /*868a0*/  IMAD.MOV.U32 R87, RZ, RZ, R242 ;  /* 0x000000ffff577224 */ /* 0x008fc600078e00f2 */
        /* <DEDUP_REMOVED lines=8> */
[----:B------:R-:W3:Y:S04]  /*86930*/  LDL.LU R212, [R1+0x2f44] ;  /* 0x002f440001d47983 */ /* 0x000ee80000300800 */
[----:B------:R-:W3:Y:S01]  /*86940*/  LDL.LU R213, [R1+0x2f40] ;  /* 0x002f400001d57983 */ /* 0x000ee20000300800 */
[----:B------:R-:W-:Y:S02]  /*86950*/  IMAD.MOV.U32 R71, RZ, RZ, R216 ;  /* 0x000000ffff477224 */ /* 0x000fe400078e00d8 */
[----:B------:R-:W-:Y:S01]  /*86960*/  IMAD.MOV.U32 R101, RZ, RZ, R243 ;  /* 0x000000ffff657224 */ /* 0x000fe200078e00f3 */
[----:B------:R-:W3:Y:S01]  /*86970*/  LDL.LU R216, [R1+0x2f3c] ;  /* 0x002f3c0001d87983 */ /* 0x000ee20000300800 */
[----:B----4-:R-:W-:-:S03]  /*86980*/  MOV R100, R217 ;  /* 0x000000d900647202 */ /* 0x010fc60000000f00 */
[----:B------:R-:W4:Y:S04]  /*86990*/  LDL.LU R217, [R1+0x2f38] ;  /* 0x002f380001d97983 */ /* 0x000f280000300800 */
[----:B------:R-:W4:Y:S01]  /*869a0*/  LDL.LU R243, [R1+0x2f34] ;  /* 0x002f340001f37983 */ /* 0x000f220000300800 */
[----:B------:R-:W-:Y:S01]  /*869b0*/  MOV R111, R220 ;  /* 0x000000dc006f7202 */ /* 0x000fe20000000f00 */
[----:B--2---:R-:W-:Y:S02]  /*869c0*/  IMAD.MOV.U32 R110, RZ, RZ, R240 ;  /* 0x000000ffff6e7224 */ /* 0x004fe400078e00f0 */
[----:B------:R-:W-:Y:S02]  /*869d0*/  IMAD.MOV.U32 R109, RZ, RZ, R241 ;  /* 0x000000ffff6d7224 */ /* 0x000fe400078e00f1 */
[----:B------:R-:W-:-:S02]  /*869e0*/  IMAD.MOV.U32 R108, RZ, RZ, R252 ;  /* 0x000000ffff6c7224 */ /* 0x000fc400078e00fc */
[----:B------:R-:W2:Y:S04]  /*869f0*/  LDL.LU R252, [R1+0x2f30] ;  /* 0x002f300001fc7983 */ /* 0x000ea80000300800 */
[----:B------:R-:W2:Y:S04]  /*86a00*/  LDL.LU R241, [R1+0x2f2c] ;  /* 0x002f2c0001f17983 */ /* 0x000ea80000300800 */
[----:B------:R-:W2:Y:S04]  /*86a10*/  LDL.LU R240, [R1+0x2f28] ;  /* 0x002f280001f07983 */ /* 0x000ea80000300800 */
[----:B------:R-:W2:Y:S01]  /*86a20*/  LDL.LU R220, [R1+0x2f24] ;  /* 0x002f240001dc7983 */ /* 0x000ea20000300800 */
[----:B---3--:R-:W-:-:S02]  /*86a30*/  IMAD.MOV.U32 R112, RZ, RZ, R221 ;  /* 0x000000ffff707224 */ /* 0x008fc400078e00dd */
[----:B------:R-:W-:Y:S01]  /*86a40*/  IMAD.MOV.U32 R113, RZ, RZ, R242 ;  /* 0x000000ffff717224 */ /* 0x000fe200078e00f2 */
[----:B------:R-:W3:Y:S04]  /*86a50*/  LDL.LU R221, [R1+0x2f20] ;  /* 0x002f200001dd7983 */ /* 0x000ee80000300800 */
[----:B------:R-:W3:Y:S01]  /*86a60*/  LDL.LU R242, [R1+0x2f1c] ;  /* 0x002f1c0001f27983 */ /* 0x000ee20000300800 */
[----:B------:R-:W-:-:S03]  /*86a70*/  IMAD.MOV.U32 R116, RZ, RZ, R0 ;  /* 0x000000ffff747224 */ /* 0x000fc600078e0000 */
[----:B------:R-:W3:Y:S01]  /*86a80*/  LDL.LU R0, [R1+0x2f18] ;  /* 0x002f180001007983 */ /* 0x000ee20000300800 */
[----:B------:R-:W-:-:S03]  /*86a90*/  IMAD.MOV.U32 R117, RZ, RZ, R3 ;  /* 0x000000ffff757224 */ /* 0x000fc600078e0003 */
[----:B------:R-:W5:Y:S01]  /*86aa0*/  LDL.LU R3, [R1+0x2f14] ;  /* 0x002f140001037983 */ /* 0x000f620000300800 */
[----:B------:R-:W-:Y:S01]  /*86ab0*/  HMMA.1688.F32.TF32 R244, R28, R126, R232 ;  /* 0x0000007e1cf4723c */ /* 0x000fe200000810e8 */
[----:B------:R-:W-:Y:S01]  /*86ac0*/  IMAD.MOV.U32 R96, RZ, RZ, R189 ;  /* 0x000000ffff607224 */ /* 0x000fe200078e00bd */
[----:B------:R-:W-:-:S06]  /*86ad0*/  MOV R97, R188 ;  /* 0x000000bc00617202 */ /* 0x000fcc0000000f00 */
[C---:B------:R-:W-:Y:S08]  /*86ae0*/  HMMA.1688.F32.TF32 R188, R28.reuse, R190, R68 ;  /* 0x000000be1cbc723c */ /* 0x040ff00000081044 */
[----:B------:R-:W-:Y:S01]  /*86af0*/  HMMA.1688.F32.TF32 R248, R28, R14, R248 ;  /* 0x0000000e1cf8723c */ /* 0x000fe200000810f8 */
[----:B------:R-:W-:Y:S02]  /*86b00*/  IMAD.MOV.U32 R46, RZ, RZ, R13 ;  /* 0x000000ffff2e7224 */ /* 0x000fe400078e000d */
[----:B-1----:R-:W-:-:S02]  /*86b10*/  IMAD.MOV.U32 R36, RZ, RZ, R9 ;  /* 0x000000ffff247224 */ /* 0x002fc400078e0009 */
[----:B----4-:R-:W-:Y:S02]  /*86b20*/  IMAD.MOV.U32 R231, RZ, RZ, R243 ;  /* 0x000000ffffe77224 */ /* 0x010fe400078e00f3 */
[----:B--2---:R-:W-:Y:S02]  /*86b30*/  IMAD.MOV.U32 R230, RZ, RZ, R252 ;  /* 0x000000ffffe67224 */ /* 0x004fe400078e00fc */
[----:B------:R-:W-:Y:S02]  /*86b40*/  IMAD.MOV.U32 R229, RZ, RZ, R241 ;  /* 0x000000ffffe57224 */ /* 0x000fe400078e00f1 */
[----:B------:R-:W-:Y:S02]  /*86b50*/  IMAD.MOV.U32 R228, RZ, RZ, R240 ;  /* 0x000000ffffe47224 */ /* 0x000fe400078e00f0 */
[----:B------:R-:W2:Y:S04]  /*86b60*/  LDL.LU R240, [R1+0x2f10] ;  /* 0x002f100001f07983 */ /* 0x000ea80000300800 */
[----:B------:R-:W4:Y:S04]  /*86b70*/  LDL.LU R241, [R1+0x2f0c] ;  /* 0x002f0c0001f17983 */ /* 0x000f280000300800 */
[----:B------:R-:W5:Y:S04]  /*86b80*/  LDL.LU R252, [R1+0x2f08] ;  /* 0x002f080001fc7983 */ /* 0x000f680000300800 */
[----:B------:R-:W5:Y:S01]  /*86b90*/  LDL.LU R243, [R1+0x2f04] ;  /* 0x002f040001f37983 */ /* 0x000f620000300800 */
[----:B---3--:R-:W-:-:S03]  /*86ba0*/  IMAD.MOV.U32 R232, RZ, RZ, R0 ;  /* 0x000000ffffe87224 */ /* 0x008fc600078e0000 */
[----:B------:R-:W5:Y:S04]  /*86bb0*/  LDL.LU R0, [R1+0x2f00] ;  /* 0x002f000001007983 */ /* 0x000f680000300800 */
[----:B------:R-:W3:Y:S04]  /*86bc0*/  LDL R71, [R1+0x16f4] ;  /* 0x0016f40001477983 */ /* 0x000ee80000100800 */
        /* <DEDUP_REMOVED lines=11> */
[----:B------:R-:W1:Y:S01]  /*86c80*/  LDC R17, c[0x0][0x3a0] ;  /* 0x0000e800ff117b82 */ /* 0x000e620000000800 */
[----:B------:R-:W-:Y:S02]  /*86c90*/  IMAD.MOV.U32 R45, RZ, RZ, R16 ;  /* 0x000000ffff2d7224 */ /* 0x000fe400078e0010 */
[----:B------:R-:W-:Y:S01]  /*86ca0*/  IMAD.MOV.U32 R74, RZ, RZ, R161 ;  /* 0x000000ffff4a7224 */ /* 0x000fe200078e00a1 */
[----:B------:R-:W-:Y:S01]  /*86cb0*/  MOV R75, R160 ;  /* 0x000000a0004b7202 */ /* 0x000fe20000000f00 */
[----:B-1----:R-:W-:-:S03]  /*86cc0*/  VIADD R16, R17, 0x3f ;  /* 0x0000003f11107836 */ /* 0x002fc60000000000 */
[----:B------:R-:W1:Y:S03]  /*86cd0*/  LDC R17, c[0x0][0x3a0] ;  /* 0x0000e800ff117b82 */ /* 0x000e660000000800 */
[----:B------:R-:W-:Y:S01]  /*86ce0*/  HMMA.1688.F32.TF32 R160, R28, R162, R72 ;  /* 0x000000a21ca0723c */ /* 0x000fe20000081048 */
[----:B------:R-:W-:Y:S01]  /*86cf0*/  IMAD.MOV.U32 R39, RZ, RZ, R4 ;  /* 0x000000ffff277224 */ /* 0x000fe200078e0004 */
[----:B------:R-:W-:-:S04]  /*86d00*/  SHF.R.S32.HI R72, RZ, 0x1f, R16 ;  /* 0x0000001fff487819 */ /* 0x000fc80000011410 */
[----:B------:R-:W-:Y:S02]  /*86d10*/  LEA.HI R72, R72, R16, RZ, 0x6 ;  /* 0x0000001048487211 */ /* 0x000fe400078f30ff */
[----:B------:R-:W1:Y:S02]  /*86d20*/  LDC R16, c[0x0][0x3a8] ;  /* 0x0000ea00ff107b82 */ /* 0x000e640000000800 */
[----:B-1----:R-:W-:Y:S02]  /*86d30*/  VIADD R4, R17, 0xffffff80 ;  /* 0xffffff8011047836 */ /* 0x002fe40000000000 */
[----:B------:R-:W1:Y:S01]  /*86d40*/  S2R R17, SR_TID.X ;  /* 0x0000000000117919 */ /* 0x000e620000002100 */
[----:B------:R-:W-:Y:S02]  /*86d50*/  SHF.R.S32.HI R72, RZ, 0x6, R72 ;  /* 0x00000006ff487819 */ /* 0x000fe40000011448 */
[----:B------:R-:W-:-:S03]  /*86d60*/  MOV R38, R5 ;  /* 0x0000000500267202 */ /* 0x000fc60000000f00 */
[----:B------:R-:W-:Y:S02]  /*86d70*/  VIADD R5, R72, 0xfffffffe ;  /* 0xfffffffe48057836 */ /* 0x000fe40000000000 */
[----:B------:R-:W-:Y:S01]  /*86d80*/  IMAD.SHL.U32 R16, R16, 0x40, RZ ;  /* 0x0000004010107824 */ /* 0x000fe200078e00ff */
[----:B------:R-:W-:Y:S01]  /*86d90*/  UISETP.GT.AND UP0, UPT, UR5, 0x1, UPT ;  /* 0x000000010500788c */ /* 0x000fe2000bf04270 */
[----:B------:R-:W-:Y:S02]  /*86da0*/  IMAD.MOV.U32 R47, RZ, RZ, R12 ;  /* 0x000000ffff2f7224 */ /* 0x000fe400078e000c */
[----:B------:R-:W-:Y:S01]  /*86db0*/  IMAD.SHL.U32 R12, R16, 0x4, RZ ;  /* 0x00000004100c7824 */ /* 0x000fe200078e00ff */
[----:B------:R-:W-:-:S04]  /*86dc0*/  USEL UR5, UR5, URZ, !UP0 ;  /* 0x000000ff05057287 */ /* 0x000fc8000c000000 */
[----:B------:R-:W-:Y:S01]  /*86dd0*/  ULEA UR7, UR5, UR4, 0xf ;  /* 0x0000000405077291 */ /* 0x000fe2000f8e78ff */
[----:B------:R-:W-:Y:S01]  /*86de0*/  IMAD.MOV.U32 R37, RZ, RZ, R8 ;  /* 0x000000ffff257224 */ /* 0x000fe200078e0008 */
[----:B-1----:R-:W-:-:S04]  /*86df0*/  LOP3.LUT R17, R17, 0x3f, RZ, 0xc0, !PT ;  /* 0x0000003f11117812 */ /* 0x002fc800078ec0ff */
[----:B------:R-:W-:Y:S02]  /*86e00*/  SHF.L.U32 R73, R17, 0x2, RZ ;  /* 0x0000000211497819 */ /* 0x000fe400000006ff */
[----:B------:R-:W-:Y:S01]  /*86e10*/  MOV R51, R20 ;  /* 0x0000001400337202 */ /* 0x000fe20000000f00 */
[----:B------:R-:W-:Y:S02]  /*86e20*/  IMAD.MOV.U32 R50, RZ, RZ, R21 ;  /* 0x000000ffff327224 */ /* 0x000fe400078e0015 */
[C---:B---3--:R-:W-:Y:S01]  /*86e30*/  IMAD R4, R71.reuse, -0x40, R4 ;  /* 0xffffffc047047824 */ /* 0x048fe200078e0204 */
[----:B------:R-:W-:-:S04]  /*86e40*/  ISETP.GE.AND P0, PT, R71, R5, PT ;  /* 0x000000054700720c */ /* 0x000fc80003f06270 */
[----:B------:R-:W-:-:S04]  /*86e50*/  ISETP.GT.AND P1, PT, R4, RZ, PT ;  /* 0x000000ff0400720c */ /* 0x000fc80003f24270 */
[----:B------:R-:W-:-:S04]  /*86e60*/  SEL R5, RZ, 0x4, !P1 ;  /* 0x00000004ff057807 */ /* 0x000fc80004800000 */
[----:B------:R-:W-:Y:S02]  /*86e70*/  SEL R5, R5, RZ, !P0 ;  /* 0x000000ff05057207 */ /* 0x000fe40004000000 */
[-C--:B--2---:R-:W-:Y:S02]  /*86e80*/  IADD3 R6, P1, PT, R6, R12.reuse, RZ ;  /* 0x0000000c06067210 */ /* 0x084fe40007f3e0ff */
[----:B------:R-:W-:Y:S02]  /*86e90*/  ISETP.NE.U32.AND P2, PT, R5, RZ, PT ;  /* 0x000000ff0500720c */ /* 0x000fe40003f45070 */
[----:B----4-:R-:W-:Y:S01]  /*86ea0*/  IADD3 R15, P3, PT, R15, R12, RZ ;  /* 0x0000000c0f0f7210 */ /* 0x010fe20007f7e0ff */
[--C-:B------:R-:W-:Y:S02]  /*86eb0*/  IMAD.X R7, R7, 0x1, R240.reuse, P1 ;  /* 0x0000000107077824 */ /* 0x100fe400008e06f0 */
[----:B------:R-:W-:Y:S01]  /*86ec0*/  VIADD R5, R73, UR7 ;  /* 0x0000000749057c36 */ /* 0x000fe20008000000 */
[----:B------:R-:W-:Y:S01]  /*86ed0*/  ISETP.GT.AND P1, PT, R4, 0x4, PT ;  /* 0x000000040400780c */ /* 0x000fe20003f24270 */
[----:B------:R1:W-:Y:S01]  /*86ee0*/  STL [R1+0x1f04], R6 ;  /* 0x001f040601007387 */ /* 0x0003e20000100800 */
[----:B------:R-:W-:-:S03]  /*86ef0*/  IMAD.X R18, R18, 0x1, R240, P3 ;  /* 0x0000000112127824 */ /* 0x000fc600018e06f0 */
[----:B------:R2:W-:Y:S01]  /*86f00*/  STL [R1+0x1f00], R7 ;  /* 0x001f000701007387 */ /* 0x0005e20000100800 */
[----:B------:R-:W-:-:S03]  /*86f10*/  IADD3 R10, P4, PT, R10, R12, RZ ;  /* 0x0000000c0a0a7210 */ /* 0x000fc60007f9e0ff */
[----:B------:R-:W3:Y:S04]  /*86f20*/  LDL.LU R16, [R1+0x1f8c] ;  /* 0x001f8c0001107983 */ /* 0x000ee80000300800 */
[----:B------:R-:W4:Y:S04]  /*86f30*/  LDL.LU R8, [R1+0x1fc4] ;  /* 0x001fc40001087983 */ /* 0x000f280000300800 */
[----:B------:R-:W-:Y:S04]  /*86f40*/  STL [R1+0x1f0c], R15 ;  /* 0x001f0c0f01007387 */ /* 0x000fe80000100800 */
[----:B------:R-:W-:Y:S01]  /*86f50*/  @!PT LDS RZ, [RZ] ;  /* 0x00000000fffff984 */ /* 0x000fe20000000800 */
[----:B------:R-:W-:Y:S01]  /*86f60*/  @!PT LDS RZ, [RZ] ;  /* 0x00000000fffff984 */ /* 0x000fe20000000800 */
[----:B------:R-:W-:Y:S01]  /*86f70*/  @!PT LDS RZ, [RZ] ;  /* 0x00000000fffff984 */ /* 0x000fe20000000800 */
[----:B------:R1:W-:Y:S04]  /*86f80*/  LDGSTS.E [R5+0x40000], desc[UR70][R6.64], P2 ;  /* 0x4000000006057fae */ /* 0x0003e800091a1046 */
[----:B------:R2:W-:Y:S04]  /*86f90*/  STL [R1+0x1f08], R18 ;  /* 0x001f081201007387 */ /* 0x0005e80000100800 */
[----:B------:R2:W-:Y:S01]  /*86fa0*/  STL [R1+0x1f44], R10 ;  /* 0x001f440a01007387 */ /* 0x0005e20000100800 */
[----:B------:R-:W-:Y:S01]  /*86fb0*/  IMAD.X R19, R19, 0x1, R240, P4 ;  /* 0x0000000113137824 */ /* 0x000fe200020e06f0 */
[----:B-1----:R-:W-:Y:S01]  /*86fc0*/  SEL R6, RZ, 0x4, !P1 ;  /* 0x00000004ff067807 */ /* 0x002fe20004800000 */
[----:B--2---:R-:W-:-:S02]  /*86fd0*/  IMAD.MOV.U32 R7, RZ, RZ, R18 ;  /* 0x000000ffff077224 */ /* 0x004fc400078e0012 */
[----:B------:R-:W2:Y:S01]  /*86fe0*/  LDL.LU R18, [R1+0x1f88] ;  /* 0x001f880001127983 */ /* 0x000ea20000300800 */
[----:B------:R-:W-:-:S03]  /*86ff0*/  SEL R6, R6, RZ, !P0 ;  /* 0x000000ff06067207 */ /* 0x000fc60004000000 */
[----:B------:R-:W-:Y:S01]  /*87000*/  STL [R1+0x1f40], R19 ;  /* 0x001f401301007387 */ /* 0x000fe20000100800 */
[----:B------:R-:W-:Y:S01]  /*87010*/  ISETP.NE.U32.AND P1, PT, R6, RZ, PT ;  /* 0x000000ff0600720c */ /* 0x000fe20003f25070 */
[----:B------:R-:W-:Y:S02]  /*87020*/  IMAD.MOV.U32 R6, RZ, RZ, R15 ;  /* 0x000000ffff067224 */ /* 0x000fe400078e000f */
[----:B------:R-:W2:Y:S01]  /*87030*/  LDL.LU R15, [R1+0x1fc0] ;  /* 0x001fc000010f7983 */ /* 0x000ea20000300800 */
[----:B------:R-:W-:-:S03]  /*87040*/  IADD3 R13, P3, PT, R13, R12, RZ ;  /* 0x0000000c0d0d7210 */ /* 0x000fc60007f7e0ff */
[----:B------:R1:W-:Y:S01]  /*87050*/  LDGSTS.E [R5+0x40100], desc[UR70][R6.64], P2 ;  /* 0x4010000006057fae */ /* 0x0003e200091a1046 */
[----:B------:R-:W-:Y:S02]  /*87060*/  ISETP.GT.AND P2, PT, R4, 0x8, PT ;  /* 0x000000080400780c */ /* 0x000fe40003f44270 */
[----:B------:R-:W-:Y:S01]  /*87070*/  IADD3 R9, P4, PT, R9, R12, RZ ;  /* 0x0000000c09097210 */ /* 0x000fe20007f9e0ff */
[----:B------:R-:W2:Y:S01]  /*87080*/  LDL.LU R20, [R1+0x1fcc] ;  /* 0x001fcc0001147983 */ /* 0x000ea20000300800 */
[--C-:B------:R-:W-:Y:S01]  /*87090*/  IMAD.X R14, R14, 0x1, R240.reuse, P3 ;  /* 0x000000010e0e7824 */ /* 0x100fe200018e06f0 */
[----:B-1----:R-:W-:Y:S01]  /*870a0*/  MOV R6, R10 ;  /* 0x0000000a00067202 */ /* 0x002fe20000000f00 */
[----:B------:R-:W-:Y:S01]  /*870b0*/  IMAD.MOV.U32 R7, RZ, RZ, R19 ;  /* 0x000000ffff077224 */ /* 0x000fe200078e0013 */
[----:B------:R-:W2:Y:S04]  /*870c0*/  LDL.LU R10, [R1+0x2004] ;  /* 0x00200400010a7983 */ /* 0x000ea80000300800 */
[----:B------:R1:W-:Y:S04]  /*870d0*/  STL [R1+0x1f4c], R13 ;  /* 0x001f4c0d01007387 */ /* 0x0003e80000100800 */
[----:B------:R1:W-:Y:S04]  /*870e0*/  STL [R1+0x1f48], R14 ;  /* 0x001f480e01007387 */ /* 0x0003e80000100800 */
[----:B------:R1:W-:Y:S04]  /*870f0*/  LDGSTS.E [R5+0x40800], desc[UR70][R6.64], P1 ;  /* 0x4080000006057fae */ /* 0x0003e800089a1046 */
[----:B------:R-:W-:Y:S04]  /*87100*/  STL [R1+0x1f84], R9 ;  /* 0x001f840901007387 */ /* 0x000fe80000100800 */
[----:B------:R-:W2:Y:S01]  /*87110*/  LDL.LU R21, [R1+0x1fc8] ;  /* 0x001fc80001157983 */ /* 0x000ea20000300800 */
[----:B------:R-:W-:Y:S01]  /*87120*/  IMAD.X R11, R11, 0x1, R240, P4 ;  /* 0x000000010b0b7824 */ /* 0x000fe200020e06f0 */
[----:B-1----:R-:W-:-:S04]  /*87130*/  SEL R6, RZ, 0x4, !P2 ;  /* 0x00000004ff067807 */ /* 0x002fc80005000000 */
[----:B------:R-:W-:Y:S01]  /*87140*/  SEL R6, R6, RZ, !P0 ;  /* 0x000000ff06067207 */ /* 0x000fe20004000000 */
[----:B------:R-:W-:Y:S01]  /*87150*/  IMAD.MOV.U32 R7, RZ, RZ, R14 ;  /* 0x000000ffff077224 */ /* 0x000fe200078e000e */
[----:B------:R1:W-:Y:S02]  /*87160*/  STL [R1+0x1f80], R11 ;  /* 0x001f800b01007387 */ /* 0x0003e40000100800 */
[----:B------:R-:W-:Y:S01]  /*87170*/  ISETP.NE.U32.AND P2, PT, R6, RZ, PT ;  /* 0x000000ff0600720c */ /* 0x000fe20003f45070 */
[----:B------:R-:W-:Y:S02]  /*87180*/  IMAD.MOV.U32 R6, RZ, RZ, R13 ;  /* 0x000000ffff067224 */ /* 0x000fe400078e000d */
[----:B------:R-:W2:Y:S04]  /*87190*/  LDL.LU R13, [R1+0x2000] ;  /* 0x00200000010d7983 */ /* 0x000ea80000300800 */
[----:B------:R1:W-:Y:S04]  /*871a0*/  LDGSTS.E [R5+0x40900], desc[UR70][R6.64], P1 ;  /* 0x4090000006057fae */ /* 0x0003e800089a1046 */
[----:B------:R-:W2:Y:S01]  /*871b0*/  LDL.LU R14, [R1+0x2008] ;  /* 0x00200800010e7983 */ /* 0x000ea20000300800 */
[----:B-1----:R-:W-:-:S03]  /*871c0*/  MOV R7, R11 ;  /* 0x0000000b00077202 */ /* 0x002fc60000000f00 */
[----:B------:R-:W2:Y:S01]  /*871d0*/  LDL.LU R11, [R1+0x200c] ;  /* 0x00200c00010b7983 */ /* 0x000ea20000300800 */
[----:B------:R-:W-:-:S03]  /*871e0*/  IMAD.MOV.U32 R6, RZ, RZ, R9 ;  /* 0x000000ffff067224 */ /* 0x000fc600078e0009 */
[----:B------:R-:W2:Y:S04]  /*871f0*/  LDL.LU R19, [R1+0x2040] ;  /* 0x0020400001137983 */ /* 0x000ea80000300800 */
[----:B------:R-:W2:Y:S01]  /*87200*/  LDL.LU R9, [R1+0x2044] ;  /* 0x0020440001097983 */ /* 0x000ea20000300800 */
[----:B------:R-:W-:-:S03]  /*87210*/  ISETP.GT.AND P1, PT, R4, 0xc, PT ;  /* 0x0000000c0400780c */ /* 0x000fc60003f24270 */
[----:B------:R1:W-:Y:S02]  /*87220*/  LDGSTS.E [R5+0x41000], desc[UR70][R6.64], P2 ;  /* 0x4100000006057fae */ /* 0x0003e400091a1046 */
[----:B-1----:R-:W-:-:S04]  /*87230*/  SEL R6, RZ, 0x4, !P1 ;  /* 0x00000004ff067807 */ /* 0x002fc80004800000 */
[----:B------:R-:W-:-:S04]  /*87240*/  SEL R6, R6, RZ, !P0 ;  /* 0x000000ff06067207 */ /* 0x000fc80004000000 */
[----:B------:R-:W-:Y:S02]  /*87250*/  ISETP.NE.U32.AND P1, PT, R6, RZ, PT ;  /* 0x000000ff0600720c */ /* 0x000fe40003f25070 */
[-C--:B---3--:R-:W-:Y:S02]  /*87260*/  IADD3 R16, P3, PT, R16, R12.reuse, RZ ;  /* 0x0000000c10107210 */ /* 0x088fe40007f7e0ff */
[----:B----4-:R-:W-:-:S03]  /*87270*/  IADD3 R8, P4, PT, R8, R12, RZ ;  /* 0x0000000c08087210 */ /* 0x010fc60007f9e0ff */
[----:B------:R-:W-:Y:S01]  /*87280*/  IMAD.MOV.U32 R6, RZ, RZ, R16 ;  /* 0x000000ffff067224 */ /* 0x000fe200078e0010 */
[----:B------:R-:W-:Y:S01]  /*87290*/  STL [R1+0x1f8c], R16 ;  /* 0x001f8c1001007387 */ /* 0x000fe20000100800 */
[----:B--2---:R-:W-:-:S04]  /*872a0*/  IMAD.X R18, R18, 0x1, R240, P3 ;  /* 0x0000000112127824 */ /* 0x004fc800018e06f0 */
[----:B------:R-:W-:Y:S02]  /*872b0*/  IMAD.MOV.U32 R7, RZ, RZ, R18 ;  /* 0x000000ffff077224 */ /* 0x000fe400078e0012 */
[----:B------:R-:W-:-:S03]  /*872c0*/  IMAD.X R15, R15, 0x1, R240, P4 ;  /* 0x000000010f0f7824 */ /* 0x000fc600020e06f0 */
[----:B------:R1:W-:Y:S04]  /*872d0*/  LDGSTS.E [R5+0x41100], desc[UR70][R6.64], P2 ;  /* 0x4110000006057fae */ /* 0x0003e800091a1046 */
[----:B------:R2:W-:Y:S04]  /*872e0*/  STL [R1+0x1f88], R18 ;  /* 0x001f881201007387 */ /* 0x0005e80000100800 */
[----:B------:R-:W-:Y:S04]  /*872f0*/  STL [R1+0x1fc4], R8 ;  /* 0x001fc40801007387 */ /* 0x000fe80000100800 */
[----:B------:R3:W-:Y:S01]  /*87300*/  STL [R1+0x1fc0], R15 ;  /* 0x001fc00f01007387 */ /* 0x0007e20000100800 */
[----:B------:R-:W-:-:S02]  /*87310*/  ISETP.GT.AND P2, PT, R4, 0x10, PT ;  /* 0x000000100400780c */ /* 0x000fc40003f44270 */
[-C--:B------:R-:W-:Y:S01]  /*87320*/  IADD3 R20, P3, PT, R20, R12.reuse, RZ ;  /* 0x0000000c14147210 */ /* 0x080fe20007f7e0ff */
[----:B--2---:R-:W2:Y:S01]  /*87330*/  LDL.LU R18, [R1+0x2048] ;  /* 0x0020480001127983 */ /* 0x004ea20000300800 */
[----:B-1----:R-:W-:Y:S02]  /*87340*/  IMAD.MOV.U32 R6, RZ, RZ, R8 ;  /* 0x000000ffff067224 */ /* 0x002fe400078e0008 */
[----:B------:R-:W-:Y:S01]  /*87350*/  IMAD.MOV.U32 R7, RZ, RZ, R15 ;  /* 0x000000ffff077224 */ /* 0x000fe200078e000f */
[----:B------:R-:W4:Y:S04]  /*87360*/  LDL.LU R16, [R1+0x204c] ;  /* 0x00204c0001107983 */ /* 0x000f280000300800 */
[----:B---3--:R-:W3:Y:S04]  /*87370*/  LDL.LU R15, [R1+0x2080] ;  /* 0x00208000010f7983 */ /* 0x008ee80000300800 */
[----:B------:R1:W-:Y:S04]  /*87380*/  LDGSTS.E [R5+0x41800], desc[UR70][R6.64], P1 ;  /* 0x4180000006057fae */ /* 0x0003e800089a1046 */
[----:B------:R-:W2:Y:S01]  /*87390*/  LDL.LU R8, [R1+0x2084] ;  /* 0x0020840001087983 */ /* 0x000ea20000300800 */
[----:B------:R-:W-:-:S02]  /*873a0*/  IADD3 R10, P4, PT, R10, R12, RZ ;  /* 0x0000000c0a0a7210 */ /* 0x000fc40007f9e0ff */
[----:B------:R-:W-:Y:S02]  /*873b0*/  IADD3.X R21, PT, PT, R21, R240, RZ, P3, !PT ;  /* 0x000000f015157210 */ /* 0x000fe40001ffe4ff */
[----:B-1----:R-:W-:-:S04]  /*873c0*/  SEL R6, RZ, 0x4, !P2 ;  /* 0x00000004ff067807 */ /* 0x002fc80005000000 */
[----:B------:R-:W-:Y:S01]  /*873d0*/  SEL R6, R6, RZ, !P0 ;  /* 0x000000ff06067207 */ /* 0x000fe20004000000 */
[----:B------:R-:W-:-:S03]  /*873e0*/  IMAD.MOV.U32 R7, RZ, RZ, R21 ;  /* 0x000000ffff077224 */ /* 0x000fc600078e0015 */
[----:B------:R-:W-:Y:S01]  /*873f0*/  ISETP.NE.U32.AND P2, PT, R6, RZ, PT ;  /* 0x000000ff0600720c */ /* 0x000fe20003f45070 */
[----:B------:R-:W-:Y:S02]  /*87400*/  IMAD.MOV.U32 R6, RZ, RZ, R20 ;  /* 0x000000ffff067224 */ /* 0x000fe400078e0014 */
[----:B------:R-:W-:-:S03]  /*87410*/  IMAD.X R13, R13, 0x1, R240, P4 ;  /* 0x000000010d0d7824 */ /* 0x000fc600020e06f0 */
[----:B------:R1:W-:Y:S01]  /*87420*/  LDGSTS.E [R5+0x41900], desc[UR70][R6.64], P1 ;  /* 0x4190000006057fae */ /* 0x0003e200089a1046 */
[----:B------:R-:W-:-:S03]  /*87430*/  ISETP.GT.AND P1, PT, R4, 0x14, PT ;  /* 0x000000140400780c */ /* 0x000fc60003f24270 */
[----:B------:R-:W-:Y:S04]  /*87440*/  STL [R1+0x1fcc], R20 ;  /* 0x001fcc1401007387 */ /* 0x000fe80000100800 */
[----:B------:R-:W-:Y:S04]  /*87450*/  STL [R1+0x1fc8], R21 ;  /* 0x001fc81501007387 */ /* 0x000fe80000100800 */
[----:B------:R-:W-:Y:S01]  /*87460*/  STL [R1+0x2004], R10 ;  /* 0x0020040a01007387 */ /* 0x000fe20000100800 */
[----:B-1----:R-:W-:Y:S02]  /*87470*/  IMAD.MOV.U32 R6, RZ, RZ, R10 ;  /* 0x000000ffff067224 */ /* 0x002fe400078e000a */
[----:B------:R-:W-:Y:S01]  /*87480*/  IMAD.MOV.U32 R7, RZ, RZ, R13 ;  /* 0x000000ffff077224 */ /* 0x000fe200078e000d */
[-C--:B------:R-:W-:Y:S01]  /*87490*/  IADD3 R11, P3, PT, R11, R12.reuse, RZ ;  /* 0x0000000c0b0b7210 */ /* 0x080fe20007f7e0ff */
[----:B------:R1:W-:Y:S04]  /*874a0*/  STL [R1+0x2000], R13 ;  /* 0x0020000d01007387 */ /* 0x0003e80000100800 */
[----:B------:R1:W-:Y:S01]  /*874b0*/  LDGSTS.E [R5+0x42000], desc[UR70][R6.64], P2 ;  /* 0x4200000006057fae */ /* 0x0003e200091a1046 */
[----:B------:R-:W-:Y:S01]  /*874c0*/  IADD3 R9, P4, PT, R9, R12, RZ ;  /* 0x0000000c09097210 */ /* 0x000fe20007f9e0ff */
[----:B------:R-:W-:-:S03]  /*874d0*/  IMAD.X R14, R14, 0x1, R240, P3 ;  /* 0x000000010e0e7824 */ /* 0x000fc600018e06f0 */
[----:B------:R-:W-:Y:S01]  /*874e0*/  IADD3.X R19, PT, PT, R19, R240, RZ, P4, !PT ;  /* 0x000000f013137210 */ /* 0x000fe200027fe4ff */
[----:B-1----:R-:W3:Y:S04]  /*874f0*/  LDL.LU R13, [R1+0x208c] ;  /* 0x00208c00010d7983 */ /* 0x002ee80000300800 */
[----:B------:R-:W3:Y:S01]  /*87500*/  LDL.LU R10, [R1+0x20c4] ;  /* 0x0020c400010a7983 */ /* 0x000ee20000300800 */
[----:B------:R-:W-:-:S03]  /*87510*/  SEL R6, RZ, 0x4, !P1 ;  /* 0x00000004ff067807 */ /* 0x000fc60004800000 */
[----:B------:R-:W-:Y:S04]  /*87520*/  STL [R1+0x200c], R11 ;  /* 0x00200c0b01007387 */ /* 0x000fe80000100800 */
[----:B------:R1:W-:Y:S01]  /*87530*/  STL [R1+0x2008], R14 ;  /* 0x0020080e01007387 */ /* 0x0003e20000100800 */
[----:B------:R-:W-:Y:S01]  /*87540*/  SEL R6, R6, RZ, !P0 ;  /* 0x000000ff06067207 */ /* 0x000fe20004000000 */
[----:B------:R-:W-:Y:S02]  /*87550*/  IMAD.MOV.U32 R7, RZ, RZ, R14 ;  /* 0x000000ffff077224 */ /* 0x000fe400078e000e */
[----:B------:R1:W-:Y:S01]  /*87560*/  STL [R1+0x2044], R9 ;  /* 0x0020440901007387 */ /* 0x0003e20000100800 */
[----:B------:R-:W-:Y:S01]  /*87570*/  ISETP.NE.U32.AND P1, PT, R6, RZ, PT ;  /* 0x000000ff0600720c */ /* 0x000fe20003f25070 */
[----:B------:R-:W-:-:S02]  /*87580*/  IMAD.MOV.U32 R6, RZ, RZ, R11 ;  /* 0x000000ffff067224 */ /* 0x000fc400078e000b */
[----:B-1----:R-:W3:Y:S04]  /*87590*/  LDL.LU R14, [R1+0x2088] ;  /* 0x00208800010e7983 */ /* 0x002ee80000300800 */
[----:B------:R-:W-:Y:S04]  /*875a0*/  STL [R1+0x2040], R19 ;  /* 0x0020401301007387 */ /* 0x000fe80000100800 */
[----:B------:R-:W3:Y:S04]  /*875b0*/  LDL.LU R11, [R1+0x20c0] ;  /* 0x0020c000010b7983 */ /* 0x000ee80000300800 */
[----:B------:R1:W-:Y:S01]  /*875c0*/  LDGSTS.E [R5+0x42100], desc[UR70][R6.64], P2 ;  /* 0x4210000006057fae */ /* 0x0003e200091a1046 */
[----:B------:R-:W-:-:S03]  /*875d0*/  ISETP.GT.AND P2, PT, R4, 0x18, PT ;  /* 0x000000180400780c */ /* 0x000fc60003f44270 */
[----:B------:R-:W3:Y:S01]  /*875e0*/  LDL.LU R20, [R1+0x20cc] ;  /* 0x0020cc0001147983 */ /* 0x000ee20000300800 */
[----:B-1----:R-:W-:Y:S02]  /*875f0*/  IMAD.MOV.U32 R6, RZ, RZ, R9 ;  /* 0x000000ffff067224 */ /* 0x002fe400078e0009 */
[----:B------:R-:W-:Y:S01]  /*87600*/  IMAD.MOV.U32 R7, RZ, RZ, R19 ;  /* 0x000000ffff077224 */ /* 0x000fe200078e0013 */
[----:B------:R-:W3:Y:S04]  /*87610*/  LDL.LU R9, [R1+0x2104] ;  /* 0x0021040001097983 */ /* 0x000ee80000300800 */
[----:B------:R1:W-:Y:S02]  /*87620*/  LDGSTS.E [R5+0x42800], desc[UR70][R6.64], P1 ;  /* 0x4280000006057fae */ /* 0x0003e400089a1046 */
[----:B-1----:R-:W-:-:S04]  /*87630*/  SEL R6, RZ, 0x4, !P2 ;  /* 0x00000004ff067807 */ /* 0x002fc80005000000 */
[----:B------:R-:W-:-:S04]  /*87640*/  SEL R6, R6, RZ, !P0 ;  /* 0x000000ff06067207 */ /* 0x000fc80004000000 */
[----:B------:R-:W-:Y:S02]  /*87650*/  ISETP.NE.U32.AND P2, PT, R6, RZ, PT ;  /* 0x000000ff0600720c */ /* 0x000fe40003f45070 */
[-C--:B----4-:R-:W-:Y:S02]  /*87660*/  IADD3 R16, P3, PT, R16, R12.reuse, RZ ;  /* 0x0000000c10107210 */ /* 0x090fe40007f7e0ff */
[----:B--2---:R-:W-:-:S03]  /*87670*/  IADD3 R8, P4, PT, R8, R12, RZ ;  /* 0x0000000c08087210 */ /* 0x004fc60007f9e0ff */
[--C-:B------:R-:W-:Y:S01]  /*87680*/  IMAD.X R18, R18, 0x1, R240.reuse, P3 ;  /* 0x0000000112127824 */ /* 0x100fe200018e06f0 */
[----:B------:R-:W-:Y:S01]  /*87690*/  STL [R1+0x204c], R16 ;  /* 0x00204c1001007387 */ /* 0x000fe20000100800 */
[----:B---3--:R-:W-:-:S03]  /*876a0*/  IMAD.X R15, R15, 0x1, R240, P4 ;  /* 0x000000010f0f7824 */ /* 0x008fc600020e06f0 */
[----:B------:R1:W-:Y:S04]  /*876b0*/  STL [R1+0x2048], R18 ;  /* 0x0020481201007387 */ /* 0x0003e80000100800 */
[----:B------:R-:W-:Y:S04]  /*876c0*/  STL [R1+0x2084], R8 ;  /* 0x0020840801007387 */ /* 0x000fe80000100800 */
[----:B------:R-:W2:Y:S01]  /*876d0*/  LDL.LU R21, [R1+0x20c8] ;  /* 0x0020c80001157983 */ /* 0x000ea20000300800 */
[----:B------:R-:W-:-:S03]  /*876e0*/  IMAD.MOV.U32 R7, RZ, RZ, R18 ;  /* 0x000000ffff077224 */ /* 0x000fc600078e0012 */
[----:B------:R3:W-:Y:S01]  /*876f0*/  STL [R1+0x2080], R15 ;  /* 0x0020800f01007387 */ /* 0x0007e20000100800 */
[----:B------:R-:W-:-:S03]  /*87700*/  MOV R6, R16 ;  /* 0x0000001000067202 */ /* 0x000fc60000000f00 */
[----:B-1----:R-:W4:Y:S04]  /*87710*/  LDL.LU R18, [R1+0x2100] ;  /* 0x0021000001127983 */ /* 0x002f280000300800 */
[----:B------:R-:W4:Y:S04]  /*87720*/  LDL.LU R19, [R1+0x2108] ;  /* 0x0021080001137983 */ /* 0x000f280000300800 */
[----:B------:R-:W4:Y:S04]  /*87730*/  LDL.LU R16, [R1+0x210c] ;  /* 0x00210c0001107983 */ /* 0x000f280000300800 */
[----:B------:R1:W-:Y:S01]  /*87740*/  LDGSTS.E [R5+0x42900], desc[UR70][R6.64], P1 ;  /* 0x4290000006057fae */ /* 0x0003e200089a1046 */
[----:B------:R-:W-:Y:S01]  /*87750*/  ISETP.GT.AND P1, PT, R4, 0x1c, PT ;  /* 0x0000001c0400780c */ /* 0x000fe20003f24270 */
[----:B-1----:R-:W-:-:S02]  /*87760*/  IMAD.MOV.U32 R7, RZ, RZ, R15 ;  /* 0x000000ffff077224 */ /* 0x002fc400078e000f */
[----:B------:R-:W-:Y:S01]  /*87770*/  IMAD.MOV.U32 R6, RZ, RZ, R8 ;  /* 0x000000ffff067224 */ /* 0x000fe200078e0008 */
[----:B---3--:R-:W3:Y:S04]  /*87780*/  LDL.LU R15, [R1+0x2140] ;  /* 0x00214000010f7983 */ /* 0x008ee80000300800 */
[----:B------:R-:W3:Y:S04]  /*87790*/  LDL.LU R8, [R1+0x2144] ;  /* 0x0021440001087983 */ /* 0x000ee80000300800 */
[----:B------:R1:W-:Y:S01]  /*877a0*/  LDGSTS.E [R5+0x43000], desc[UR70][R6.64], P2 ;  /* 0x4300000006057fae */ /* 0x0003e200091a1046 */
[----:B------:R-:W-:-:S02]  /*877b0*/  IADD3 R13, P3, PT, R13, R12, RZ ;  /* 0x0000000c0d0d7210 */ /* 0x000fc40007f7e0ff */
[----:B------:R-:W-:Y:S02]  /*877c0*/  IADD3 R10, P4, PT, R10, R12, RZ ;  /* 0x0000000c0a0a7210 */ /* 0x000fe40007f9e0ff */
[----:B-1----:R-:W-:-:S04]  /*877d0*/  SEL R6, RZ, 0x4, !P1 ;  /* 0x00000004ff067807 */ /* 0x002fc80004800000 */
[----:B------:R-:W-:Y:S01]  /*877e0*/  SEL R6, R6, RZ, !P0 ;  /* 0x000000ff06067207 */ /* 0x000fe20004000000 */
[----:B------:R-:W-:Y:S01]  /*877f0*/  STL [R1+0x208c], R13 ;  /* 0x00208c0d01007387 */ /* 0x000fe20000100800 */
[--C-:B------:R-:W-:Y:S02]  /*87800*/  IMAD.X R14, R14, 0x1, R240.reuse, P3 ;  /* 0x000000010e0e7824 */ /* 0x100fe400018e06f0 */
[----:B------:R-:W-:Y:S01]  /*87810*/  IMAD.X R11, R11, 0x1, R240, P4 ;  /* 0x000000010b0b7824 */ /* 0x000fe200020e06f0 */
[----:B------:R-:W-:Y:S02]  /*87820*/  ISETP.NE.U32.AND P1, PT, R6, RZ, PT ;  /* 0x000000ff0600720c */ /* 0x000fe40003f25070 */
[----:B------:R1:W-:Y:S04]  /*87830*/  STL [R1+0x2088], R14 ;  /* 0x0020880e01007387 */ /* 0x0003e80000100800 */
[----:B------:R-:W-:Y:S01]  /*87840*/  STL [R1+0x20c4], R10 ;  /* 0x0020c40a01007387 */ /* 0x000fe20000100800 */
[----:B------:R-:W-:Y:S01]  /*87850*/  IMAD.MOV.U32 R6, RZ, RZ, R13 ;  /* 0x000000ffff067224 */ /* 0x000fe200078e000d */
[----:B------:R-:W-:-:S02]  /*87860*/  MOV R7, R14 ;  /* 0x0000000e00077202 */ /* 0x000fc40000000f00 */
[----:B------:R1:W-:Y:S04]  /*87870*/  STL [R1+0x20c0], R11 ;  /* 0x0020c00b01007387 */ /* 0x0003e80000100800 */
[----:B------:R1:W-:Y:S04]  /*87880*/  LDGSTS.E [R5+0x43100], desc[UR70][R6.64], P2 ;  /* 0x4310000006057fae */ /* 0x0003e800091a1046 */
[----:B-1----:R-:W3:Y:S04]  /*87890*/  LDL.LU R14, [R1+0x2148] ;  /* 0x00214800010e7983 */ /* 0x002ee80000300800 */
[----:B------:R-:W3:Y:S01]  /*878a0*/  LDL.LU R13, [R1+0x214c] ;  /* 0x00214c00010d7983 */ /* 0x000ee20000300800 */
[----:B------:R-:W-:-:S02]  /*878b0*/  IMAD.MOV.U32 R7, RZ, RZ, R11 ;  /* 0x000000ffff077224 */ /* 0x000fc400078e000b */
[----:B------:R-:W-:Y:S01]  /*878c0*/  IMAD.MOV.U32 R6, RZ, RZ, R10 ;  /* 0x000000ffff067224 */ /* 0x000fe200078e000a */
[----:B------:R-:W3:Y:S04]  /*878d0*/  LDL.LU R11, [R1+0x2180] ;  /* 0x00218000010b7983 */ /* 0x000ee80000300800 */
[----:B------:R-:W3:Y:S01]  /*878e0*/  LDL.LU R10, [R1+0x2184] ;  /* 0x00218400010a7983 */ /* 0x000ee20000300800 */
[----:B------:R-:W-:-:S03]  /*878f0*/  ISETP.GT.AND P2, PT, R4, 0x20, PT ;  /* 0x000000200400780c */ /* 0x000fc60003f44270 */
[----:B------:R1:W-:Y:S01]  /*87900*/  LDGSTS.E [R5+0x43800], desc[UR70][R6.64], P1 ;  /* 0x4380000006057fae */ /* 0x0003e200089a1046 */
[-C--:B------:R-:W-:Y:S02]  /*87910*/  IADD3 R20, P3, PT, R20, R12.reuse, RZ ;  /* 0x0000000c14147210 */ /* 0x080fe40007f7e0ff */
[----:B------:R-:W-:Y:S02]  /*87920*/  IADD3 R9, P4, PT, R9, R12, RZ ;  /* 0x0000000c09097210 */ /* 0x000fe40007f9e0ff */
[----:B-1----:R-:W-:-:S04]  /*87930*/  SEL R6, RZ, 0x4, !P2 ;  /* 0x00000004ff067807 */ /* 0x002fc80005000000 */
[----:B------:R-:W-:-:S04]  /*87940*/  SEL R6, R6, RZ, !P0 ;  /* 0x000000ff06067207 */ /* 0x000fc80004000000 */
[----:B------:R-:W-:Y:S01]  /*87950*/  ISETP.NE.U32.AND P2, PT, R6, RZ, PT ;  /* 0x000000ff0600720c */ /* 0x000fe20003f45070 */
[----:B------:R-:W-:Y:S01]  /*87960*/  IMAD.MOV.U32 R6, RZ, RZ, R20 ;  /* 0x000000ffff067224 */ /* 0x000fe200078e0014 */
[----:B------:R-:W-:Y:S01]  /*87970*/  STL [R1+0x20cc], R20 ;  /* 0x0020cc1401007387 */ /* 0x000fe20000100800 */
[----:B--2---:R-:W-:-:S04]  /*87980*/  IMAD.X R21, R21, 0x1, R240, P3 ;  /* 0x0000000115157824 */ /* 0x004fc800018e06f0 */
[----:B------:R-:W-:Y:S02]  /*87990*/  IMAD.MOV.U32 R7, RZ, RZ, R21 ;  /* 0x000000ffff077224 */ /* 0x000fe400078e0015 */
[----:B----4-:R-:W-:-:S03]  /*879a0*/  IMAD.X R18, R18, 0x1, R240, P4 ;  /* 0x0000000112127824 */ /* 0x010fc600020e06f0 */
[----:B------:R1:W-:Y:S01]  /*879b0*/  LDGSTS.E [R5+0x43900], desc[UR70][R6.64], P1 ;  /* 0x4390000006057fae */ /* 0x0003e200089a1046 */
[----:B------:R-:W-:-:S03]  /*879c0*/  IADD3 R16, P3, PT, R16, R12, RZ ;  /* 0x0000000c10107210 */ /* 0x000fc60007f7e0ff */
[----:B------:R-:W-:Y:S04]  /*879d0*/  STL [R1+0x20c8], R21 ;  /* 0x0020c81501007387 */ /* 0x000fe80000100800 */
[----:B------:R-:W-:Y:S01]  /*879e0*/  STL [R1+0x2104], R9 ;  /* 0x0021040901007387 */ /* 0x000fe20000100800 */
[----:B------:R-:W-:Y:S01]  /*879f0*/  ISETP.GT.AND P1, PT, R4, 0x24, PT ;  /* 0x000000240400780c */ /* 0x000fe20003f24270 */
[----:B------:R-:W-:Y:S02]  /*87a00*/  IMAD.X R19, R19, 0x1, R240, P3 ;  /* 0x0000000113137824 */ /* 0x000fe400018e06f0 */
[----:B------:R2:W-:Y:S01]  /*87a10*/  STL [R1+0x2100], R18 ;  /* 0x0021001201007387 */ /* 0x0005e20000100800 */
[----:B-1----:R-:W-:Y:S01]  /*87a20*/  MOV R6, R9 ;  /* 0x0000000900067202 */ /* 0x002fe20000000f00 */
[----:B------:R-:W-:-:S02]  /*87a30*/  IMAD.MOV.U32 R7, RZ, RZ, R18 ;  /* 0x000000ffff077224 */ /* 0x000fc400078e0012 */
[----:B--2---:R-:W2:Y:S01]  /*87a40*/  LDL.LU R18, [R1+0x218c] ;  /* 0x00218c0001127983 */ /* 0x004ea20000300800 */
[----:B---3--:R-:W-:-:S03]  /*87a50*/  IADD3 R8, P4, PT, R8, R12, RZ ;  /* 0x0000000c08087210 */ /* 0x008fc60007f9e0ff */
[----:B------:R-:W3:Y:S04]  /*87a60*/  LDL.LU R9, [R1+0x21c4] ;  /* 0x0021c40001097983 */ /* 0x000ee80000300800 */
[----:B------:R1:W-:Y:S04]  /*87a70*/  LDGSTS.E [R5+0x44000], desc[UR70][R6.64], P2 ;  /* 0x4400000006057fae */ /* 0x0003e800091a1046 */
[----:B------:R-:W-:Y:S04]  /*87a80*/  STL [R1+0x210c], R16 ;  /* 0x00210c1001007387 */ /* 0x000fe80000100800 */
[----:B------:R4:W-:Y:S04]  /*87a90*/  STL [R1+0x2108], R19 ;  /* 0x0021081301007387 */ /* 0x0009e80000100800 */
[----:B------:R4:W-:Y:S01]  /*87aa0*/  STL [R1+0x2144], R8 ;  /* 0x0021440801007387 */ /* 0x0009e20000100800 */
[----:B------:R-:W-:Y:S01]  /*87ab0*/  IMAD.X R15, R15, 0x1, R240, P4 ;  /* 0x000000010f0f7824 */ /* 0x000fe200020e06f0 */
[----:B-1----:R-:W-:Y:S01]  /*87ac0*/  SEL R6, RZ, 0x4, !P1 ;  /* 0x00000004ff067807 */ /* 0x002fe20004800000 */
[----:B------:R-:W-:-:S02]  /*87ad0*/  IMAD.MOV.U32 R7, RZ, RZ, R19 ;  /* 0x000000ffff077224 */ /* 0x000fc400078e0013 */
[----:B----4-:R-:W4:Y:S01]  /*87ae0*/  LDL.LU R19, [R1+0x2188] ;  /* 0x0021880001137983 */ /* 0x010f220000300800 */
[----:B------:R-:W-:-:S03]  /*87af0*/  SEL R6, R6, RZ, !P0 ;  /* 0x000000ff06067207 */ /* 0x000fc60004000000 */
[----:B------:R1:W-:Y:S01]  /*87b00*/  STL [R1+0x2140], R15 ;  /* 0x0021400f01007387 */ /* 0x0003e20000100800 */
[----:B------:R-:W-:Y:S01]  /*87b10*/  ISETP.NE.U32.AND P1, PT, R6, RZ, PT ;  /* 0x000000ff0600720c */ /* 0x000fe20003f25070 */
[----:B------:R-:W-:Y:S02]  /*87b20*/  IMAD.MOV.U32 R6, RZ, RZ, R16 ;  /* 0x000000ffff067224 */ /* 0x000fe400078e0010 */
[----:B------:R-:W4:Y:S04]  /*87b30*/  LDL.LU R16, [R1+0x21c0] ;  /* 0x0021c00001107983 */ /* 0x000f280000300800 */
[----:B------:R1:W-:Y:S04]  /*87b40*/  LDGSTS.E [R5+0x44100], desc[UR70][R6.64], P2 ;  /* 0x4410000006057fae */ /* 0x0003e800091a1046 */
[----:B------:R-:W4:Y:S01]  /*87b50*/  LDL.LU R20, [R1+0x21cc] ;  /* 0x0021cc0001147983 */ /* 0x000f220000300800 */
[----:B------:R-:W-:Y:S01]  /*87b60*/  ISETP.GT.AND P2, PT, R4, 0x28, PT ;  /* 0x000000280400780c */ /* 0x000fe20003f44270 */
[----:B-1----:R-:W-:-:S02]  /*87b70*/  IMAD.MOV.U32 R6, RZ, RZ, R8 ;  /* 0x000000ffff067224 */ /* 0x002fc400078e0008 */
[----:B------:R-:W4:Y:S01]  /*87b80*/  LDL.LU R8, [R1+0x2204] ;  /* 0x0022040001087983 */ /* 0x000f220000300800 */
[----:B------:R-:W-:-:S05]  /*87b90*/  IADD3 R13, P3, PT, R13, R12, RZ ;  /* 0x0000000c0d0d7210 */ /* 0x000fca0007f7e0ff */
[--C-:B------:R-:W-:Y:S01]  /*87ba0*/  IMAD.X R14, R14, 0x1, R240.reuse, P3 ;  /* 0x000000010e0e7824 */ /* 0x100fe200018e06f0 */
[----:B------:R1:W-:Y:S01]  /*87bb0*/  STL [R1+0x214c], R13 ;  /* 0x00214c0d01007387 */ /* 0x0003e20000100800 */
[----:B------:R-:W-:Y:S02]  /*87bc0*/  MOV R7, R15 ;  /* 0x0000000f00077202 */ /* 0x000fe40000000f00 */
[----:B------:R-:W-:Y:S01]  /*87bd0*/  IADD3 R10, P4, PT, R10, R12, RZ ;  /* 0x0000000c0a0a7210 */ /* 0x000fe20007f9e0ff */
[----:B------:R-:W-:Y:S04]  /*87be0*/  STL [R1+0x2148], R14 ;  /* 0x0021480e01007387 */ /* 0x000fe80000100800 */
[----:B------:R1:W-:Y:S04]  /*87bf0*/  LDGSTS.E [R5+0x44800], desc[UR70][R6.64], P1 ;  /* 0x4480000006057fae */ /* 0x0003e800089a1046 */
[----:B------:R1:W-:Y:S04]  /*87c00*/  STL [R1+0x2184], R10 ;  /* 0x0021840a01007387 */ /* 0x0003e80000100800 */
[----:B------:R-:W4:Y:S01]  /*87c10*/  LDL.LU R21, [R1+0x21c8] ;  /* 0x0021c80001157983 */ /* 0x000f220000300800 */
[----:B------:R-:W-:-:S05]  /*87c20*/  IMAD.X R11, R11, 0x1, R240, P4 ;  /* 0x000000010b0b7824 */ /* 0x000fca00020e06f0 */
[----:B------:R1:W-:Y:S04]  /*87c30*/  STL [R1+0x2180], R11 ;  /* 0x0021800b01007387 */ /* 0x0003e80000100800 */
[----:B------:R-:W4:Y:S01]  /*87c40*/  LDL.LU R15, [R1+0x2200] ;  /* 0x00220000010f7983 */ /* 0x000f220000300800 */
[----:B-1----:R-:W-:-:S04]  /*87c50*/  SEL R6, RZ, 0x4, !P2 ;  /* 0x00000004ff067807 */ /* 0x002fc80005000000 */
[----:B------:R-:W-:Y:S01]  /*87c60*/  SEL R6, R6, RZ, !P0 ;  /* 0x000000ff06067207 */ /* 0x000fe20004000000 */
[----:B------:R-:W-:-:S03]  /*87c70*/  IMAD.MOV.U32 R7, RZ, RZ, R14 ;  /* 0x000000ffff077224 */ /* 0x000fc600078e000e */
[----:B------:R-:W-:Y:S01]  /*87c80*/  ISETP.NE.U32.AND P2, PT, R6, RZ, PT ;  /* 0x000000ff0600720c */ /* 0x000fe20003f45070 */
[----:B------:R-:W-:Y:S02]  /*87c90*/  IMAD.MOV.U32 R6, RZ, RZ, R13 ;  /* 0x000000ffff067224 */ /* 0x000fe400078e000d */
[----:B------:R-:W4:Y:S04]  /*87ca0*/  LDL.LU R13, [R1+0x2208] ;  /* 0x00220800010d7983 */ /* 0x000f280000300800 */
[----:B------:R1:W-:Y:S02]  /*87cb0*/  LDGSTS.E [R5+0x44900], desc[UR70][R6.64], P1 ;  /* 0x4490000006057fae */ /* 0x0003e400089a1046 */
[----:B-1----:R-:W-:Y:S02]  /*87cc0*/  IMAD.MOV.U32 R6, RZ, RZ, R10 ;  /* 0x000000ffff067224 */ /* 0x002fe400078e000a */
[----:B------:R-:W4:Y:S01]  /*87cd0*/  LDL.LU R10, [R1+0x220c] ;  /* 0x00220c00010a7983 */ /* 0x000f220000300800 */
[----:B------:R-:W-:-:S03]  /*87ce0*/  IMAD.MOV.U32 R7, RZ, RZ, R11 ;  /* 0x000000ffff077224 */ /* 0x000fc600078e000b */
[----:B------:R-:W4:Y:S04]  /*87cf0*/  LDL.LU R14, [R1+0x2240] ;  /* 0x00224000010e7983 */ /* 0x000f280000300800 */
[----:B------:R-:W4:Y:S01]  /*87d00*/  LDL.LU R11, [R1+0x2244] ;  /* 0x00224400010b7983 */ /* 0x000f220000300800 */
[----:B------:R-:W-:-:S03]  /*87d10*/  ISETP.GT.AND P1, PT, R4, 0x2c, PT ;  /* 0x0000002c0400780c */ /* 0x000fc60003f24270 */
[----:B------:R1:W-:Y:S02]  /*87d20*/  LDGSTS.E [R5+0x45000], desc[UR70][R6.64], P2 ;  /* 0x4500000006057fae */ /* 0x0003e400091a1046 */
[----:B-1----:R-:W-:-:S04]  /*87d30*/  SEL R6, RZ, 0x4, !P1 ;  /* 0x00000004ff067807 */ /* 0x002fc80004800000 */
[----:B------:R-:W-:-:S04]  /*87d40*/  SEL R6, R6, RZ, !P0 ;  /* 0x000000ff06067207 */ /* 0x000fc80004000000 */
[----:B------:R-:W-:Y:S02]  /*87d50*/  ISETP.NE.U32.AND P1, PT, R6, RZ, PT ;  /* 0x000000ff0600720c */ /* 0x000fe40003f25070 */
[-C--:B--2---:R-:W-:Y:S02]  /*87d60*/  IADD3 R18, P3, PT, R18, R12.reuse, RZ ;  /* 0x0000000c12127210 */ /* 0x084fe40007f7e0ff */
[----:B---3--:R-:W-:-:S03]  /*87d70*/  IADD3 R9, P4, PT, R9, R12, RZ ;  /* 0x0000000c09097210 */ /* 0x008fc60007f9e0ff */
[----:B------:R-:W-:Y:S01]  /*87d80*/  IMAD.MOV.U32 R6, RZ, RZ, R18 ;  /* 0x000000ffff067224 */ /* 0x000fe200078e0012 */
[----:B----4-:R-:W-:-:S05]  /*87d90*/  IADD3.X R19, PT, PT, R19, R240, RZ, P3, !PT ;  /* 0x000000f013137210 */ /* 0x010fca0001ffe4ff */
[----:B------:R-:W-:Y:S02]  /*87da0*/  IMAD.MOV.U32 R7, RZ, RZ, R19 ;  /* 0x000000ffff077224 */ /* 0x000fe400078e0013 */
[----:B------:R-:W-:-:S03]  /*87db0*/  IMAD.X R16, R16, 0x1, R240, P4 ;  /* 0x0000000110107824 */ /* 0x000fc600020e06f0 */
[----:B------:R1:W-:Y:S04]  /*87dc0*/  LDGSTS.E [R5+0x45100], desc[UR70][R6.64], P2 ;  /* 0x4510000006057fae */ /* 0x0003e800091a1046 */
[----:B------:R-:W-:Y:S01]  /*87dd0*/  STL [R1+0x218c], R18 ;  /* 0x00218c1201007387 */ /* 0x000fe20000100800 */
[----:B------:R-:W-:-:S03]  /*87de0*/  ISETP.GT.AND P2, PT, R4, 0x30, PT ;  /* 0x000000300400780c */ /* 0x000fc60003f44270 */
[----:B------:R2:W-:Y:S04]  /*87df0*/  STL [R1+0x2188], R19 ;  /* 0x0021881301007387 */ /* 0x0005e80000100800 */
[----:B------:R-:W-:Y:S04]  /*87e00*/  STL [R1+0x21c4], R9 ;  /* 0x0021c40901007387 */ /* 0x000fe80000100800 */
[----:B------:R3:W-:Y:S01]  /*87e10*/  STL [R1+0x21c0], R16 ;  /* 0x0021c01001007387 */ /* 0x0007e20000100800 */
[----:B------:R-:W-:Y:S01]  /*87e20*/  IADD3 R20, P3, PT, R20, R12, RZ ;  /* 0x0000000c14147210 */ /* 0x000fe20007f7e0ff */
[----:B-1----:R-:W-:-:S02]  /*87e30*/  IMAD.MOV.U32 R6, RZ, RZ, R9 ;  /* 0x000000ffff067224 */ /* 0x002fc400078e0009 */
[----:B------:R-:W-:Y:S01]  /*87e40*/  IMAD.MOV.U32 R7, RZ, RZ, R16 ;  /* 0x000000ffff077224 */ /* 0x000fe200078e0010 */
[----:B--2---:R-:W2:Y:S04]  /*87e50*/  LDL.LU R19, [R1+0x2248] ;  /* 0x0022480001137983 */ /* 0x004ea80000300800 */
[----:B------:R-:W4:Y:S01]  /*87e60*/  LDL.LU R18, [R1+0x224c] ;  /* 0x00224c0001127983 */ /* 0x000f220000300800 */
[----:B------:R-:W-:-:S03]  /*87e70*/  IADD3 R8, P4, PT, R8, R12, RZ ;  /* 0x0000000c08087210 */ /* 0x000fc60007f9e0ff */
[----:B---3--:R-:W3:Y:S04]  /*87e80*/  LDL.LU R16, [R1+0x2280] ;  /* 0x0022800001107983 */ /* 0x008ee80000300800 */
[----:B------:R1:W-:Y:S04]  /*87e90*/  LDGSTS.E [R5+0x45800], desc[UR70][R6.64], P1 ;  /* 0x4580000006057fae */ /* 0x0003e800089a1046 */
[----:B------:R-:W3:Y:S01]  /*87ea0*/  LDL.LU R9, [R1+0x2284] ;  /* 0x0022840001097983 */ /* 0x000ee20000300800 */
[----:B-1----:R-:W-:-:S04]  /*87eb0*/  SEL R6, RZ, 0x4, !P2 ;  /* 0x00000004ff067807 */ /* 0x002fc80005000000 */
[----:B------:R-:W-:Y:S01]  /*87ec0*/  SEL R6, R6, RZ, !P0 ;  /* 0x000000ff06067207 */ /* 0x000fe20004000000 */
[----:B------:R-:W-:-:S03]  /*87ed0*/  IMAD.X R21, R21, 0x1, R240, P3 ;  /* 0x0000000115157824 */ /* 0x000fc600018e06f0 */
[----:B------:R-:W-:Y:S01]  /*87ee0*/  ISETP.NE.U32.AND P2, PT, R6, RZ, PT ;  /* 0x000000ff0600720c */ /* 0x000fe20003f45070 */
[----:B------:R-:W-:Y:S02]  /*87ef0*/  IMAD.MOV.U32 R6, RZ, RZ, R20 ;  /* 0x000000ffff067224 */ /* 0x000fe400078e0014 */
[----:B------:R-:W-:Y:S01]  /*87f00*/  IMAD.MOV.U32 R7, RZ, RZ, R21 ;  /* 0x000000ffff077224 */ /* 0x000fe200078e0015 */
[----:B------:R-:W-:Y:S01]  /*87f10*/  STL [R1+0x21cc], R20 ;  /* 0x0021cc1401007387 */ /* 0x000fe20000100800 */
[----:B------:R-:W-:-:S03]  /*87f20*/  IADD3.X R15, PT, PT, R15, R240, RZ, P4, !PT ;  /* 0x000000f00f0f7210 */ /* 0x000fc600027fe4ff */
[----:B------:R-:W-:Y:S04]  /*87f30*/  STL [R1+0x21c8], R21 ;  /* 0x0021c81501007387 */ /* 0x000fe80000100800 */
[----:B------:R-:W-:Y:S04]  /*87f40*/  STL [R1+0x2204], R8 ;  /* 0x0022040801007387 */ /* 0x000fe80000100800 */
[----:B------:R1:W-:Y:S04]  /*87f50*/  LDGSTS.E [R5+0x45900], desc[UR70][R6.64], P1 ;  /* 0x4590000006057fae */ /* 0x0003e800089a1046 */
[----:B------:R1:W-:Y:S01]  /*87f60*/  STL [R1+0x2200], R15 ;  /* 0x0022000f01007387 */ /* 0x0003e20000100800 */
[----:B------:R-:W-:Y:S01]  /*87f70*/  ISETP.GT.AND P1, PT, R4, 0x34, PT ;  /* 0x000000340400780c */ /* 0x000fe20003f24270 */
[----:B-1----:R-:W-:-:S02]  /*87f80*/  IMAD.MOV.U32 R7, RZ, RZ, R15 ;  /* 0x000000ffff077224 */ /* 0x002fc400078e000f */
[----:B------:R-:W-:Y:S01]  /*87f90*/  IMAD.MOV.U32 R6, RZ, RZ, R8 ;  /* 0x000000ffff067224 */ /* 0x000fe200078e0008 */
[----:B------:R-:W3:Y:S04]  /*87fa0*/  LDL.LU R15, [R1+0x2288] ;  /* 0x00228800010f7983 */ /* 0x000ee80000300800 */
[----:B------:R-:W3:Y:S04]  /*87fb0*/  LDL.LU R8, [R1+0x228c] ;  /* 0x00228c0001087983 */ /* 0x000ee80000300800 */
[----:B------:R1:W-:Y:S01]  /*87fc0*/  LDGSTS.E [R5+0x46000], desc[UR70][R6.64], P2 ;  /* 0x4600000006057fae */ /* 0x0003e200091a1046 */
[----:B------:R-:W-:-:S02]  /*87fd0*/  IADD3 R10, P3, PT, R10, R12, RZ ;  /* 0x0000000c0a0a7210 */ /* 0x000fc40007f7e0ff */
[----:B-1----:R-:W-:Y:S02]  /*87fe0*/  SEL R6, RZ, 0x4, !P1 ;  /* 0x00000004ff067807 */ /* 0x002fe40004800000 */
[----:B------:R-:W-:Y:S01]  /*87ff0*/  IADD3 R11, P4, PT, R11, R12, RZ ;  /* 0x0000000c0b0b7210 */ /* 0x000fe20007f9e0ff */
[--C-:B------:R-:W-:Y:S01]  /*88000*/  IMAD.X R13, R13, 0x1, R240.reuse, P3 ;  /* 0x000000010d0d7824 */ /* 0x100fe200018e06f0 */
[----:B------:R-:W-:Y:S01]  /*88010*/  SEL R6, R6, RZ, !P0 ;  /* 0x000000ff06067207 */ /* 0x000fe20004000000 */
[----:B------:R-:W-:Y:S02]  /*88020*/  STL [R1+0x220c], R10 ;  /* 0x00220c0a01007387 */ /* 0x000fe40000100800 */
[----:B------:R-:W-:Y:S02]  /*88030*/  IMAD.X R14, R14, 0x1, R240, P4 ;  /* 0x000000010e0e7824 */ /* 0x000fe400020e06f0 */
[----:B------:R1:W-:Y:S01]  /*88040*/  STL [R1+0x2208], R13 ;  /* 0x0022080d01007387 */ /* 0x0003e20000100800 */
[----:B------:R-:W-:-:S02]  /*88050*/  ISETP.NE.U32.AND P1, PT, R6, RZ, PT ;  /* 0x000000ff0600720c */ /* 0x000fc40003f25070 */
[----:B------:R-:W-:Y:S01]  /*88060*/  MOV R6, R10 ;  /* 0x0000000a00067202 */ /* 0x000fe20000000f00 */
[----:B------:R-:W-:Y:S01]  /*88070*/  IMAD.MOV.U32 R7, RZ, RZ, R13 ;  /* 0x000000ffff077224 */ /* 0x000fe200078e000d */
[----:B------:R-:W-:Y:S04]  /*88080*/  STL [R1+0x2244], R11 ;  /* 0x0022440b01007387 */ /* 0x000fe80000100800 */
[----:B------:R1:W-:Y:S04]  /*88090*/  LDGSTS.E [R5+0x46100], desc[UR70][R6.64], P2 ;  /* 0x4610000006057fae */ /* 0x0003e800091a1046 */
[----:B-1----:R-:W3:Y:S04]  /*880a0*/  LDL.LU R13, [R1+0x22c4] ;  /* 0x0022c400010d7983 */ /* 0x002ee80000300800 */
[----:B------:R1:W-:Y:S04]  /*880b0*/  STL [R1+0x2240], R14 ;  /* 0x0022400e01007387 */ /* 0x0003e80000100800 */
[----:B------:R-:W3:Y:S01]  /*880c0*/  LDL.LU R10, [R1+0x22cc] ;  /* 0x0022cc00010a7983 */ /* 0x000ee20000300800 */
[----:B------:R-:W-:-:S02]  /*880d0*/  IMAD.MOV.U32 R7, RZ, RZ, R14 ;  /* 0x000000ffff077224 */ /* 0x000fc400078e000e */
[----:B------:R-:W-:Y:S01]  /*880e0*/  IMAD.MOV.U32 R6, RZ, RZ, R11 ;  /* 0x000000ffff067224 */ /* 0x000fe200078e000b */
[----:B-1----:R-:W3:Y:S04]  /*880f0*/  LDL.LU R14, [R1+0x22c0] ;  /* 0x0022c000010e7983 */ /* 0x002ee80000300800 */
[----:B------:R-:W3:Y:S01]  /*88100*/  LDL.LU R11, [R1+0x22c8] ;  /* 0x0022c800010b7983 */ /* 0x000ee20000300800 */
[----:B------:R-:W-:-:S03]  /*88110*/  ISETP.GT.AND P2, PT, R4, 0x38, PT ;  /* 0x000000380400780c */ /* 0x000fc60003f44270 */
[----:B------:R1:W-:Y:S02]  /*88120*/  LDGSTS.E [R5+0x46800], desc[UR70][R6.64], P1 ;  /* 0x4680000006057fae */ /* 0x0003e400089a1046 */
[----:B-1----:R-:W-:-:S04]  /*88130*/  SEL R6, RZ, 0x4, !P2 ;  /* 0x00000004ff067807 */ /* 0x002fc80005000000 */
[----:B------:R-:W-:-:S04]  /*88140*/  SEL R6, R6, RZ, !P0 ;  /* 0x000000ff06067207 */ /* 0x000fc80004000000 */
[----:B------:R-:W-:Y:S02]  /*88150*/  ISETP.NE.U32.AND P2, PT, R6, RZ, PT ;  /* 0x000000ff0600720c */ /* 0x000fe40003f45070 */
[----:B----4-:R-:W-:-:S05]  /*88160*/  IADD3 R18, P3, PT, R18, R12, RZ ;  /* 0x0000000c12127210 */ /* 0x010fca0007f7e0ff */
[----:B--2---:R-:W-:Y:S01]  /*88170*/  IMAD.X R19, R19, 0x1, R240, P3 ;  /* 0x0000000113137824 */ /* 0x004fe200018e06f0 */
[----:B---3--:R-:W-:Y:S01]  /*88180*/  IADD3 R9, P4, PT, R9, R12, RZ ;  /* 0x0000000c09097210 */ /* 0x008fe20007f9e0ff */
[----:B------:R-:W-:-:S03]  /*88190*/  IMAD.MOV.U32 R6, RZ, RZ, R18 ;  /* 0x000000ffff067224 */ /* 0x000fc600078e0012 */
[----:B------:R-:W-:Y:S01]  /*881a0*/  MOV R7, R19 ;  /* 0x0000001300077202 */ /* 0x000fe20000000f00 */
[----:B------:R-:W-:Y:S01]  /*881b0*/  IMAD.X R16, R16, 0x1, R240, P4 ;  /* 0x0000000110107824 */ /* 0x000fe200020e06f0 */
[----:B------:R-:W-:Y:S04]  /*881c0*/  STL [R1+0x224c], R18 ;  /* 0x00224c1201007387 */ /* 0x000fe80000100800 */
[----:B------:R1:W-:Y:S04]  /*881d0*/  LDGSTS.E [R5+0x46900], desc[UR70][R6.64], P1 ;  /* 0x4690000006057fae */ /* 0x0003e800089a1046 */
[----:B------:R-:W-:Y:S04]  /*881e0*/  STL [R1+0x2248], R19 ;  /* 0x0022481301007387 */ /* 0x000fe80000100800 */
[----:B------:R-:W-:Y:S04]  /*881f0*/  STL [R1+0x2284], R9 ;  /* 0x0022840901007387 */ /* 0x000fe80000100800 */
[----:B------:R2:W-:Y:S01]  /*88200*/  STL [R1+0x2280], R16 ;  /* 0x0022801001007387 */ /* 0x0005e20000100800 */
[----:B------:R-:W-:Y:S01]  /*88210*/  ISETP.GT.AND P1, PT, R4, 0x3c, PT ;  /* 0x0000003c0400780c */ /* 0x000fe20003f24270 */
[----:B-1----:R-:W-:-:S02]  /*88220*/  IMAD.MOV.U32 R6, RZ, RZ, R9 ;  /* 0x000000ffff067224 */ /* 0x002fc400078e0009 */
[----:B------:R-:W-:Y:S02]  /*88230*/  IMAD.MOV.U32 R7, RZ, RZ, R16 ;  /* 0x000000ffff077224 */ /* 0x000fe400078e0010 */
[----:B--2---:R-:W2:Y:S04]  /*88240*/  LDL.LU R16, [R1+0x1f10] ;  /* 0x001f100001107983 */ /* 0x004ea80000300800 */
[----:B------:R-:W3:Y:S04]  /*88250*/  LDL.LU R9, [R1+0x1f14] ;  /* 0x001f140001097983 */ /* 0x000ee80000300800 */
[----:B------:R1:W-:Y:S01]  /*88260*/  LDGSTS.E [R5+0x47000], desc[UR70][R6.64], P2 ;  /* 0x4700000006057fae */ /* 0x0003e200091a1046 */
[----:B------:R-:W-:-:S02]  /*88270*/  IADD3 R8, P3, PT, R8, R12, RZ ;  /* 0x0000000c08087210 */ /* 0x000fc40007f7e0ff */
[----:B-1----:R-:W-:-:S03]  /*88280*/  SEL R6, RZ, 0x4, !P1 ;  /* 0x00000004ff067807 */ /* 0x002fc60004800000 */
[----:B------:R-:W-:Y:S01]  /*88290*/  IMAD.X R15, R15, 0x1, R240, P3 ;  /* 0x000000010f0f7824 */ /* 0x000fe200018e06f0 */
[----:B------:R-:W-:Y:S01]  /*882a0*/  STL [R1+0x228c], R8 ;  /* 0x00228c0801007387 */ /* 0x000fe20000100800 */
[----:B------:R-:W-:Y:S02]  /*882b0*/  SEL R6, R6, RZ, !P0 ;  /* 0x000000ff06067207 */ /* 0x000fe40004000000 */
[----:B------:R-:W-:Y:S01]  /*882c0*/  IMAD.MOV.U32 R7, RZ, RZ, R15 ;  /* 0x000000ffff077224 */ /* 0x000fe200078e000f */
[----:B------:R1:W-:Y:S04]  /*882d0*/  STL [R1+0x2288], R15 ;  /* 0x0022880f01007387 */ /* 0x0003e80000100800 */
[----:B------:R-:W4:Y:S01]  /*882e0*/  LDL.LU R18, [R1+0x1f18] ;  /* 0x001f180001127983 */ /* 0x000f220000300800 */
[----:B------:R-:W-:Y:S01]  /*882f0*/  ISETP.NE.U32.AND P1, PT, R6, RZ, PT ;  /* 0x000000ff0600720c */ /* 0x000fe20003f25070 */
[----:B------:R-:W-:-:S05]  /*88300*/  IMAD.MOV.U32 R6, RZ, RZ, R8 ;  /* 0x000000ffff067224 */ /* 0x000fca00078e0008 */
[----:B------:R1:W-:Y:S04]  /*88310*/  LDGSTS.E [R5+0x47100], desc[UR70][R6.64], P2 ;  /* 0x4710000006057fae */ /* 0x0003e800091a1046 */
[----:B-1----:R-:W4:Y:S04]  /*88320*/  LDL.LU R15, [R1+0x1f1c] ;  /* 0x001f1c00010f7983 */ /* 0x002f280000300800 */
[----:B------:R-:W4:Y:S04]  /*88330*/  LDL.LU R19, [R1+0x1f50] ;  /* 0x001f500001137983 */ /* 0x000f280000300800 */
[----:B------:R-:W4:Y:S01]  /*88340*/  LDL.LU R8, [R1+0x1f54] ;  /* 0x001f540001087983 */ /* 0x000f220000300800 */
[----:B------:R-:W-:-:S02]  /*88350*/  IADD3 R13, P2, PT, R13, R12, RZ ;  /* 0x0000000c0d0d7210 */ /* 0x000fc40007f5e0ff */
[----:B------:R-:W-:-:S03]  /*88360*/  IADD3 R10, P3, PT, R10, R12, RZ ;  /* 0x0000000c0a0a7210 */ /* 0x000fc60007f7e0ff */
[----:B------:R-:W-:Y:S01]  /*88370*/  STL [R1+0x22c4], R13 ;  /* 0x0022c40d01007387 */ /* 0x000fe20000100800 */
[----:B------:R-:W-:Y:S02]  /*88380*/  IMAD.MOV.U32 R6, RZ, RZ, R13 ;  /* 0x000000ffff067224 */ /* 0x000fe400078e000d */
[----:B------:R-:W-:Y:S01]  /*88390*/  IMAD.X R14, R14, 0x1, R240, P2 ;  /* 0x000000010e0e7824 */ /* 0x000fe200010e06f0 */
[----:B------:R-:W-:-:S04]  /*883a0*/  IADD3.X R11, PT, PT, R11, R240, RZ, P3, !PT ;  /* 0x000000f00b0b7210 */ /* 0x000fc80001ffe4ff */
[----:B------:R1:W-:Y:S04]  /*883b0*/  STL [R1+0x22c0], R14 ;  /* 0x0022c00e01007387 */ /* 0x0003e80000100800 */
[----:B------:R-:W-:Y:S01]  /*883c0*/  STL [R1+0x22cc], R10 ;  /* 0x0022cc0a01007387 */ /* 0x000fe20000100800 */
[----:B------:R-:W-:-:S03]  /*883d0*/  IMAD.MOV.U32 R7, RZ, RZ, R14 ;  /* 0x000000ffff077224 */ /* 0x000fc600078e000e */
[----:B------:R1:W-:Y:S04]  /*883e0*/  STL [R1+0x22c8], R11 ;  /* 0x0022c80b01007387 */ /* 0x0003e80000100800 */
[----:B------:R1:W-:Y:S04]  /*883f0*/  LDGSTS.E [R5+0x47800], desc[UR70][R6.64], P1 ;  /* 0x4780000006057fae */ /* 0x0003e800089a1046 */
[----:B-1----:R-:W4:Y:S04]  /*88400*/  LDL.LU R14, [R1+0x1f58] ;  /* 0x001f5800010e7983 */ /* 0x002f280000300800 */
[----:B------:R-:W4:Y:S01]  /*88410*/  LDL.LU R13, [R1+0x1f5c] ;  /* 0x001f5c00010d7983 */ /* 0x000f220000300800 */
[----:B------:R-:W-:-:S02]  /*88420*/  IMAD.MOV.U32 R7, RZ, RZ, R11 ;  /* 0x000000ffff077224 */ /* 0x000fc400078e000b */
[----:B------:R-:W-:Y:S01]  /*88430*/  IMAD.MOV.U32 R6, RZ, RZ, R10 ;  /* 0x000000ffff067224 */ /* 0x000fe200078e000a */
[----:B------:R-:W4:Y:S04]  /*88440*/  LDL.LU R11, [R1+0x1f90] ;  /* 0x001f9000010b7983 */ /* 0x000f280000300800 */
[----:B------:R-:W4:Y:S04]  /*88450*/  LDL.LU R10, [R1+0x1f94] ;  /* 0x001f9400010a7983 */ /* 0x000f280000300800 */
[----:B------:R1:W-:Y:S01]  /*88460*/  LDGSTS.E [R5+0x47900], desc[UR70][R6.64], P1 ;  /* 0x4790000006057fae */ /* 0x0003e200089a1046 */
[----:B------:R-:W-:-:S04]  /*88470*/  ISETP.GT.AND P1, PT, R4, 0x1, PT ;  /* 0x000000010400780c */ /* 0x000fc80003f24270 */
[----:B-1----:R-:W-:-:S04]  /*88480*/  SEL R5, RZ, 0x4, !P1 ;  /* 0x00000004ff057807 */ /* 0x002fc80004800000 */
[----:B------:R-:W-:Y:S02]  /*88490*/  SEL R5, R5, RZ, !P0 ;  /* 0x000000ff05057207 */ /* 0x000fe40004000000 */
[----:B------:R-:W-:Y:S02]  /*884a0*/  LOP3.LUT R69, R73, 0x20, RZ, 0x3c, !PT ;  /* 0x0000002049457812 */ /* 0x000fe400078e3cff */
[----:B------:R-:W-:-:S03]  /*884b0*/  ISETP.NE.U32.AND P2, PT, R5, RZ, PT ;  /* 0x000000ff0500720c */ /* 0x000fc60003f45070 */
[----:B------:R-:W-:Y:S01]  /*884c0*/  VIADD R5, R69, UR7 ;  /* 0x0000000745057c36 */ /* 0x000fe20008000000 */
[----:B---3--:R-:W-:-:S05]  /*884d0*/  IADD3 R9, P1, PT, R9, R12, RZ ;  /* 0x0000000c09097210 */ /* 0x008fca0007f3e0ff */
[----:B--2---:R-:W-:Y:S01]  /*884e0*/  IMAD.X R16, R16, 0x1, R240, P1 ;  /* 0x0000000110107824 */ /* 0x004fe200008e06f0 */
[----:B------:R-:W-:Y:S02]  /*884f0*/  MOV R6, R9 ;  /* 0x0000000900067202 */ /* 0x000fe40000000f00 */
[----:B------:R-:W-:Y:S01]  /*88500*/  ISETP.GT.AND P1, PT, R4, 0x5, PT ;  /* 0x000000050400780c */ /* 0x000fe20003f24270 */
[----:B------:R-:W-:Y:S01]  /*88510*/  IMAD.MOV.U32 R7, RZ, RZ, R16 ;  /* 0x000000ffff077224 */ /* 0x000fe200078e0010 */
[----:B------:R-:W-:Y:S04]  /*88520*/  STL [R1+0x1f14], R9 ;  /* 0x001f140901007387 */ /* 0x000fe80000100800 */
[----:B------:R1:W-:Y:S04]  /*88530*/  STL [R1+0x1f10], R16 ;  /* 0x001f101001007387 */ /* 0x0003e80000100800 */
[----:B------:R2:W-:Y:S04]  /*88540*/  LDGSTS.E [R5+0x40200], desc[UR70][R6.64], P2 ;  /* 0x4020000006057fae */ /* 0x0005e800091a1046 */
[----:B-1----:R-:W3:Y:S04]  /*88550*/  LDL.LU R16, [R1+0x1f9c] ;  /* 0x001f9c0001107983 */ /* 0x002ee80000300800 */
[----:B------:R-:W3:Y:S01]  /*88560*/  LDL.LU R9, [R1+0x1fd4] ;  /* 0x001fd40001097983 */ /* 0x000ee20000300800 */
[----:B--2---:R-:W-:-:S02]  /*88570*/  SEL R6, RZ, 0x4, !P1 ;  /* 0x00000004ff067807 */ /* 0x004fc40004800000 */
[-C--:B----4-:R-:W-:Y:S02]  /*88580*/  IADD3 R15, P3, PT, R15, R12.reuse, RZ ;  /* 0x0000000c0f0f7210 */ /* 0x090fe40007f7e0ff */
[----:B------:R-:W-:-:S03]  /*88590*/  IADD3 R8, P4, PT, R8, R12, RZ ;  /* 0x0000000c08087210 */ /* 0x000fc60007f9e0ff */
[--C-:B------:R-:W-:Y:S01]  /*885a0*/  IMAD.X R18, R18, 0x1, R240.reuse, P3 ;  /* 0x0000000112127824 */ /* 0x100fe200018e06f0 */
[----:B------:R-:W-:Y:S01]  /*885b0*/  STL [R1+0x1f1c], R15 ;  /* 0x001f1c0f01007387 */ /* 0x000fe20000100800 */
[----:B------:R-:W-:Y:S01]  /*885c0*/  SEL R6, R6, RZ, !P0 ;  /* 0x000000ff06067207 */ /* 0x000fe20004000000 */
[----:B------:R-:W-:Y:S02]  /*885d0*/  IMAD.X R19, R19, 0x1, R240, P4 ;  /* 0x0000000113137824 */ /* 0x000fe400020e06f0 */
[----:B------:R-:W-:Y:S01]  /*885e0*/  IMAD.MOV.U32 R7, RZ, RZ, R18 ;  /* 0x000000ffff077224 */ /* 0x000fe200078e0012 */
[----:B------:R1:W-:Y:S04]  /*885f0*/  STL [R1+0x1f18], R18 ;  /* 0x001f181201007387 */ /* 0x0003e80000100800 */
[----:B------:R2:W-:Y:S01]  /*88600*/  STL [R1+0x1f54], R8 ;  /* 0x001f540801007387 */ /* 0x0005e20000100800 */
[----:B------:R-:W-:Y:S01]  /*88610*/  ISETP.NE.U32.AND P1, PT, R6, RZ, PT ;  /* 0x000000ff0600720c */ /* 0x000fe20003f25070 */
[----:B------:R-:W-:-:S05]  /*88620*/  IMAD.MOV.U32 R6, RZ, RZ, R15 ;  /* 0x000000ffff067224 */ /* 0x000fca00078e000f */
[----:B------:R4:W-:Y:S04]  /*88630*/  LDGSTS.E [R5+0x40300], desc[UR70][R6.64], P2 ;  /* 0x4030000006057fae */ /* 0x0009e800091a1046 */
[----:B-1----:R-:W3:Y:S04]  /*88640*/  LDL.LU R18, [R1+0x1f98] ;  /* 0x001f980001127983 */ /* 0x002ee80000300800 */
[----:B------:R-:W-:Y:S04]  /*88650*/  STL [R1+0x1f50], R19 ;  /* 0x001f501301007387 */ /* 0x000fe80000100800 */
[----:B------:R-:W3:Y:S01]  /*88660*/  LDL.LU R15, [R1+0x1fd0] ;  /* 0x001fd000010f7983 */ /* 0x000ee20000300800 */
[----:B------:R-:W-:-:S03]  /*88670*/  ISETP.GT.AND P2, PT, R4, 0x9, PT ;  /* 0x000000090400780c */ /* 0x000fc60003f44270 */
[----:B------:R-:W3:Y:S01]  /*88680*/  LDL.LU R20, [R1+0x1fdc] ;  /* 0x001fdc0001147983 */ /* 0x000ee20000300800 */
[----:B----4-:R-:W-:Y:S01]  /*88690*/  IMAD.MOV.U32 R6, RZ, RZ, R8 ;  /* 0x000000ffff067224 */ /* 0x010fe200078e0008 */
[----:B------:R-:W-:Y:S02]  /*886a0*/  MOV R7, R19 ;  /* 0x0000001300077202 */ /* 0x000fe40000000f00 */
[----:B--2---:R-:W2:Y:S04]  /*886b0*/  LDL.LU R8, [R1+0x2014] ;  /* 0x0020140001087983 */ /* 0x004ea80000300800 */
[----:B------:R1:W-:Y:S01]  /*886c0*/  LDGSTS.E [R5+0x40a00], desc[UR70][R6.64], P1 ;  /* 0x40a0000006057fae */ /* 0x0003e200089a1046 */
[----:B------:R-:W-:-:S05]  /*886d0*/  IADD3 R13, P3, PT, R13, R12, RZ ;  /* 0x0000000c0d0d7210 */ /* 0x000fca0007f7e0ff */
[--C-:B------:R-:W-:Y:S01]  /*886e0*/  IMAD.X R14, R14, 0x1, R240.reuse, P3 ;  /* 0x000000010e0e7824 */ /* 0x100fe200018e06f0 */
[----:B------:R4:W-:Y:S01]  /*886f0*/  STL [R1+0x1f5c], R13 ;  /* 0x001f5c0d01007387 */ /* 0x0009e20000100800 */
[----:B-1----:R-:W-:Y:S02]  /*88700*/  SEL R6, RZ, 0x4, !P2 ;  /* 0x00000004ff067807 */ /* 0x002fe40005000000 */
[----:B------:R-:W-:Y:S02]  /*88710*/  IADD3 R10, P4, PT, R10, R12, RZ ;  /* 0x0000000c0a0a7210 */ /* 0x000fe40007f9e0ff */
[----:B------:R-:W-:Y:S01]  /*88720*/  SEL R6, R6, RZ, !P0 ;  /* 0x000000ff06067207 */ /* 0x000fe20004000000 */
[----:B------:R1:W-:Y:S04]  /*88730*/  STL [R1+0x1f58], R14 ;  /* 0x001f580e01007387 */ /* 0x0003e80000100800 */
[----:B------:R-:W-:Y:S01]  /*88740*/  STL [R1+0x1f94], R10 ;  /* 0x001f940a01007387 */ /* 0x000fe20000100800 */
[----:B------:R-:W-:-:S03]  /*88750*/  IMAD.X R11, R11, 0x1, R240, P4 ;  /* 0x000000010b0b7824 */ /* 0x000fc600020e06f0 */
[----:B------:R-:W2:Y:S01]  /*88760*/  LDL.LU R21, [R1+0x1fd8] ;  /* 0x001fd80001157983 */ /* 0x000ea20000300800 */
[----:B------:R-:W-:Y:S01]  /*88770*/  ISETP.NE.U32.AND P2, PT, R6, RZ, PT ;  /* 0x000000ff0600720c */ /* 0x000fe20003f45070 */
[----:B------:R-:W-:Y:S02]  /*88780*/  IMAD.MOV.U32 R6, RZ, RZ, R13 ;  /* 0x000000ffff067224 */ /* 0x000fe400078e000d */
[----:B------:R-:W-:Y:S01]  /*88790*/  IMAD.MOV.U32 R7, RZ, RZ, R14 ;  /* 0x000000ffff077224 */ /* 0x000fe200078e000e */
[----:B------:R1:W-:Y:S04]  /*887a0*/  STL [R1+0x1f90], R11 ;  /* 0x001f900b01007387 */ /* 0x0003e80000100800 */
[----:B----4-:R-:W4:Y:S04]  /*887b0*/  LDL.LU R13, [R1+0x2010] ;  /* 0x00201000010d7983 */ /* 0x010f280000300800 */
[----:B-1----:R-:W4:Y:S04]  /*887c0*/  LDL.LU R14, [R1+0x2018] ;  /* 0x00201800010e7983 */ /* 0x002f280000300800 */
[----:B------:R1:W-:Y:S02]  /*887d0*/  LDGSTS.E [R5+0x40b00], desc[UR70][R6.64], P1 ;  /* 0x40b0000006057fae */ /* 0x0003e400089a1046 */
[----:B-1----:R-:W-:-:S02]  /*887e0*/  IMAD.MOV.U32 R7, RZ, RZ, R11 ;  /* 0x000000ffff077224 */ /* 0x002fc400078e000b */
        /* <DEDUP_REMOVED lines=9> */
[-C--:B---3--:R-:W-:Y:S02]  /*88880*/  IADD3 R16, P3, PT, R16, R12.reuse, RZ ;  /* 0x0000000c10107210 */ /* 0x088fe40007f7e0ff */
[----:B------:R-:W-:-:S03]  /*88890*/  IADD3 R9, P4, PT, R9, R12, RZ ;  /* 0x0000000c09097210 */ /* 0x000fc60007f9e0ff */
[----:B------:R-:W-:Y:S01]  /*888a0*/  IMAD.MOV.U32 R6, RZ, RZ, R16 ;  /* 0x000000ffff067224 */ /* 0x000fe200078e0010 */
[----:B------:R-:W-:Y:S01]  /*888b0*/  STL [R1+0x1f9c], R16 ;  /* 0x001f9c1001007387 */ /* 0x000fe20000100800 */
[----:B------:R-:W-:Y:S01]  /*888c0*/  IADD3.X R18, PT, PT, R18, R240, RZ, P3, !PT ;  /* 0x000000f012127210 */ /* 0x000fe20001ffe4ff */
[----:B------:R-:W-:-:S04]  /*888d0*/  IMAD.X R15, R15, 0x1, R240, P4 ;  /* 0x000000010f0f7824 */ /* 0x000fc800020e06f0 */
[----:B------:R-:W-:Y:S01]  /*888e0*/  IMAD.MOV.U32 R7, RZ, RZ, R18 ;  /* 0x000000ffff077224 */ /* 0x000fe200078e0012 */
[----:B------:R1:W-:Y:S04]  /*888f0*/  STL [R1+0x1f98], R18 ;  /* 0x001f981201007387 */ /* 0x0003e80000100800 */
[----:B------:R-:W-:Y:S04]  /*88900*/  STL [R1+0x1fd4], R9 ;  /* 0x001fd40901007387 */ /* 0x000fe80000100800 */
[----:B------:R3:W-:Y:S04]  /*88910*/  STL [R1+0x1fd0], R15 ;  /* 0x001fd00f01007387 */ /* 0x0007e80000100800 */
[----:B------:R3:W-:Y:S01]  /*88920*/  LDGSTS.E [R5+0x41300], desc[UR70][R6.64], P2 ;  /* 0x4130000006057fae */ /* 0x0007e200091a1046 */
[----:B------:R-:W-:-:S03]  /*88930*/  ISETP.GT.AND P2, PT, R4, 0x11, PT ;  /* 0x000000110400780c */ /* 0x000fc60003f44270 */
[----:B-1----:R-:W4:Y:S04]  /*88940*/  LDL.LU R18, [R1+0x2058] ;  /* 0x0020580001127983 */ /* 0x002f280000300800 */
[----:B------:R-:W4:Y:S01]  /*88950*/  LDL.LU R16, [R1+0x205c] ;  /* 0x00205c0001107983 */ /* 0x000f220000300800 */
[----:B---3--:R-:W-:Y:S02]  /*88960*/  IMAD.MOV.U32 R6, RZ, RZ, R9 ;  /* 0x000000ffff067224 */ /* 0x008fe400078e0009 */
[----:B------:R-:W-:Y:S01]  /*88970*/  IMAD.MOV.U32 R7, RZ, RZ, R15 ;  /* 0x000000ffff077224 */ /* 0x000fe200078e000f */
[-C--:B------:R-:W-:Y:S01]  /*88980*/  IADD3 R20, P3, PT, R20, R12.reuse, RZ ;  /* 0x0000000c14147210 */ /* 0x080fe20007f7e0ff */
[----:B------:R-:W3:Y:S04]  /*88990*/  LDL.LU R15, [R1+0x2090] ;  /* 0x00209000010f7983 */ /* 0x000ee80000300800 */
[----:B------:R1:W-:Y:S04]  /*889a0*/  LDGSTS.E [R5+0x41a00], desc[UR70][R6.64], P1 ;  /* 0x41a0000006057fae */ /* 0x0003e800089a1046 */
[----:B------:R-:W3:Y:S01]  /*889b0*/  LDL.LU R9, [R1+0x2094] ;  /* 0x0020940001097983 */ /* 0x000ee20000300800 */
[----:B--2---:R-:W-:-:S02]  /*889c0*/  IADD3 R8, P4, PT, R8, R12, RZ ;  /* 0x0000000c08087210 */ /* 0x004fc40007f9e0ff */
[----:B-1----:R-:W-:Y:S01]  /*889d0*/  SEL R6, RZ, 0x4, !P2 ;  /* 0x00000004ff067807 */ /* 0x002fe20005000000 */
[----:B------:R-:W-:-:S03]  /*889e0*/  IMAD.X R21, R21, 0x1, R240, P3 ;  /* 0x0000000115157824 */ /* 0x000fc600018e06f0 */
[----:B------:R-:W-:Y:S01]  /*889f0*/  SEL R6, R6, RZ, !P0 ;  /* 0x000000ff06067207 */ /* 0x000fe20004000000 */
[----:B------:R-:W-:-:S03]  /*88a00*/  IMAD.MOV.U32 R7, RZ, RZ, R21 ;  /* 0x000000ffff077224 */ /* 0x000fc600078e0015 */
[----:B------:R-:W-:Y:S01]  /*88a10*/  ISETP.NE.U32.AND P2, PT, R6, RZ, PT ;  /* 0x000000ff0600720c */ /* 0x000fe20003f45070 */
[----:B------:R-:W-:Y:S01]  /*88a20*/  IMAD.MOV.U32 R6, RZ, RZ, R20 ;  /* 0x000000ffff067224 */ /* 0x000fe200078e0014 */
[----:B----4-:R-:W-:-:S04]  /*88a30*/  IADD3.X R13, PT, PT, R13, R240, RZ, P4, !PT ;  /* 0x000000f00d0d7210 */ /* 0x010fc800027fe4ff */
[----:B------:R1:W-:Y:S01]  /*88a40*/  LDGSTS.E [R5+0x41b00], desc[UR70][R6.64], P1 ;  /* 0x41b0000006057fae */ /* 0x0003e200089a1046 */
[----:B------:R-:W-:-:S03]  /*88a50*/  ISETP.GT.AND P1, PT, R4, 0x15, PT ;  /* 0x000000150400780c */ /* 0x000fc60003f24270 */
[----:B------:R-:W-:Y:S04]  /*88a60*/  STL [R1+0x1fdc], R20 ;  /* 0x001fdc1401007387 */ /* 0x000fe80000100800 */
[----:B------:R-:W-:Y:S01]  /*88a70*/  STL [R1+0x1fd8], R21 ;  /* 0x001fd81501007387 */ /* 0x000fe20000100800 */
[-C--:B------:R-:W-:Y:S01]  /*88a80*/  IADD3 R11, P3, PT, R11, R12.reuse, RZ ;  /* 0x0000000c0b0b7210 */ /* 0x080fe20007f7e0ff */
[----:B-1----:R-:W-:Y:S02]  /*88a90*/  IMAD.MOV.U32 R6, RZ, RZ, R8 ;  /* 0x000000ffff067224 */ /* 0x002fe400078e0008 */
[----:B------:R-:W-:Y:S01]  /*88aa0*/  IMAD.MOV.U32 R7, RZ, RZ, R13 ;  /* 0x000000ffff077224 */ /* 0x000fe200078e000d */
[----:B------:R-:W-:Y:S01]  /*88ab0*/  STL [R1+0x2014], R8 ;  /* 0x0020140801007387 */ /* 0x000fe20000100800 */
[----:B------:R-:W-:Y:S01]  /*88ac0*/  IADD3 R10, P4, PT, R10, R12, RZ ;  /* 0x0000000c0a0a7210 */ /* 0x000fe20007f9e0ff */
[----:B------:R-:W-:-:S02]  /*88ad0*/  IMAD.X R14, R14, 0x1, R240, P3 ;  /* 0x000000010e0e7824 */ /* 0x000fc400018e06f0 */
[----:B------:R1:W-:Y:S04]  /*88ae0*/  STL [R1+0x2010], R13 ;  /* 0x0020100d01007387 */ /* 0x0003e80000100800 */
[----:B------:R2:W-:Y:S01]  /*88af0*/  LDGSTS.E [R5+0x42200], desc[UR70][R6.64], P2 ;  /* 0x4220000006057fae */ /* 0x0005e200091a1046 */
[----:B------:R-:W-:-:S03]  /*88b00*/  IMAD.X R19, R19, 0x1, R240, P4 ;  /* 0x0000000113137824 */ /* 0x000fc600020e06f0 */
[----:B-1----:R-:W4:Y:S04]  /*88b10*/  LDL.LU R13, [R1+0x209c] ;  /* 0x00209c00010d7983 */ /* 0x002f280000300800 */
[----:B------:R-:W4:Y:S01]  /*88b20*/  LDL.LU R8, [R1+0x20d4] ;  /* 0x0020d40001087983 */ /* 0x000f220000300800 */
[----:B--2---:R-:W-:-:S03]  /*88b30*/  SEL R6, RZ, 0x4, !P1 ;  /* 0x00000004ff067807 */ /* 0x004fc60004800000 */
[----:B------:R-:W-:Y:S04]  /*88b40*/  STL [R1+0x201c], R11 ;  /* 0x00201c0b01007387 */ /* 0x000fe80000100800 */
[----:B------:R1:W-:Y:S01]  /*88b50*/  STL [R1+0x2018], R14 ;  /* 0x0020180e01007387 */ /* 0x0003e20000100800 */
[----:B------:R-:W-:Y:S01]  /*88b60*/  IMAD.MOV.U32 R7, RZ, RZ, R14 ;  /* 0x000000ffff077224 */ /* 0x000fe200078e000e */
[----:B------:R-:W-:Y:S02]  /*88b70*/  SEL R6, R6, RZ, !P0 ;  /* 0x000000ff06067207 */ /* 0x000fe40004000000 */
[----:B------:R2:W-:Y:S02]  /*88b80*/  STL [R1+0x2054], R10 ;  /* 0x0020540a01007387 */ /* 0x0005e40000100800 */
[----:B------:R-:W-:-:S02]  /*88b90*/  ISETP.NE.U32.AND P1, PT, R6, RZ, PT ;  /* 0x000000ff0600720c */ /* 0x000fc40003f25070 */
[----:B------:R-:W-:Y:S01]  /*88ba0*/  MOV R6, R11 ;  /* 0x0000000b00067202 */ /* 0x000fe20000000f00 */
[----:B-1----:R-:W4:Y:S04]  /*88bb0*/  LDL.LU R14, [R1+0x2098] ;  /* 0x00209800010e7983 */ /* 0x002f280000300800 */
[----:B------:R-:W-:Y:S04]  /*88bc0*/  STL [R1+0x2050], R19 ;  /* 0x0020501301007387 */ /* 0x000fe80000100800 */
[----:B------:R-:W4:Y:S04]  /*88bd0*/  LDL.LU R11, [R1+0x20d0] ;  /* 0x0020d000010b7983 */ /* 0x000f280000300800 */
[----:B------:R1:W-:Y:S01]  /*88be0*/  LDGSTS.E [R5+0x42300], desc[UR70][R6.64], P2 ;  /* 0x4230000006057fae */ /* 0x0003e200091a1046 */
[----:B------:R-:W-:-:S03]  /*88bf0*/  ISETP.GT.AND P2, PT, R4, 0x19, PT ;  /* 0x000000190400780c */ /* 0x000fc60003f44270 */
[----:B------:R-:W4:Y:S01]  /*88c00*/  LDL.LU R20, [R1+0x20dc] ;  /* 0x0020dc0001147983 */ /* 0x000f220000300800 */
[----:B-1----:R-:W-:Y:S02]  /*88c10*/  IMAD.MOV.U32 R6, RZ, RZ, R10 ;  /* 0x000000ffff067224 */ /* 0x002fe400078e000a */
[----:B------:R-:W-:Y:S01]  /*88c20*/  IMAD.MOV.U32 R7, RZ, RZ, R19 ;  /* 0x000000ffff077224 */ /* 0x000fe200078e0013 */
[----:B--2---:R-:W2:Y:S04]  /*88c30*/  LDL.LU R10, [R1+0x2114] ;  /* 0x00211400010a7983 */ /* 0x004ea80000300800 */
[----:B------:R1:W-:Y:S02]  /*88c40*/  LDGSTS.E [R5+0x42a00], desc[UR70][R6.64], P1 ;  /* 0x42a0000006057fae */ /* 0x0003e400089a1046 */
[----:B-1----:R-:W-:-:S04]  /*88c50*/  SEL R6, RZ, 0x4, !P2 ;  /* 0x00000004ff067807 */ /* 0x002fc80005000000 */
[----:B------:R-:W-:-:S04]  /*88c60*/  SEL R6, R6, RZ, !P0 ;  /* 0x000000ff06067207 */ /* 0x000fc80004000000 */
[----:B------:R-:W-:Y:S02]  /*88c70*/  ISETP.NE.U32.AND P2, PT, R6, RZ, PT ;  /* 0x000000ff0600720c */ /* 0x000fe40003f45070 */
[----:B------:R-:W-:-:S05]  /*88c80*/  IADD3 R16, P3, PT, R16, R12, RZ ;  /* 0x0000000c10107210 */ /* 0x000fca0007f7e0ff */
[----:B------:R-:W-:Y:S01]  /*88c90*/  IMAD.X R18, R18, 0x1, R240, P3 ;  /* 0x0000000112127824 */ /* 0x000fe200018e06f0 */
[----:B------:R-:W-:Y:S01]  /*88ca0*/  STL [R1+0x205c], R16 ;  /* 0x00205c1001007387 */ /* 0x000fe20000100800 */
[----:B---3--:R-:W-:-:S03]  /*88cb0*/  IADD3 R9, P4, PT, R9, R12, RZ ;  /* 0x0000000c09097210 */ /* 0x008fc60007f9e0ff */
[----:B------:R1:W-:Y:S02]  /*88cc0*/  STL [R1+0x2058], R18 ;  /* 0x0020581201007387 */ /* 0x0003e40000100800 */
[----:B------:R-:W-:Y:S02]  /*88cd0*/  IMAD.X R15, R15, 0x1, R240, P4 ;  /* 0x000000010f0f7824 */ /* 0x000fe400020e06f0 */
[----:B------:R-:W-:Y:S04]  /*88ce0*/  STL [R1+0x2094], R9 ;  /* 0x0020940901007387 */ /* 0x000fe80000100800 */
[----:B------:R-:W3:Y:S01]  /*88cf0*/  LDL.LU R21, [R1+0x20d8] ;  /* 0x0020d80001157983 */ /* 0x000ee20000300800 */
[----:B------:R-:W-:Y:S01]  /*88d00*/  IMAD.MOV.U32 R6, RZ, RZ, R16 ;  /* 0x000000ffff067224 */ /* 0x000fe200078e0010 */
[----:B------:R-:W-:-:S02]  /*88d10*/  MOV R7, R18 ;  /* 0x0000001200077202 */ /* 0x000fc40000000f00 */
[----:B------:R1:W-:Y:S04]  /*88d20*/  STL [R1+0x2090], R15 ;  /* 0x0020900f01007387 */ /* 0x0003e80000100800 */
[----:B-1----:R-:W3:Y:S04]  /*88d30*/  LDL.LU R18, [R1+0x2110] ;  /* 0x0021100001127983 */ /* 0x002ee80000300800 */
[----:B------:R-:W3:Y:S04]  /*88d40*/  LDL.LU R19, [R1+0x2118] ;  /* 0x0021180001137983 */ /* 0x000ee80000300800 */
[----:B------:R-:W3:Y:S04]  /*88d50*/  LDL.LU R16, [R1+0x211c] ;  /* 0x00211c0001107983 */ /* 0x000ee80000300800 */
[----:B------:R1:W-:Y:S01]  /*88d60*/  LDGSTS.E [R5+0x42b00], desc[UR70][R6.64], P1 ;  /* 0x42b0000006057fae */ /* 0x0003e200089a1046 */
[----:B------:R-:W-:Y:S01]  /*88d70*/  ISETP.GT.AND P1, PT, R4, 0x1d, PT ;  /* 0x0000001d0400780c */ /* 0x000fe20003f24270 */
[----:B-1----:R-:W-:-:S02]  /*88d80*/  IMAD.MOV.U32 R6, RZ, RZ, R9 ;  /* 0x000000ffff067224 */ /* 0x002fc400078e0009 */
[----:B------:R-:W-:Y:S02]  /*88d90*/  IMAD.MOV.U32 R7, RZ, RZ, R15 ;  /* 0x000000ffff077224 */ /* 0x000fe400078e000f */
[----:B------:R-:W3:Y:S04]  /*88da0*/  LDL.LU R15, [R1+0x2150] ;  /* 0x00215000010f7983 */ /* 0x000ee80000300800 */
[----:B------:R1:W-:Y:S04]  /*88db0*/  LDGSTS.E [R5+0x43200], desc[UR70][R6.64], P2 ;  /* 0x4320000006057fae */ /* 0x0003e800091a1046 */
[----:B------:R-:W3:Y:S01]  /*88dc0*/  LDL.LU R9, [R1+0x2154] ;  /* 0x0021540001097983 */ /* 0x000ee20000300800 */
[----:B-1----:R-:W-:-:S04]  /*88dd0*/  SEL R6, RZ, 0x4, !P1 ;  /* 0x00000004ff067807 */ /* 0x002fc80004800000 */
[----:B------:R-:W-:Y:S02]  /*88de0*/  SEL R6, R6, RZ, !P0 ;  /* 0x000000ff06067207 */ /* 0x000fe40004000000 */
[-C--:B----4-:R-:W-:Y:S02]  /*88df0*/  IADD3 R13, P3, PT, R13, R12.reuse, RZ ;  /* 0x0000000c0d0d7210 */ /* 0x090fe40007f7e0ff */
[----:B------:R-:W-:Y:S02]  /*88e00*/  IADD3 R8, P4, PT, R8, R12, RZ ;  /* 0x0000000c08087210 */ /* 0x000fe40007f9e0ff */
[----:B------:R-:W-:Y:S01]  /*88e10*/  ISETP.NE.U32.AND P1, PT, R6, RZ, PT ;  /* 0x000000ff0600720c */ /* 0x000fe20003f25070 */
[----:B------:R-:W-:Y:S01]  /*88e20*/  IMAD.MOV.U32 R6, RZ, RZ, R13 ;  /* 0x000000ffff067224 */ /* 0x000fe200078e000d */
[----:B------:R-:W-:Y:S01]  /*88e30*/  STL [R1+0x209c], R13 ;  /* 0x00209c0d01007387 */ /* 0x000fe20000100800 */
[--C-:B------:R-:W-:Y:S02]  /*88e40*/  IMAD.X R14, R14, 0x1, R240.reuse, P3 ;  /* 0x000000010e0e7824 */ /* 0x100fe400018e06f0 */
[----:B------:R-:W-:-:S02]  /*88e50*/  IMAD.X R11, R11, 0x1, R240, P4 ;  /* 0x000000010b0b7824 */ /* 0x000fc400020e06f0 */
[----:B------:R-:W-:Y:S01]  /*88e60*/  IMAD.MOV.U32 R7, RZ, RZ, R14 ;  /* 0x000000ffff077224 */ /* 0x000fe200078e000e */
[----:B------:R1:W-:Y:S04]  /*88e70*/  STL [R1+0x2098], R14 ;  /* 0x0020980e01007387 */ /* 0x0003e80000100800 */
[----:B------:R-:W-:Y:S04]  /*88e80*/  STL [R1+0x20d4], R8 ;  /* 0x0020d40801007387 */ /* 0x000fe80000100800 */
[----:B------:R4:W-:Y:S04]  /*88e90*/  STL [R1+0x20d0], R11 ;  /* 0x0020d00b01007387 */ /* 0x0009e80000100800 */
[----:B------:R2:W-:Y:S04]  /*88ea0*/  LDGSTS.E [R5+0x43300], desc[UR70][R6.64], P2 ;  /* 0x4330000006057fae */ /* 0x0005e800091a1046 */
[----:B-1----:R-:W3:Y:S01]  /*88eb0*/  LDL.LU R14, [R1+0x2158] ;  /* 0x00215800010e7983 */ /* 0x002ee20000300800 */
[----:B--2---:R-:W-:-:S03]  /*88ec0*/  IMAD.MOV.U32 R7, RZ, RZ, R11 ;  /* 0x000000ffff077224 */ /* 0x004fc600078e000b */
[----:B----4-:R-:W2:Y:S01]  /*88ed0*/  LDL.LU R11, [R1+0x215c] ;  /* 0x00215c00010b7983 */ /* 0x010ea20000300800 */
[----:B------:R-:W-:-:S03]  /*88ee0*/  MOV R6, R8 ;  /* 0x0000000800067202 */ /* 0x000fc60000000f00 */
[----:B------:R-:W4:Y:S04]  /*88ef0*/  LDL.LU R13, [R1+0x2190] ;  /* 0x00219000010d7983 */ /* 0x000f280000300800 */
[----:B------:R-:W4:Y:S01]  /*88f00*/  LDL.LU R8, [R1+0x2194] ;  /* 0x0021940001087983 */ /* 0x000f220000300800 */
        /* <DEDUP_REMOVED lines=9> */
[----:B---3--:R-:W-:-:S04]  /*88fa0*/  IMAD.X R21, R21, 0x1, R240, P3 ;  /* 0x0000000115157824 */ /* 0x008fc800018e06f0 */
[----:B------:R-:W-:Y:S02]  /*88fb0*/  IMAD.MOV.U32 R7, RZ, RZ, R21 ;  /* 0x000000ffff077224 */ /* 0x000fe400078e0015 */
[----:B------:R-:W-:Y:S01]  /*88fc0*/  IMAD.X R18, R18, 0x1, R240, P4 ;  /* 0x0000000112127824 */ /* 0x000fe200020e06f0 */
[----:B------:R-:W-:Y:S02]  /*88fd0*/  IADD3 R16, P3, PT, R16, R12, RZ ;  /* 0x0000000c10107210 */ /* 0x000fe40007f7e0ff */
[----:B------:R1:W-:Y:S01]  /*88fe0*/  LDGSTS.E [R5+0x43b00], desc[UR70][R6.64], P1 ;  /* 0x43b0000006057fae */ /* 0x0003e200089a1046 */
[----:B------:R-:W-:-:S03]  /*88ff0*/  ISETP.GT.AND P1, PT, R4, 0x25, PT ;  /* 0x000000250400780c */ /* 0x000fc60003f24270 */
[----:B------:R-:W-:Y:S04]  /*89000*/  STL [R1+0x20d8], R21 ;  /* 0x0020d81501007387 */ /* 0x000fe80000100800 */
[----:B------:R-:W-:Y:S01]  /*89010*/  STL [R1+0x2114], R10 ;  /* 0x0021140a01007387 */ /* 0x000fe20000100800 */
[----:B------:R-:W-:-:S03]  /*89020*/  IMAD.X R19, R19, 0x1, R240, P3 ;  /* 0x0000000113137824 */ /* 0x000fc600018e06f0 */
[----:B------:R3:W-:Y:S01]  /*89030*/  STL [R1+0x2110], R18 ;  /* 0x0021101201007387 */ /* 0x0007e20000100800 */
[----:B-1----:R-:W-:Y:S01]  /*89040*/  IMAD.MOV.U32 R6, RZ, RZ, R10 ;  /* 0x000000ffff067224 */ /* 0x002fe200078e000a */
[----:B------:R-:W-:Y:S02]  /*89050*/  MOV R7, R18 ;  /* 0x0000001200077202 */ /* 0x000fe40000000f00 */
[----:B------:R-:W-:Y:S01]  /*89060*/  IADD3 R9, P4, PT, R9, R12, RZ ;  /* 0x0000000c09097210 */ /* 0x000fe20007f9e0ff */
[----:B---3--:R-:W3:Y:S04]  /*89070*/  LDL.LU R18, [R1+0x219c] ;  /* 0x00219c0001127983 */ /* 0x008ee80000300800 */
[----:B------:R1:W-:Y:S04]  /*89080*/  LDGSTS.E [R5+0x44200], desc[UR70][R6.64], P2 ;  /* 0x4420000006057fae */ /* 0x0003e800091a1046 */
[----:B------:R-:W3:Y:S04]  /*89090*/  LDL.LU R10, [R1+0x21d4] ;  /* 0x0021d400010a7983 */ /* 0x000ee80000300800 */
[----:B------:R-:W-:Y:S04]  /*890a0*/  STL [R1+0x211c], R16 ;  /* 0x00211c1001007387 */ /* 0x000fe80000100800 */
[----:B------:R1:W-:Y:S01]  /*890b0*/  STL [R1+0x2118], R19 ;  /* 0x0021181301007387 */ /* 0x0003e20000100800 */
[----:B------:R-:W-:-:S03]  /*890c0*/  IMAD.X R15, R15, 0x1, R240, P4 ;  /* 0x000000010f0f7824 */ /* 0x000fc600020e06f0 */
[----:B------:R1:W-:Y:S02]  /*890d0*/  STL [R1+0x2154], R9 ;  /* 0x0021540901007387 */ /* 0x0003e40000100800 */
[----:B-1----:R-:W-:Y:S01]  /*890e0*/  SEL R6, RZ, 0x4, !P1 ;  /* 0x00000004ff067807 */ /* 0x002fe20004800000 */
[----:B------:R-:W-:Y:S02]  /*890f0*/  IMAD.MOV.U32 R7, RZ, RZ, R19 ;  /* 0x000000ffff077224 */ /* 0x000fe400078e0013 */
[----:B------:R-:W3:Y:S01]  /*89100*/  LDL.LU R19, [R1+0x2198] ;  /* 0x0021980001137983 */ /* 0x000ee20000300800 */
[----:B------:R-:W-:-:S03]  /*89110*/  SEL R6, R6, RZ, !P0 ;  /* 0x000000ff06067207 */ /* 0x000fc60004000000 */
[----:B------:R-:W-:Y:S01]  /*89120*/  STL [R1+0x2150], R15 ;  /* 0x0021500f01007387 */ /* 0x000fe20000100800 */
[----:B------:R-:W-:Y:S01]  /*89130*/  ISETP.NE.U32.AND P1, PT, R6, RZ, PT ;  /* 0x000000ff0600720c */ /* 0x000fe20003f25070 */
[----:B------:R-:W-:Y:S02]  /*89140*/  IMAD.MOV.U32 R6, RZ, RZ, R16 ;  /* 0x000000ffff067224 */ /* 0x000fe400078e0010 */
[----:B------:R-:W3:Y:S04]  /*89150*/  LDL.LU R16, [R1+0x21d0] ;  /* 0x0021d00001107983 */ /* 0x000ee80000300800 */
[----:B------:R1:W-:Y:S01]  /*89160*/  LDGSTS.E [R5+0x44300], desc[UR70][R6.64], P2 ;  /* 0x4430000006057fae */ /* 0x0003e200091a1046 */
[----:B------:R-:W-:-:S03]  /*89170*/  ISETP.GT.AND P2, PT, R4, 0x29, PT ;  /* 0x000000290400780c */ /* 0x000fc60003f44270 */
[----:B------:R-:W3:Y:S01]  /*89180*/  LDL.LU R20, [R1+0x21dc] ;  /* 0x0021dc0001147983 */ /* 0x000ee20000300800 */
[----:B-1----:R-:W-:Y:S02]  /*89190*/  IMAD.MOV.U32 R6, RZ, RZ, R9 ;  /* 0x000000ffff067224 */ /* 0x002fe400078e0009 */
[----:B------:R-:W-:Y:S01]  /*891a0*/  IMAD.MOV.U32 R7, RZ, RZ, R15 ;  /* 0x000000ffff077224 */ /* 0x000fe200078e000f */
[----:B------:R-:W3:Y:S04]  /*891b0*/  LDL.LU R9, [R1+0x2214] ;  /* 0x0022140001097983 */ /* 0x000ee80000300800 */
[----:B------:R1:W-:Y:S01]  /*891c0*/  LDGSTS.E [R5+0x44a00], desc[UR70][R6.64], P1 ;  /* 0x44a0000006057fae */ /* 0x0003e200089a1046 */
[----:B--2---:R-:W-:Y:S02]  /*891d0*/  IADD3 R11, P3, PT, R11, R12, RZ ;  /* 0x0000000c0b0b7210 */ /* 0x004fe40007f7e0ff */
[----:B-1----:R-:W-:-:S02]  /*891e0*/  SEL R6, RZ, 0x4, !P2 ;  /* 0x00000004ff067807 */ /* 0x002fc40005000000 */
[----:B----4-:R-:W-:Y:S02]  /*891f0*/  IADD3 R8, P4, PT, R8, R12, RZ ;  /* 0x0000000c08087210 */ /* 0x010fe40007f9e0ff */
[----:B------:R-:W-:Y:S01]  /*89200*/  IADD3.X R14, PT, PT, R14, R240, RZ, P3, !PT ;  /* 0x000000f00e0e7210 */ /* 0x000fe20001ffe4ff */
[----:B------:R1:W-:Y:S01]  /*89210*/  STL [R1+0x215c], R11 ;  /* 0x00215c0b01007387 */ /* 0x0003e20000100800 */
[----:B------:R-:W-:Y:S01]  /*89220*/  SEL R6, R6, RZ, !P0 ;  /* 0x000000ff06067207 */ /* 0x000fe20004000000 */
[----:B------:R-:W-:Y:S02]  /*89230*/  IMAD.X R13, R13, 0x1, R240, P4 ;  /* 0x000000010d0d7824 */ /* 0x000fe400020e06f0 */
[----:B------:R2:W-:Y:S04]  /*89240*/  STL [R1+0x2158], R14 ;  /* 0x0021580e01007387 */ /* 0x0005e80000100800 */
[----:B------:R4:W-:Y:S04]  /*89250*/  STL [R1+0x2194], R8 ;  /* 0x0021940801007387 */ /* 0x0009e80000100800 */
[----:B------:R-:W3:Y:S01]  /*89260*/  LDL.LU R21, [R1+0x21d8] ;  /* 0x0021d80001157983 */ /* 0x000ee20000300800 */
[----:B------:R-:W-:Y:S01]  /*89270*/  ISETP.NE.U32.AND P2, PT, R6, RZ, PT ;  /* 0x000000ff0600720c */ /* 0x000fe20003f45070 */
[----:B------:R-:W-:-:S02]  /*89280*/  IMAD.MOV.U32 R6, RZ, RZ, R11 ;  /* 0x000000ffff067224 */ /* 0x000fc400078e000b */
[----:B------:R4:W-:Y:S04]  /*89290*/  STL [R1+0x2190], R13 ;  /* 0x0021900d01007387 */ /* 0x0009e80000100800 */
[----:B-1----:R-:W3:Y:S01]  /*892a0*/  LDL.LU R11, [R1+0x2210] ;  /* 0x00221000010b7983 */ /* 0x002ee20000300800 */
[----:B------:R-:W-:-:S03]  /*892b0*/  IMAD.MOV.U32 R7, RZ, RZ, R14 ;  /* 0x000000ffff077224 */ /* 0x000fc600078e000e */
[----:B--2---:R-:W2:Y:S04]  /*892c0*/  LDL.LU R14, [R1+0x2218] ;  /* 0x00221800010e7983 */ /* 0x004ea80000300800 */
[----:B------:R1:W-:Y:S01]  /*892d0*/  LDGSTS.E [R5+0x44b00], desc[UR70][R6.64], P1 ;  /* 0x44b0000006057fae */ /* 0x0003e200089a1046 */
[----:B------:R-:W-:Y:S01]  /*892e0*/  ISETP.GT.AND P1, PT, R4, 0x2d, PT ;  /* 0x0000002d0400780c */ /* 0x000fe20003f24270 */
[----:B-1----:R-:W-:Y:S02]  /*892f0*/  IMAD.MOV.U32 R6, RZ, RZ, R8 ;  /* 0x000000ffff067224 */ /* 0x002fe400078e0008 */
[----:B------:R-:W-:Y:S01]  /*89300*/  IMAD.MOV.U32 R7, RZ, RZ, R13 ;  /* 0x000000ffff077224 */ /* 0x000fe200078e000d */
[----:B----4-:R-:W4:Y:S04]  /*89310*/  LDL.LU R8, [R1+0x221c] ;  /* 0x00221c0001087983 */ /* 0x010f280000300800 */
[----:B------:R-:W2:Y:S04]  /*89320*/  LDL.LU R15, [R1+0x2250] ;  /* 0x00225000010f7983 */ /* 0x000ea80000300800 */
[----:B------:R-:W2:Y:S04]  /*89330*/  LDL.LU R13, [R1+0x2254] ;  /* 0x00225400010d7983 */ /* 0x000ea80000300800 */
[----:B------:R1:W-:Y:S02]  /*89340*/  LDGSTS.E [R5+0x45200], desc[UR70][R6.64], P2 ;  /* 0x4520000006057fae */ /* 0x0003e400091a1046 */
[----:B-1----:R-:W-:-:S04]  /*89350*/  SEL R6, RZ, 0x4, !P1 ;  /* 0x00000004ff067807 */ /* 0x002fc80004800000 */
[----:B------:R-:W-:-:S04]  /*89360*/  SEL R6, R6, RZ, !P0 ;  /* 0x000000ff06067207 */ /* 0x000fc80004000000 */
[----:B------:R-:W-:Y:S02]  /*89370*/  ISETP.NE.U32.AND P1, PT, R6, RZ, PT ;  /* 0x000000ff0600720c */ /* 0x000fe40003f25070 */
[-C--:B---3--:R-:W-:Y:S02]  /*89380*/  IADD3 R18, P3, PT, R18, R12.reuse, RZ ;  /* 0x0000000c12127210 */ /* 0x088fe40007f7e0ff */
[----:B------:R-:W-:-:S03]  /*89390*/  IADD3 R10, P4, PT, R10, R12, RZ ;  /* 0x0000000c0a0a7210 */ /* 0x000fc60007f9e0ff */
[----:B------:R-:W-:Y:S02]  /*893a0*/  IMAD.MOV.U32 R6, RZ, RZ, R18 ;  /* 0x000000ffff067224 */ /* 0x000fe400078e0012 */
[----:B------:R-:W-:-:S04]  /*893b0*/  IMAD.X R19, R19, 0x1, R240, P3 ;  /* 0x0000000113137824 */ /* 0x000fc800018e06f0 */
[----:B------:R-:W-:Y:S01]  /*893c0*/  IMAD.MOV.U32 R7, RZ, RZ, R19 ;  /* 0x000000ffff077224 */ /* 0x000fe200078e0013 */
[----:B------:R-:W-:-:S04]  /*893d0*/  IADD3.X R16, PT, PT, R16, R240, RZ, P4, !PT ;  /* 0x000000f010107210 */ /* 0x000fc800027fe4ff */
[----:B------:R1:W-:Y:S04]  /*893e0*/  LDGSTS.E [R5+0x45300], desc[UR70][R6.64], P2 ;  /* 0x4530000006057fae */ /* 0x0003e800091a1046 */
[----:B------:R-:W-:Y:S04]  /*893f0*/  STL [R1+0x219c], R18 ;  /* 0x00219c1201007387 */ /* 0x000fe80000100800 */
[----:B------:R3:W-:Y:S01]  /*89400*/  STL [R1+0x2198], R19 ;  /* 0x0021981301007387 */ /* 0x0007e20000100800 */
[----:B------:R-:W-:-:S03]  /*89410*/  ISETP.GT.AND P2, PT, R4, 0x31, PT ;  /* 0x000000310400780c */ /* 0x000fc60003f44270 */
[----:B------:R-:W-:Y:S04]  /*89420*/  STL [R1+0x21d4], R10 ;  /* 0x0021d40a01007387 */ /* 0x000fe80000100800 */
[----:B------:R3:W-:Y:S01]  /*89430*/  STL [R1+0x21d0], R16 ;  /* 0x0021d01001007387 */ /* 0x0007e20000100800 */
[-C--:B------:R-:W-:Y:S01]  /*89440*/  IADD3 R20, P3, PT, R20, R12.reuse, RZ ;  /* 0x0000000c14147210 */ /* 0x080fe20007f7e0ff */
[----:B-1----:R-:W-:Y:S02]  /*89450*/  IMAD.MOV.U32 R6, RZ, RZ, R10 ;  /* 0x000000ffff067224 */ /* 0x002fe400078e000a */
[----:B------:R-:W-:Y:S01]  /*89460*/  IMAD.MOV.U32 R7, RZ, RZ, R16 ;  /* 0x000000ffff077224 */ /* 0x000fe200078e0010 */
[----:B---3--:R-:W3:Y:S04]  /*89470*/  LDL.LU R19, [R1+0x2258] ;  /* 0x0022580001137983 */ /* 0x008ee80000300800 */
[----:B------:R-:W3:Y:S04]  /*89480*/  LDL.LU R18, [R1+0x225c] ;  /* 0x00225c0001127983 */ /* 0x000ee80000300800 */
[----:B------:R-:W3:Y:S04]  /*89490*/  LDL.LU R16, [R1+0x2290] ;  /* 0x0022900001107983 */ /* 0x000ee80000300800 */
[----:B------:R-:W3:Y:S04]  /*894a0*/  LDL.LU R10, [R1+0x2294] ;  /* 0x00229400010a7983 */ /* 0x000ee80000300800 */
[----:B------:R1:W-:Y:S01]  /*894b0*/  LDGSTS.E [R5+0x45a00], desc[UR70][R6.64], P1 ;  /* 0x45a0000006057fae */ /* 0x0003e200089a1046 */
[----:B------:R-:W-:-:S02]  /*894c0*/  IADD3 R9, P4, PT, R9, R12, RZ ;  /* 0x0000000c09097210 */ /* 0x000fc40007f9e0ff */
[----:B-1----:R-:W-:-:S04]  /*894d0*/  SEL R6, RZ, 0x4, !P2 ;  /* 0x00000004ff067807 */ /* 0x002fc80005000000 */
[----:B------:R-:W-:-:S04]  /*894e0*/  SEL R6, R6, RZ, !P0 ;  /* 0x000000ff06067207 */ /* 0x000fc80004000000 */
[----:B------:R-:W-:Y:S02]  /*894f0*/  ISETP.NE.U32.AND P2, PT, R6, RZ, PT ;  /* 0x000000ff0600720c */ /* 0x000fe40003f45070 */
[----:B------:R-:W-:Y:S01]  /*89500*/  MOV R6, R20 ;  /* 0x0000001400067202 */ /* 0x000fe20000000f00 */
[--C-:B------:R-:W-:Y:S01]  /*89510*/  IMAD.X R21, R21, 0x1, R240.reuse, P3 ;  /* 0x0000000115157824 */ /* 0x100fe200018e06f0 */
[----:B------:R-:W-:Y:S03]  /*89520*/  STL [R1+0x21dc], R20 ;  /* 0x0021dc1401007387 */ /* 0x000fe60000100800 */
[----:B------:R-:W-:Y:S02]  /*89530*/  IMAD.MOV.U32 R7, RZ, RZ, R21 ;  /* 0x000000ffff077224 */ /* 0x000fe400078e0015 */
[----:B------:R-:W-:Y:S01]  /*89540*/  IMAD.X R11, R11, 0x1, R240, P4 ;  /* 0x000000010b0b7824 */ /* 0x000fe200020e06f0 */
[----:B------:R-:W-:Y:S04]  /*89550*/  STL [R1+0x21d8], R21 ;  /* 0x0021d81501007387 */ /* 0x000fe80000100800 */
[----:B------:R-:W-:Y:S04]  /*89560*/  STL [R1+0x2214], R9 ;  /* 0x0022140901007387 */ /* 0x000fe80000100800 */
[----:B------:R1:W-:Y:S04]  /*89570*/  LDGSTS.E [R5+0x45b00], desc[UR70][R6.64], P1 ;  /* 0x45b0000006057fae */ /* 0x0003e800089a1046 */
[----:B------:R2:W-:Y:S01]  /*89580*/  STL [R1+0x2210], R11 ;  /* 0x0022100b01007387 */ /* 0x0005e20000100800 */
[----:B-1----:R-:W-:-:S02]  /*89590*/  IMAD.MOV.U32 R7, RZ, RZ, R11 ;  /* 0x000000ffff077224 */ /* 0x002fc400078e000b */
[----:B------:R-:W-:Y:S01]  /*895a0*/  IMAD.MOV.U32 R6, RZ, RZ, R9 ;  /* 0x000000ffff067224 */ /* 0x000fe200078e0009 */
[----:B--2---:R-:W2:Y:S04]  /*895b0*/  LDL.LU R11, [R1+0x2298] ;  /* 0x00229800010b7983 */ /* 0x004ea80000300800 */
[----:B------:R-:W2:Y:S01]  /*895c0*/  LDL.LU R9, [R1+0x229c] ;  /* 0x00229c0001097983 */ /* 0x000ea20000300800 */
[----:B------:R-:W-:Y:S02]  /*895d0*/  ISETP.GT.AND P1, PT, R4, 0x35, PT ;  /* 0x000000350400780c */ /* 0x000fe40003f24270 */
[-C--:B----4-:R-:W-:Y:S01]  /*895e0*/  IADD3 R8, P3, PT, R8, R12.reuse, RZ ;  /* 0x0000000c08087210 */ /* 0x090fe20007f7e0ff */
[----:B------:R1:W-:Y:S01]  /*895f0*/  LDGSTS.E [R5+0x46200], desc[UR70][R6.64], P2 ;  /* 0x4620000006057fae */ /* 0x0003e200091a1046 */
[----:B------:R-:W-:-:S03]  /*89600*/  IADD3 R13, P4, PT, R13, R12, RZ ;  /* 0x0000000c0d0d7210 */ /* 0x000fc60007f9e0ff */
[--C-:B------:R-:W-:Y:S01]  /*89610*/  IMAD.X R14, R14, 0x1, R240.reuse, P3 ;  /* 0x000000010e0e7824 */ /* 0x100fe200018e06f0 */
[----:B-1----:R-:W-:Y:S01]  /*89620*/  SEL R6, RZ, 0x4, !P1 ;  /* 0x00000004ff067807 */ /* 0x002fe20004800000 */
[----:B------:R-:W-:-:S03]  /*89630*/  IMAD.X R15, R15, 0x1, R240, P4 ;  /* 0x000000010f0f7824 */ /* 0x000fc600020e06f0 */
[----:B------:R-:W-:Y:S01]  /*89640*/  SEL R6, R6, RZ, !P0 ;  /* 0x000000ff06067207 */ /* 0x000fe20004000000 */
[----:B------:R-:W-:Y:S04]  /*89650*/  STL [R1+0x221c], R8 ;  /* 0x00221c0801007387 */ /* 0x000fe80000100800 */
[----:B------:R1:W-:Y:S01]  /*89660*/  STL [R1+0x2218], R14 ;  /* 0x0022180e01007387 */ /* 0x0003e20000100800 */
[----:B------:R-:W-:Y:S02]  /*89670*/  MOV R7, R14 ;  /* 0x0000000e00077202 */ /* 0x000fe40000000f00 */
[----:B------:R-:W-:Y:S01]  /*89680*/  ISETP.NE.U32.AND P1, PT, R6, RZ, PT ;  /* 0x000000ff0600720c */ /* 0x000fe20003f25070 */
[----:B------:R-:W-:Y:S01]  /*89690*/  IMAD.MOV.U32 R6, RZ, RZ, R8 ;  /* 0x000000ffff067224 */ /* 0x000fe200078e0008 */
[----:B------:R-:W-:Y:S04]  /*896a0*/  STL [R1+0x2254], R13 ;  /* 0x0022540d01007387 */ /* 0x000fe80000100800 */
[----:B------:R4:W-:Y:S04]  /*896b0*/  LDGSTS.E [R5+0x46300], desc[UR70][R6.64], P2 ;  /* 0x4630000006057fae */ /* 0x0009e800091a1046 */
[----:B-1----:R-:W2:Y:S04]  /*896c0*/  LDL.LU R14, [R1+0x22d4] ;  /* 0x0022d400010e7983 */ /* 0x002ea80000300800 */
[----:B------:R1:W-:Y:S04]  /*896d0*/  STL [R1+0x2250], R15 ;  /* 0x0022500f01007387 */ /* 0x0003e80000100800 */
[----:B------:R-:W2:Y:S01]  /*896e0*/  LDL.LU R8, [R1+0x22dc] ;  /* 0x0022dc0001087983 */ /* 0x000ea20000300800 */
[----:B------:R-:W-:Y:S01]  /*896f0*/  ISETP.GT.AND P2, PT, R4, 0x39, PT ;  /* 0x000000390400780c */ /* 0x000fe20003f44270 */
[----:B----4-:R-:W-:-:S02]  /*89700*/  IMAD.MOV.U32 R7, RZ, RZ, R15 ;  /* 0x000000ffff077224 */ /* 0x010fc400078e000f */
[----:B------:R-:W-:Y:S01]  /*89710*/  IMAD.MOV.U32 R6, RZ, RZ, R13 ;  /* 0x000000ffff067224 */ /* 0x000fe200078e000d */
[----:B-1----:R-:W4:Y:S04]  /*89720*/  LDL.LU R15, [R1+0x22d0] ;  /* 0x0022d000010f7983 */ /* 0x002f280000300800 */
[----:B------:R-:W4:Y:S04]  /*89730*/  LDL.LU R13, [R1+0x22d8] ;  /* 0x0022d800010d7983 */ /* 0x000f280000300800 */
[----:B------:R1:W-:Y:S02]  /*89740*/  LDGSTS.E [R5+0x46a00], desc[UR70][R6.64], P1 ;  /* 0x46a0000006057fae */ /* 0x0003e400089a1046 */
[----:B-1----:R-:W-:-:S04]  /*89750*/  SEL R6, RZ, 0x4, !P2 ;  /* 0x00000004ff067807 */ /* 0x002fc80005000000 */
[----:B------:R-:W-:-:S04]  /*89760*/  SEL R6, R6, RZ, !P0 ;  /* 0x000000ff06067207 */ /* 0x000fc80004000000 */
[----:B------:R-:W-:Y:S02]  /*89770*/  ISETP.NE.U32.AND P2, PT, R6, RZ, PT ;  /* 0x000000ff0600720c */ /* 0x000fe40003f45070 */
[-C--:B---3--:R-:W-:Y:S02]  /*89780*/  IADD3 R18, P3, PT, R18, R12.reuse, RZ ;  /* 0x0000000c12127210 */ /* 0x088fe40007f7e0ff */
[----:B------:R-:W-:-:S03]  /*89790*/  IADD3 R10, P4, PT, R10, R12, RZ ;  /* 0x0000000c0a0a7210 */ /* 0x000fc60007f9e0ff */
[----:B------:R-:W-:Y:S02]  /*897a0*/  IMAD.X R19, R19, 0x1, R240, P3 ;  /* 0x0000000113137824 */ /* 0x000fe400018e06f0 */
[----:B------:R-:W-:Y:S02]  /*897b0*/  IMAD.MOV.U32 R6, RZ, RZ, R18 ;  /* 0x000000ffff067224 */ /* 0x000fe400078e0012 */
[----:B------:R-:W-:Y:S02]  /*897c0*/  IMAD.X R16, R16, 0x1, R240, P4 ;  /* 0x0000000110107824 */ /* 0x000fe400020e06f0 */
[----:B------:R-:W-:Y:S01]  /*897d0*/  IMAD.MOV.U32 R7, RZ, RZ, R19 ;  /* 0x000000ffff077224 */ /* 0x000fe200078e0013 */
[----:B------:R-:W-:Y:S04]  /*897e0*/  STL [R1+0x225c], R18 ;  /* 0x00225c1201007387 */ /* 0x000fe80000100800 */
[----:B------:R-:W-:Y:S04]  /*897f0*/  STL [R1+0x2258], R19 ;  /* 0x0022581301007387 */ /* 0x000fe80000100800 */
[----:B------:R-:W-:Y:S04]  /*89800*/  STL [R1+0x2294], R10 ;  /* 0x0022940a01007387 */ /* 0x000fe80000100800 */
[----:B------:R1:W-:Y:S04]  /*89810*/  STL [R1+0x2290], R16 ;  /* 0x0022901001007387 */ /* 0x0003e80000100800 */
[----:B------:R3:W-:Y:S01]  /*89820*/  LDGSTS.E [R5+0x46b00], desc[UR70][R6.64], P1 ;  /* 0x46b0000006057fae */ /* 0x0007e200089a1046 */
[----:B------:R-:W-:Y:S01]  /*89830*/  ISETP.GT.AND P1, PT, R4, 0x3d, PT ;  /* 0x0000003d0400780c */ /* 0x000fe20003f24270 */
[----:B---3--:R-:W-:Y:S01]  /*89840*/  IMAD.MOV.U32 R7, RZ, RZ, R16 ;  /* 0x000000ffff077224 */ /* 0x008fe200078e0010 */
[----:B------:R-:W-:Y:S01]  /*89850*/  MOV R6, R10 ;  /* 0x0000000a00067202 */ /* 0x000fe20000000f00 */
[----:B-1----:R-:W3:Y:S04]  /*89860*/  LDL.LU R16, [R1+0x1f20] ;  /* 0x001f200001107983 */ /* 0x002ee80000300800 */
[----:B------:R-:W3:Y:S04]  /*89870*/  LDL.LU R10, [R1+0x1f24] ;  /* 0x001f2400010a7983 */ /* 0x000ee80000300800 */
[----:B------:R1:W-:Y:S02]  /*89880*/  LDGSTS.E [R5+0x47200], desc[UR70][R6.64], P2 ;  /* 0x4720000006057fae */ /* 0x0003e400091a1046 */
[----:B-1----:R-:W-:-:S02]  /*89890*/  SEL R6, RZ, 0x4, !P1 ;  /* 0x00000004ff067807 */ /* 0x002fc40004800000 */
[----:B--2---:R-:W-:Y:S02]  /*898a0*/  IADD3 R9, P3, PT, R9, R12, RZ ;  /* 0x0000000c09097210 */ /* 0x004fe40007f7e0ff */
[----:B------:R-:W-:-:S03]  /*898b0*/  SEL R6, R6, RZ, !P0 ;  /* 0x000000ff06067207 */ /* 0x000fc60004000000 */
[----:B------:R-:W-:Y:S01]  /*898c0*/  IMAD.X R11, R11, 0x1, R240, P3 ;  /* 0x000000010b0b7824 */ /* 0x000fe200018e06f0 */
[----:B------:R-:W-:Y:S01]  /*898d0*/  STL [R1+0x229c], R9 ;  /* 0x00229c0901007387 */ /* 0x000fe20000100800 */
[----:B------:R-:W-:Y:S02]  /*898e0*/  ISETP.NE.U32.AND P1, PT, R6, RZ, PT ;  /* 0x000000ff0600720c */ /* 0x000fe40003f25070 */
[----:B------:R-:W-:Y:S01]  /*898f0*/  IMAD.MOV.U32 R7, RZ, RZ, R11 ;  /* 0x000000ffff077224 */ /* 0x000fe200078e000b */
[----:B------:R1:W-:Y:S04]  /*89900*/  STL [R1+0x2298], R11 ;  /* 0x0022980b01007387 */ /* 0x0003e80000100800 */
[----:B------:R-:W2:Y:S01]  /*89910*/  LDL.LU R18, [R1+0x1f28] ;  /* 0x001f280001127983 */ /* 0x000ea20000300800 */
[----:B------:R-:W-:-:S05]  /*89920*/  IMAD.MOV.U32 R6, RZ, RZ, R9 ;  /* 0x000000ffff067224 */ /* 0x000fca00078e0009 */
[----:B------:R4:W-:Y:S04]  /*89930*/  LDGSTS.E [R5+0x47300], desc[UR70][R6.64], P2 ;  /* 0x4730000006057fae */ /* 0x0009e800091a1046 */
[----:B-1----:R-:W2:Y:S04]  /*89940*/  LDL.LU R11, [R1+0x1f2c] ;  /* 0x001f2c00010b7983 */ /* 0x002ea80000300800 */
[----:B------:R-:W2:Y:S04]  /*89950*/  LDL.LU R19, [R1+0x1f60] ;  /* 0x001f600001137983 */ /* 0x000ea80000300800 */
[----:B------:R-:W2:Y:S01]  /*89960*/  LDL.LU R9, [R1+0x1f64] ;  /* 0x001f640001097983 */ /* 0x000ea20000300800 */
[----:B------:R-:W-:-:S02]  /*89970*/  IADD3 R14, P2, PT, R14, R12, RZ ;  /* 0x0000000c0e0e7210 */ /* 0x000fc40007f5e0ff */
[----:B------:R-:W-:Y:S02]  /*89980*/  IADD3 R8, P3, PT, R8, R12, RZ ;  /* 0x0000000c08087210 */ /* 0x000fe40007f7e0ff */
[----:B----4-:R-:W-:Y:S01]  /*89990*/  MOV R6, R14 ;  /* 0x0000000e00067202 */ /* 0x010fe20000000f00 */
[----:B------:R-:W-:Y:S01]  /*899a0*/  STL [R1+0x22d4], R14 ;  /* 0x0022d40e01007387 */ /* 0x000fe20000100800 */
[--C-:B------:R-:W-:Y:S02]  /*899b0*/  IMAD.X R15, R15, 0x1, R240.reuse, P2 ;  /* 0x000000010f0f7824 */ /* 0x100fe400010e06f0 */
[----:B------:R-:W-:Y:S02]  /*899c0*/  IMAD.X R13, R13, 0x1, R240, P3 ;  /* 0x000000010d0d7824 */ /* 0x000fe400018e06f0 */
[----:B------:R-:W-:Y:S01]  /*899d0*/  IMAD.MOV.U32 R7, RZ, RZ, R15 ;  /* 0x000000ffff077224 */ /* 0x000fe200078e000f */
[----:B------:R1:W-:Y:S04]  /*899e0*/  STL [R1+0x22d0], R15 ;  /* 0x0022d00f01007387 */ /* 0x0003e80000100800 */
[----:B------:R-:W-:Y:S04]  /*899f0*/  STL [R1+0x22dc], R8 ;  /* 0x0022dc0801007387 */ /* 0x000fe80000100800 */
[----:B------:R4:W-:Y:S04]  /*89a00*/  STL [R1+0x22d8], R13 ;  /* 0x0022d80d01007387 */ /* 0x0009e80000100800 */
[----:B------:R4:W-:Y:S04]  /*89a10*/  LDGSTS.E [R5+0x47a00], desc[UR70][R6.64], P1 ;  /* 0x47a0000006057fae */ /* 0x0009e800089a1046 */
[----:B-1----:R-:W2:Y:S04]  /*89a20*/  LDL.LU R15, [R1+0x1f68] ;  /* 0x001f6800010f7983 */ /* 0x002ea80000300800 */
[----:B------:R-:W2:Y:S01]  /*89a30*/  LDL.LU R14, [R1+0x1f6c] ;  /* 0x001f6c00010e7983 */ /* 0x000ea20000300800 */
[----:B----4-:R-:W-:-:S02]  /*89a40*/  IMAD.MOV.U32 R6, RZ, RZ, R8 ;  /* 0x000000ffff067224 */ /* 0x010fc400078e0008 */
[----:B------:R-:W-:Y:S02]  /*89a50*/  IMAD.MOV.U32 R7, RZ, RZ, R13 ;  /* 0x000000ffff077224 */ /* 0x000fe400078e000d */
        /* <DEDUP_REMOVED lines=10> */
[----:B------:R-:W-:Y:S02]  /*89b00*/  IMAD.X R16, R16, 0x1, R240, P1 ;  /* 0x0000000110107824 */ /* 0x000fe400008e06f0 */
[----:B------:R-:W-:Y:S01]  /*89b10*/  IMAD.MOV.U32 R6, RZ, RZ, R10 ;  /* 0x000000ffff067224 */ /* 0x000fe200078e000a */
[----:B------:R-:W-:Y:S02]  /*89b20*/  ISETP.GT.AND P1, PT, R4, 0x6, PT ;  /* 0x000000060400780c */ /* 0x000fe40003f24270 */
[----:B------:R-:W-:Y:S01]  /*89b30*/  MOV R7, R16 ;  /* 0x0000001000077202 */ /* 0x000fe20000000f00 */
[----:B------:R-:W-:Y:S04]  /*89b40*/  STL [R1+0x1f24], R10 ;  /* 0x001f240a01007387 */ /* 0x000fe80000100800 */
[----:B------:R1:W-:Y:S04]  /*89b50*/  STL [R1+0x1f20], R16 ;  /* 0x001f201001007387 */ /* 0x0003e80000100800 */
[----:B------:R3:W-:Y:S04]  /*89b60*/  LDGSTS.E [R5+0x40400], desc[UR70][R6.64], P2 ;  /* 0x4040000006057fae */ /* 0x0007e800091a1046 */
[----:B-1----:R-:W4:Y:S04]  /*89b70*/  LDL.LU R16, [R1+0x1fac] ;  /* 0x001fac0001107983 */ /* 0x002f280000300800 */
[----:B------:R-:W4:Y:S01]  /*89b80*/  LDL.LU R10, [R1+0x1fe4] ;  /* 0x001fe400010a7983 */ /* 0x000f220000300800 */
[----:B---3--:R-:W-:-:S04]  /*89b90*/  SEL R6, RZ, 0x4, !P1 ;  /* 0x00000004ff067807 */ /* 0x008fc80004800000 */
[----:B------:R-:W-:Y:S02]  /*89ba0*/  SEL R6, R6, RZ, !P0 ;  /* 0x000000ff06067207 */ /* 0x000fe40004000000 */
[-C--:B--2---:R-:W-:Y:S02]  /*89bb0*/  IADD3 R11, P3, PT, R11, R12.reuse, RZ ;  /* 0x0000000c0b0b7210 */ /* 0x084fe40007f7e0ff */
[----:B------:R-:W-:-:S03]  /*89bc0*/  IADD3 R9, P4, PT, R9, R12, RZ ;  /* 0x0000000c09097210 */ /* 0x000fc60007f9e0ff */
[--C-:B------:R-:W-:Y:S01]  /*89bd0*/  IMAD.X R18, R18, 0x1, R240.reuse, P3 ;  /* 0x0000000112127824 */ /* 0x100fe200018e06f0 */
[----:B------:R-:W-:Y:S01]  /*89be0*/  STL [R1+0x1f2c], R11 ;  /* 0x001f2c0b01007387 */ /* 0x000fe20000100800 */
[----:B------:R-:W-:Y:S01]  /*89bf0*/  IMAD.X R19, R19, 0x1, R240, P4 ;  /* 0x0000000113137824 */ /* 0x000fe200020e06f0 */
[----:B------:R-:W-:Y:S01]  /*89c00*/  ISETP.NE.U32.AND P1, PT, R6, RZ, PT ;  /* 0x000000ff0600720c */ /* 0x000fe20003f25070 */
[----:B------:R-:W-:Y:S01]  /*89c10*/  IMAD.MOV.U32 R7, RZ, RZ, R18 ;  /* 0x000000ffff077224 */ /* 0x000fe200078e0012 */
[----:B------:R1:W-:Y:S04]  /*89c20*/  STL [R1+0x1f28], R18 ;  /* 0x001f281201007387 */ /* 0x0003e80000100800 */
[----:B------:R2:W-:Y:S01]  /*89c30*/  STL [R1+0x1f64], R9 ;  /* 0x001f640901007387 */ /* 0x0005e20000100800 */
[----:B------:R-:W-:-:S05]  /*89c40*/  IMAD.MOV.U32 R6, RZ, RZ, R11 ;  /* 0x000000ffff067224 */ /* 0x000fca00078e000b */
[----:B------:R3:W-:Y:S04]  /*89c50*/  LDGSTS.E [R5+0x40500], desc[UR70][R6.64], P2 ;  /* 0x4050000006057fae */ /* 0x0007e800091a1046 */
[----:B-1----:R-:W4:Y:S04]  /*89c60*/  LDL.LU R18, [R1+0x1fa8] ;  /* 0x001fa80001127983 */ /* 0x002f280000300800 */
[----:B------:R-:W-:Y:S04]  /*89c70*/  STL [R1+0x1f60], R19 ;  /* 0x001f601301007387 */ /* 0x000fe80000100800 */
[----:B------:R-:W4:Y:S01]  /*89c80*/  LDL.LU R11, [R1+0x1fe0] ;  /* 0x001fe000010b7983 */ /* 0x000f220000300800 */
[----:B------:R-:W-:-:S03]  /*89c90*/  ISETP.GT.AND P2, PT, R4, 0xa, PT ;  /* 0x0000000a0400780c */ /* 0x000fc60003f44270 */
[----:B------:R-:W4:Y:S01]  /*89ca0*/  LDL.LU R20, [R1+0x1fec] ;  /* 0x001fec0001147983 */ /* 0x000f220000300800 */
[----:B---3--:R-:W-:Y:S02]  /*89cb0*/  IMAD.MOV.U32 R6, RZ, RZ, R9 ;  /* 0x000000ffff067224 */ /* 0x008fe400078e0009 */
[----:B------:R-:W-:Y:S01]  /*89cc0*/  IMAD.MOV.U32 R7, RZ, RZ, R19 ;  /* 0x000000ffff077224 */ /* 0x000fe200078e0013 */
[----:B--2---:R-:W2:Y:S04]  /*89cd0*/  LDL.LU R9, [R1+0x2024] ;  /* 0x0020240001097983 */ /* 0x004ea80000300800 */
[----:B------:R1:W-:Y:S01]  /*89ce0*/  LDGSTS.E [R5+0x40c00], desc[UR70][R6.64], P1 ;  /* 0x40c0000006057fae */ /* 0x0003e200089a1046 */
[----:B------:R-:W-:-:S04]  /*89cf0*/  IADD3 R14, P3, PT, R14, R12, RZ ;  /* 0x0000000c0e0e7210 */ /* 0x000fc80007f7e0ff */
[----:B------:R-:W-:Y:S01]  /*89d00*/  IADD3.X R15, PT, PT, R15, R240, RZ, P3, !PT ;  /* 0x000000f00f0f7210 */ /* 0x000fe20001ffe4ff */
[----:B------:R3:W-:Y:S01]  /*89d10*/  STL [R1+0x1f6c], R14 ;  /* 0x001f6c0e01007387 */ /* 0x0007e20000100800 */
[----:B-1----:R-:W-:Y:S02]  /*89d20*/  SEL R6, RZ, 0x4, !P2 ;  /* 0x00000004ff067807 */ /* 0x002fe40005000000 */
[----:B----4-:R-:W-:Y:S01]  /*89d30*/  IADD3 R8, P4, PT, R8, R12, RZ ;  /* 0x0000000c08087210 */ /* 0x010fe20007f9e0ff */
[----:B------:R1:W-:Y:S01]  /*89d40*/  STL [R1+0x1f68], R15 ;  /* 0x001f680f01007387 */ /* 0x0003e20000100800 */
[----:B------:R-:W-:-:S03]  /*89d50*/  SEL R6, R6, RZ, !P0 ;  /* 0x000000ff06067207 */ /* 0x000fc60004000000 */
[----:B------:R-:W-:Y:S01]  /*89d60*/  STL [R1+0x1fa4], R8 ;  /* 0x001fa40801007387 */ /* 0x000fe20000100800 */
[----:B------:R-:W-:-:S03]  /*89d70*/  IMAD.X R13, R13, 0x1, R240, P4 ;  /* 0x000000010d0d7824 */ /* 0x000fc600020e06f0 */
[----:B------:R-:W4:Y:S01]  /*89d80*/  LDL.LU R21, [R1+0x1fe8] ;  /* 0x001fe80001157983 */ /* 0x000f220000300800 */
[----:B------:R-:W-:Y:S01]  /*89d90*/  ISETP.NE.U32.AND P2, PT, R6, RZ, PT ;  /* 0x000000ff0600720c */ /* 0x000fe20003f45070 */
[----:B------:R-:W-:Y:S02]  /*89da0*/  IMAD.MOV.U32 R6, RZ, RZ, R14 ;  /* 0x000000ffff067224 */ /* 0x000fe400078e000e */
[----:B------:R-:W-:Y:S01]  /*89db0*/  IMAD.MOV.U32 R7, RZ, RZ, R15 ;  /* 0x000000ffff077224 */ /* 0x000fe200078e000f */
[----:B------:R1:W-:Y:S04]  /*89dc0*/  STL [R1+0x1fa0], R13 ;  /* 0x001fa00d01007387 */ /* 0x0003e80000100800 */
[----:B---3--:R-:W3:Y:S04]  /*89dd0*/  LDL.LU R14, [R1+0x2020] ;  /* 0x00202000010e7983 */ /* 0x008ee80000300800 */
[----:B-1----:R-:W3:Y:S04]  /*89de0*/  LDL.LU R15, [R1+0x2028] ;  /* 0x00202800010f7983 */ /* 0x002ee80000300800 */
[----:B------:R1:W-:Y:S02]  /*89df0*/  LDGSTS.E [R5+0x40d00], desc[UR70][R6.64], P1 ;  /* 0x40d0000006057fae */ /* 0x0003e400089a1046 */
[----:B-1----:R-:W-:-:S02]  /*89e00*/  IMAD.MOV.U32 R7, RZ, RZ, R13 ;  /* 0x000000ffff077224 */ /* 0x002fc400078e000d */
[----:B------:R-:W3:Y:S01]  /*89e10*/  LDL.LU R13, [R1+0x202c] ;  /* 0x00202c00010d7983 */ /* 0x000ee20000300800 */
[----:B------:R-:W-:-:S03]  /*89e20*/  IMAD.MOV.U32 R6, RZ, RZ, R8 ;  /* 0x000000ffff067224 */ /* 0x000fc600078e0008 */
[----:B------:R-:W3:Y:S04]  /*89e30*/  LDL.LU R19, [R1+0x2060] ;  /* 0x0020600001137983 */ /* 0x000ee80000300800 */
[----:B------:R-:W3:Y:S01]  /*89e40*/  LDL.LU R8, [R1+0x2064] ;  /* 0x0020640001087983 */ /* 0x000ee20000300800 */
[----:B------:R-:W-:-:S03]  /*89e50*/  ISETP.GT.AND P1, PT, R4, 0xe, PT ;  /* 0x0000000e0400780c */ /* 0x000fc60003f24270 */
[----:B------:R1:W-:Y:S02]  /*89e60*/  LDGSTS.E [R5+0x41400], desc[UR70][R6.64], P2 ;  /* 0x4140000006057fae */ /* 0x0003e400091a1046 */
[----:B-1----:R-:W-:-:S04]  /*89e70*/  SEL R6, RZ, 0x4, !P1 ;  /* 0x00000004ff067807 */ /* 0x002fc80004800000 */
[----:B------:R-:W-:-:S04]  /*89e80*/  SEL R6, R6, RZ, !P0 ;  /* 0x000000ff06067207 */ /* 0x000fc80004000000 */
[----:B------:R-:W-:Y:S02]  /*89e90*/  ISETP.NE.U32.AND P1, PT, R6, RZ, PT ;  /* 0x000000ff0600720c */ /* 0x000fe40003f25070 */
[-C--:B------:R-:W-:Y:S02]  /*89ea0*/  IADD3 R16, P3, PT, R16, R12.reuse, RZ ;  /* 0x0000000c10107210 */ /* 0x080fe40007f7e0ff */
        /* <DEDUP_REMOVED lines=10> */
[----:B-1----:R-:W3:Y:S04]  /*89f50*/  LDL.LU R18, [R1+0x2068] ;  /* 0x0020680001127983 */ /* 0x002ee80000300800 */
[----:B------:R-:W3:Y:S01]  /*89f60*/  LDL.LU R16, [R1+0x206c] ;  /* 0x00206c0001107983 */ /* 0x000ee20000300800 */
[----:B--2---:R-:W-:-:S02]  /*89f70*/  IMAD.MOV.U32 R7, RZ, RZ, R11 ;  /* 0x000000ffff077224 */ /* 0x004fc400078e000b */
[----:B------:R-:W-:Y:S01]  /*89f80*/  IMAD.MOV.U32 R6, RZ, RZ, R10 ;  /* 0x000000ffff067224 */ /* 0x000fe200078e000a */
[----:B------:R-:W2:Y:S04]  /*89f90*/  LDL.LU R11, [R1+0x20a0] ;  /* 0x0020a000010b7983 */ /* 0x000ea80000300800 */
[----:B------:R-:W2:Y:S01]  /*89fa0*/  LDL.LU R10, [R1+0x20a4] ;  /* 0x0020a400010a7983 */ /* 0x000ea20000300800 */
[----:B------:R-:W-:-:S03]  /*89fb0*/  ISETP.GT.AND P2, PT, R4, 0x12, PT ;  /* 0x000000120400780c */ /* 0x000fc60003f44270 */
[----:B------:R1:W-:Y:S01]  /*89fc0*/  LDGSTS.E [R5+0x41c00], desc[UR70][R6.64], P1 ;  /* 0x41c0000006057fae */ /* 0x0003e200089a1046 */
[-C--:B------:R-:W-:Y:S02]  /*89fd0*/  IADD3 R20, P3, PT, R20, R12.reuse, RZ ;  /* 0x0000000c14147210 */ /* 0x080fe40007f7e0ff */
[----:B------:R-:W-:Y:S02]  /*89fe0*/  IADD3 R9, P4, PT, R9, R12, RZ ;  /* 0x0000000c09097210 */ /* 0x000fe40007f9e0ff */
[----:B-1----:R-:W-:Y:S01]  /*89ff0*/  SEL R6, RZ, 0x4, !P2 ;  /* 0x00000004ff067807 */ /* 0x002fe20005000000 */
[----:B----4-:R-:W-:-:S03]  /*8a000*/  IMAD.X R21, R21, 0x1, R240, P3 ;  /* 0x0000000115157824 */ /* 0x010fc600018e06f0 */
[----:B------:R-:W-:Y:S01]  /*8a010*/  SEL R6, R6, RZ, !P0 ;  /* 0x000000ff06067207 */ /* 0x000fe20004000000 */
[----:B------:R-:W-:-:S03]  /*8a020*/  IMAD.MOV.U32 R7, RZ, RZ, R21 ;  /* 0x000000ffff077224 */ /* 0x000fc600078e0015 */
[----:B------:R-:W-:Y:S02]  /*8a030*/  ISETP.NE.U32.AND P2, PT, R6, RZ, PT ;  /* 0x000000ff0600720c */ /* 0x000fe40003f45070 */
[----:B------:R-:W-:Y:S01]  /*8a040*/  MOV R6, R20 ;  /* 0x0000001400067202 */ /* 0x000fe20000000f00 */
[----:B---3--:R-:W-:-:S04]  /*8a050*/  IMAD.X R14, R14, 0x1, R240, P4 ;  /* 0x000000010e0e7824 */ /* 0x008fc800020e06f0 */
[----:B------:R1:W-:Y:S01]  /*8a060*/  LDGSTS.E [R5+0x41d00], desc[UR70][R6.64], P1 ;  /* 0x41d0000006057fae */ /* 0x0003e200089a1046 */
[----:B------:R-:W-:-:S03]  /*8a070*/  ISETP.GT.AND P1, PT, R4, 0x16, PT ;  /* 0x000000160400780c */ /* 0x000fc60003f24270 */
[----:B------:R-:W-:Y:S01]  /*8a080*/  STL [R1+0x1fec], R20 ;  /* 0x001fec1401007387 */ /* 0x000fe20000100800 */
[----:B------:R-:W-:-:S03]  /*8a090*/  IADD3 R13, P3, PT, R13, R12, RZ ;  /* 0x0000000c0d0d7210 */ /* 0x000fc60007f7e0ff */
[----:B------:R-:W-:Y:S01]  /*8a0a0*/  STL [R1+0x1fe8], R21 ;  /* 0x001fe81501007387 */ /* 0x000fe20000100800 */
[----:B-1----:R-:W-:Y:S02]  /*8a0b0*/  IMAD.MOV.U32 R6, RZ, RZ, R9 ;  /* 0x000000ffff067224 */ /* 0x002fe400078e0009 */
[----:B------:R-:W-:Y:S01]  /*8a0c0*/  IMAD.MOV.U32 R7, RZ, RZ, R14 ;  /* 0x000000ffff077224 */ /* 0x000fe200078e000e */
[----:B------:R-:W-:Y:S01]  /*8a0d0*/  IADD3 R8, P4, PT, R8, R12, RZ ;  /* 0x0000000c08087210 */ /* 0x000fe20007f9e0ff */
[----:B------:R-:W-:Y:S04]  /*8a0e0*/  STL [R1+0x2024], R9 ;  /* 0x0020240901007387 */ /* 0x000fe80000100800 */
[----:B------:R1:W-:Y:S01]  /*8a0f0*/  LDGSTS.E [R5+0x42400], desc[UR70][R6.64], P2 ;  /* 0x4240000006057fae */ /* 0x0003e200091a1046 */
[----:B------:R-:W-:-:S03]  /*8a100*/  IMAD.X R15, R15, 0x1, R240, P3 ;  /* 0x000000010f0f7824 */ /* 0x000fc600018e06f0 */
[----:B------:R3:W-:Y:S01]  /*8a110*/  STL [R1+0x2020], R14 ;  /* 0x0020200e01007387 */ /* 0x0007e20000100800 */
[----:B------:R-:W-:Y:S01]  /*8a120*/  IMAD.X R19, R19, 0x1, R240, P4 ;  /* 0x0000000113137824 */ /* 0x000fe200020e06f0 */
[----:B-1----:R-:W-:Y:S02]  /*8a130*/  SEL R6, RZ, 0x4, !P1 ;  /* 0x00000004ff067807 */ /* 0x002fe40004800000 */
[----:B---3--:R-:W3:Y:S04]  /*8a140*/  LDL.LU R14, [R1+0x20ac] ;  /* 0x0020ac00010e7983 */ /* 0x008ee80000300800 */
[----:B------:R-:W4:Y:S04]  /*8a150*/  LDL.LU R9, [R1+0x20e4] ;  /* 0x0020e40001097983 */ /* 0x000f280000300800 */
[----:B------:R-:W-:Y:S01]  /*8a160*/  STL [R1+0x202c], R13 ;  /* 0x00202c0d01007387 */ /* 0x000fe20000100800 */
[----:B------:R-:W-:-:S03]  /*8a170*/  SEL R6, R6, RZ, !P0 ;  /* 0x000000ff06067207 */ /* 0x000fc60004000000 */
[----:B------:R1:W-:Y:S01]  /*8a180*/  STL [R1+0x2028], R15 ;  /* 0x0020280f01007387 */ /* 0x0003e20000100800 */
[----:B------:R-:W-:-:S03]  /*8a190*/  MOV R7, R15 ;  /* 0x0000000f00077202 */ /* 0x000fc60000000f00 */
[----:B------:R1:W-:Y:S01]  /*8a1a0*/  STL [R1+0x2064], R8 ;  /* 0x0020640801007387 */ /* 0x0003e20000100800 */
[----:B------:R-:W-:Y:S01]  /*8a1b0*/  ISETP.NE.U32.AND P1, PT, R6, RZ, PT ;  /* 0x000000ff0600720c */ /* 0x000fe20003f25070 */
[----:B------:R-:W-:-:S05]  /*8a1c0*/  IMAD.MOV.U32 R6, RZ, RZ, R13 ;  /* 0x000000ffff067224 */ /* 0x000fca00078e000d */
[----:B------:R1:W-:Y:S04]  /*8a1d0*/  LDGSTS.E [R5+0x42500], desc[UR70][R6.64], P2 ;  /* 0x4250000006057fae */ /* 0x0003e800091a1046 */
[----:B-1----:R-:W4:Y:S04]  /*8a1e0*/  LDL.LU R15, [R1+0x20a8] ;  /* 0x0020a800010f7983 */ /* 0x002f280000300800 */
[----:B------:R-:W-:Y:S04]  /*8a1f0*/  STL [R1+0x2060], R19 ;  /* 0x0020601301007387 */ /* 0x000fe80000100800 */
[----:B------:R-:W4:Y:S01]  /*8a200*/  LDL.LU R13, [R1+0x20e0] ;  /* 0x0020e000010d7983 */ /* 0x000f220000300800 */
[----:B------:R-:W-:-:S03]  /*8a210*/  ISETP.GT.AND P2, PT, R4, 0x1a, PT ;  /* 0x0000001a0400780c */ /* 0x000fc60003f44270 */
[----:B------:R-:W4:Y:S01]  /*8a220*/  LDL.LU R20, [R1+0x20ec] ;  /* 0x0020ec0001147983 */ /* 0x000f220000300800 */
[----:B------:R-:W-:Y:S02]  /*8a230*/  IMAD.MOV.U32 R6, RZ, RZ, R8 ;  /* 0x000000ffff067224 */ /* 0x000fe400078e0008 */
[----:B------:R-:W-:Y:S01]  /*8a240*/  IMAD.MOV.U32 R7, RZ, RZ, R19 ;  /* 0x000000ffff077224 */ /* 0x000fe200078e0013 */
[----:B------:R-:W4:Y:S04]  /*8a250*/  LDL.LU R8, [R1+0x2124] ;  /* 0x0021240001087983 */ /* 0x000f280000300800 */
[----:B------:R1:W-:Y:S02]  /*8a260*/  LDGSTS.E [R5+0x42c00], desc[UR70][R6.64], P1 ;  /* 0x42c0000006057fae */ /* 0x0003e400089a1046 */
[----:B-1----:R-:W-:-:S04]  /*8a270*/  SEL R6, RZ, 0x4, !P2 ;  /* 0x00000004ff067807 */ /* 0x002fc80005000000 */
[----:B------:R-:W-:-:S04]  /*8a280*/  SEL R6, R6, RZ, !P0 ;  /* 0x000000ff06067207 */ /* 0x000fc80004000000 */
[----:B------:R-:W-:Y:S02]  /*8a290*/  ISETP.NE.U32.AND P2, PT, R6, RZ, PT ;  /* 0x000000ff0600720c */ /* 0x000fe40003f45070 */
[----:B------:R-:W-:-:S05]  /*8a2a0*/  IADD3 R16, P3, PT, R16, R12, RZ ;  /* 0x0000000c10107210 */ /* 0x000fca0007f7e0ff */
[----:B------:R-:W-:Y:S01]  /*8a2b0*/  IMAD.X R18, R18, 0x1, R240, P3 ;  /* 0x0000000112127824 */ /* 0x000fe200018e06f0 */
[----:B------:R-:W-:Y:S01]  /*8a2c0*/  STL [R1+0x206c], R16 ;  /* 0x00206c1001007387 */ /* 0x000fe20000100800 */
[----:B--2---:R-:W-:-:S03]  /*8a2d0*/  IADD3 R10, P4, PT, R10, R12, RZ ;  /* 0x0000000c0a0a7210 */ /* 0x004fc60007f9e0ff */
[----:B------:R1:W-:Y:S04]  /*8a2e0*/  STL [R1+0x2068], R18 ;  /* 0x0020681201007387 */ /* 0x0003e80000100800 */
[----:B------:R-:W-:Y:S01]  /*8a2f0*/  STL [R1+0x20a4], R10 ;  /* 0x0020a40a01007387 */ /* 0x000fe20000100800 */
[----:B------:R-:W-:-:S03]  /*8a300*/  IMAD.X R11, R11, 0x1, R240, P4 ;  /* 0x000000010b0b7824 */ /* 0x000fc600020e06f0 */
[----:B------:R-:W2:Y:S01]  /*8a310*/  LDL.LU R21, [R1+0x20e8] ;  /* 0x0020e80001157983 */ /* 0x000ea20000300800 */
[----:B------:R-:W-:Y:S02]  /*8a320*/  IMAD.MOV.U32 R7, RZ, RZ, R18 ;  /* 0x000000ffff077224 */ /* 0x000fe400078e0012 */
[----:B------:R-:W-:Y:S01]  /*8a330*/  IMAD.MOV.U32 R6, RZ, RZ, R16 ;  /* 0x000000ffff067224 */ /* 0x000fe200078e0010 */
[----:B------:R1:W-:Y:S04]  /*8a340*/  STL [R1+0x20a0], R11 ;  /* 0x0020a00b01007387 */ /* 0x0003e80000100800 */
[----:B-1----:R-:W2:Y:S04]  /*8a350*/  LDL.LU R18, [R1+0x2120] ;  /* 0x0021200001127983 */ /* 0x002ea80000300800 */
[----:B------:R1:W-:Y:S04]  /*8a360*/  LDGSTS.E [R5+0x42d00], desc[UR70][R6.64], P1 ;  /* 0x42d0000006057fae */ /* 0x0003e800089a1046 */
[----:B------:R-:W2:Y:S01]  /*8a370*/  LDL.LU R19, [R1+0x2128] ;  /* 0x0021280001137983 */ /* 0x000ea20000300800 */
[----:B-1----:R-:W-:Y:S01]  /*8a380*/  IMAD.MOV.U32 R7, RZ, RZ, R11 ;  /* 0x000000ffff077224 */ /* 0x002fe200078e000b */
[----:B------:R-:W-:-:S02]  /*8a390*/  MOV R6, R10 ;  /* 0x0000000a00067202 */ /* 0x000fc40000000f00 */
[----:B------:R-:W2:Y:S04]  /*8a3a0*/  LDL.LU R11, [R1+0x212c] ;  /* 0x00212c00010b7983 */ /* 0x000ea80000300800 */
[----:B------:R-:W2:Y:S04]  /*8a3b0*/  LDL.LU R16, [R1+0x2160] ;  /* 0x0021600001107983 */ /* 0x000ea80000300800 */
[----:B------:R-:W2:Y:S01]  /*8a3c0*/  LDL.LU R10, [R1+0x2164] ;  /* 0x00216400010a7983 */ /* 0x000ea20000300800 */
[----:B------:R-:W-:-:S03]  /*8a3d0*/  ISETP.GT.AND P1, PT, R4, 0x1e, PT ;  /* 0x0000001e0400780c */ /* 0x000fc60003f24270 */
[----:B------:R1:W-:Y:S02]  /*8a3e0*/  LDGSTS.E [R5+0x43400], desc[UR70][R6.64], P2 ;  /* 0x4340000006057fae */ /* 0x0003e400091a1046 */
[----:B-1----:R-:W-:-:S04]  /*8a3f0*/  SEL R6, RZ, 0x4, !P1 ;  /* 0x00000004ff067807 */ /* 0x002fc80004800000 */
[----:B------:R-:W-:Y:S02]  /*8a400*/  SEL R6, R6, RZ, !P0 ;  /* 0x000000ff06067207 */ /* 0x000fe40004000000 */
[-C--:B---3--:R-:W-:Y:S02]  /*8a410*/  IADD3 R14, P3, PT, R14, R12.reuse, RZ ;  /* 0x0000000c0e0e7210 */ /* 0x088fe40007f7e0ff */
[----:B----4-:R-:W-:Y:S02]  /*8a420*/  IADD3 R9, P4, PT, R9, R12, RZ ;  /* 0x0000000c09097210 */ /* 0x010fe40007f9e0ff */
[----:B------:R-:W-:Y:S01]  /*8a430*/  ISETP.NE.U32.AND P1, PT, R6, RZ, PT ;  /* 0x000000ff0600720c */ /* 0x000fe20003f25070 */
[----:B------:R-:W-:Y:S01]  /*8a440*/  STL [R1+0x20ac], R14 ;  /* 0x0020ac0e01007387 */ /* 0x000fe20000100800 */
[----:B------:R-:W-:Y:S02]  /*8a450*/  IMAD.MOV.U32 R6, RZ, RZ, R14 ;  /* 0x000000ffff067224 */ /* 0x000fe400078e000e */
[----:B------:R-:W-:-:S02]  /*8a460*/  IMAD.X R15, R15, 0x1, R240, P3 ;  /* 0x000000010f0f7824 */ /* 0x000fc400018e06f0 */
[----:B------:R-:W-:-:S03]  /*8a470*/  IMAD.X R13, R13, 0x1, R240, P4 ;  /* 0x000000010d0d7824 */ /* 0x000fc600020e06f0 */
[----:B------:R1:W-:Y:S04]  /*8a480*/  STL [R1+0x20a8], R15 ;  /* 0x0020a80f01007387 */ /* 0x0003e80000100800 */
[----:B------:R-:W-:Y:S01]  /*8a490*/  STL [R1+0x20e4], R9 ;  /* 0x0020e40901007387 */ /* 0x000fe20000100800 */
[----:B------:R-:W-:-:S03]  /*8a4a0*/  IMAD.MOV.U32 R7, RZ, RZ, R15 ;  /* 0x000000ffff077224 */ /* 0x000fc600078e000f */
[----:B------:R3:W-:Y:S04]  /*8a4b0*/  STL [R1+0x20e0], R13 ;  /* 0x0020e00d01007387 */ /* 0x0007e80000100800 */
[----:B------:R4:W-:Y:S04]  /*8a4c0*/  LDGSTS.E [R5+0x43500], desc[UR70][R6.64], P2 ;  /* 0x4350000006057fae */ /* 0x0009e800091a1046 */
[----:B-1----:R-:W2:Y:S04]  /*8a4d0*/  LDL.LU R15, [R1+0x2168] ;  /* 0x00216800010f7983 */ /* 0x002ea80000300800 */
[----:B------:R-:W2:Y:S01]  /*8a4e0*/  LDL.LU R14, [R1+0x216c] ;  /* 0x00216c00010e7983 */ /* 0x000ea20000300800 */
[----:B------:R-:W-:-:S02]  /*8a4f0*/  ISETP.GT.AND P2, PT, R4, 0x22, PT ;  /* 0x000000220400780c */ /* 0x000fc40003f44270 */
[----:B----4-:R-:W-:Y:S01]  /*8a500*/  MOV R7, R13 ;  /* 0x0000000d00077202 */ /* 0x010fe20000000f00 */
[----:B------:R-:W-:Y:S01]  /*8a510*/  IMAD.MOV.U32 R6, RZ, RZ, R9 ;  /* 0x000000ffff067224 */ /* 0x000fe200078e0009 */
[----:B---3--:R-:W3:Y:S04]  /*8a520*/  LDL.LU R13, [R1+0x21a0] ;  /* 0x0021a000010d7983 */ /* 0x008ee80000300800 */
[----:B------:R-:W4:Y:S01]  /*8a530*/  LDL.LU R9, [R1+0x21a4] ;  /* 0x0021a40001097983 */ /* 0x000f220000300800 */
[----:B------:R-:W-:-:S03]  /*8a540*/  IADD3 R20, P3, PT, R20, R12, RZ ;  /* 0x0000000c14147210 */ /* 0x000fc60007f7e0ff */
[----:B------:R1:W-:Y:S01]  /*8a550*/  LDGSTS.E [R5+0x43c00], desc[UR70][R6.64], P1 ;  /* 0x43c0000006057fae */ /* 0x0003e200089a1046 */
        /* <DEDUP_REMOVED lines=8> */
[----:B------:R-:W-:-:S03]  /*8a5e0*/  IMAD.X R18, R18, 0x1, R240, P4 ;  /* 0x0000000112127824 */ /* 0x000fc600020e06f0 */
[----:B------:R1:W-:Y:S01]  /*8a5f0*/  LDGSTS.E [R5+0x43d00], desc[UR70][R6.64], P1 ;  /* 0x43d0000006057fae */ /* 0x0003e200089a1046 */
[----:B------:R-:W-:-:S03]  /*8a600*/  ISETP.GT.AND P1, PT, R4, 0x26, PT ;  /* 0x000000260400780c */ /* 0x000fc60003f24270 */
[----:B------:R-:W-:Y:S04]  /*8a610*/  STL [R1+0x20e8], R21 ;  /* 0x0020e81501007387 */ /* 0x000fe80000100800 */
[----:B------:R-:W-:Y:S04]  /*8a620*/  STL [R1+0x2124], R8 ;  /* 0x0021240801007387 */ /* 0x000fe80000100800 */
[----:B------:R2:W-:Y:S01]  /*8a630*/  STL [R1+0x2120], R18 ;  /* 0x0021201201007387 */ /* 0x0005e20000100800 */
[----:B-1----:R-:W-:Y:S02]  /*8a640*/  IMAD.MOV.U32 R6, RZ, RZ, R8 ;  /* 0x000000ffff067224 */ /* 0x002fe400078e0008 */
[----:B------:R-:W-:Y:S01]  /*8a650*/  IMAD.MOV.U32 R7, RZ, RZ, R18 ;  /* 0x000000ffff077224 */ /* 0x000fe200078e0012 */
[----:B------:R-:W-:-:S02]  /*8a660*/  IADD3 R11, P3, PT, R11, R12, RZ ;  /* 0x0000000c0b0b7210 */ /* 0x000fc40007f7e0ff */
[----:B------:R-:W-:Y:S01]  /*8a670*/  IADD3 R10, P4, PT, R10, R12, RZ ;  /* 0x0000000c0a0a7210 */ /* 0x000fe20007f9e0ff */
[----:B--2---:R-:W2:Y:S04]  /*8a680*/  LDL.LU R18, [R1+0x21ac] ;  /* 0x0021ac0001127983 */ /* 0x004ea80000300800 */
[----:B------:R1:W-:Y:S01]  /*8a690*/  LDGSTS.E [R5+0x44400], desc[UR70][R6.64], P2 ;  /* 0x4440000006057fae */ /* 0x0003e200091a1046 */
[----:B------:R-:W-:-:S03]  /*8a6a0*/  IADD3.X R19, PT, PT, R19, R240, RZ, P3, !PT ;  /* 0x000000f013137210 */ /* 0x000fc60001ffe4ff */
[----:B------:R-:W2:Y:S01]  /*8a6b0*/  LDL.LU R8, [R1+0x21e4] ;  /* 0x0021e40001087983 */ /* 0x000ea20000300800 */
[----:B------:R-:W-:-:S03]  /*8a6c0*/  IMAD.X R16, R16, 0x1, R240, P4 ;  /* 0x0000000110107824 */ /* 0x000fc600020e06f0 */
[----:B------:R-:W-:Y:S04]  /*8a6d0*/  STL [R1+0x212c], R11 ;  /* 0x00212c0b01007387 */ /* 0x000fe80000100800 */
[----:B------:R1:W-:Y:S02]  /*8a6e0*/  STL [R1+0x2128], R19 ;  /* 0x0021281301007387 */ /* 0x0003e40000100800 */
[----:B-1----:R-:W-:Y:S01]  /*8a6f0*/  SEL R6, RZ, 0x4, !P1 ;  /* 0x00000004ff067807 */ /* 0x002fe20004800000 */
[----:B------:R-:W-:-:S03]  /*8a700*/  IMAD.MOV.U32 R7, RZ, RZ, R19 ;  /* 0x000000ffff077224 */ /* 0x000fc600078e0013 */
[----:B------:R-:W-:Y:S01]  /*8a710*/  SEL R6, R6, RZ, !P0 ;  /* 0x000000ff06067207 */ /* 0x000fe20004000000 */
[----:B------:R1:W-:Y:S04]  /*8a720*/  STL [R1+0x2164], R10 ;  /* 0x0021640a01007387 */ /* 0x0003e80000100800 */
[----:B------:R-:W2:Y:S04]  /*8a730*/  LDL.LU R19, [R1+0x21a8] ;  /* 0x0021a80001137983 */ /* 0x000ea80000300800 */
[----:B------:R1:W-:Y:S01]  /*8a740*/  STL [R1+0x2160], R16 ;  /* 0x0021601001007387 */ /* 0x0003e20000100800 */
[----:B------:R-:W-:Y:S01]  /*8a750*/  ISETP.NE.U32.AND P1, PT, R6, RZ, PT ;  /* 0x000000ff0600720c */ /* 0x000fe20003f25070 */
[----:B------:R-:W-:-:S02]  /*8a760*/  IMAD.MOV.U32 R6, RZ, RZ, R11 ;  /* 0x000000ffff067224 */ /* 0x000fc400078e000b */
[----:B------:R-:W2:Y:S04]  /*8a770*/  LDL.LU R11, [R1+0x21e0] ;  /* 0x0021e000010b7983 */ /* 0x000ea80000300800 */
[----:B------:R1:W-:Y:S04]  /*8a780*/  LDGSTS.E [R5+0x44500], desc[UR70][R6.64], P2 ;  /* 0x4450000006057fae */ /* 0x0003e800091a1046 */
[----:B------:R-:W2:Y:S01]  /*8a790*/  LDL.LU R20, [R1+0x21ec] ;  /* 0x0021ec0001147983 */ /* 0x000ea20000300800 */
[----:B------:R-:W-:Y:S01]  /*8a7a0*/  ISETP.GT.AND P2, PT, R4, 0x2a, PT ;  /* 0x0000002a0400780c */ /* 0x000fe20003f44270 */
[----:B-1----:R-:W-:-:S02]  /*8a7b0*/  IMAD.MOV.U32 R6, RZ, RZ, R10 ;  /* 0x000000ffff067224 */ /* 0x002fc400078e000a */
[----:B------:R-:W-:Y:S01]  /*8a7c0*/  IMAD.MOV.U32 R7, RZ, RZ, R16 ;  /* 0x000000ffff077224 */ /* 0x000fe200078e0010 */
[----:B------:R-:W2:Y:S04]  /*8a7d0*/  LDL.LU R10, [R1+0x2224] ;  /* 0x00222400010a7983 */ /* 0x000ea80000300800 */
[----:B------:R1:W-:Y:S01]  /*8a7e0*/  LDGSTS.E [R5+0x44c00], desc[UR70][R6.64], P1 ;  /* 0x44c0000006057fae */ /* 0x0003e200089a1046 */
[----:B------:R-:W-:-:S05]  /*8a7f0*/  IADD3 R14, P3, PT, R14, R12, RZ ;  /* 0x0000000c0e0e7210 */ /* 0x000fca0007f7e0ff */
[----:B------:R-:W-:Y:S01]  /*8a800*/  IMAD.X R15, R15, 0x1, R240, P3 ;  /* 0x000000010f0f7824 */ /* 0x000fe200018e06f0 */
[----:B------:R3:W-:Y:S01]  /*8a810*/  STL [R1+0x216c], R14 ;  /* 0x00216c0e01007387 */ /* 0x0007e20000100800 */
[----:B----4-:R-:W-:-:S03]  /*8a820*/  IADD3 R9, P4, PT, R9, R12, RZ ;  /* 0x0000000c09097210 */ /* 0x010fc60007f9e0ff */
[----:B------:R-:W-:Y:S01]  /*8a830*/  STL [R1+0x2168], R15 ;  /* 0x0021680f01007387 */ /* 0x000fe20000100800 */
[----:B-1----:R-:W-:-:S03]  /*8a840*/  SEL R6, RZ, 0x4, !P2 ;  /* 0x00000004ff067807 */ /* 0x002fc60005000000 */
[----:B------:R1:W-:Y:S04]  /*8a850*/  STL [R1+0x21a4], R9 ;  /* 0x0021a40901007387 */ /* 0x0003e80000100800 */
[----:B------:R-:W4:Y:S01]  /*8a860*/  LDL.LU R21, [R1+0x21e8] ;  /* 0x0021e80001157983 */ /* 0x000f220000300800 */
[----:B---3--:R-:W-:Y:S02]  /*8a870*/  IADD3.X R13, PT, PT, R13, R240, RZ, P4, !PT ;  /* 0x000000f00d0d7210 */ /* 0x008fe400027fe4ff */
[----:B------:R-:W-:-:S03]  /*8a880*/  SEL R6, R6, RZ, !P0 ;  /* 0x000000ff06067207 */ /* 0x000fc60004000000 */
[----:B------:R3:W-:Y:S04]  /*8a890*/  STL [R1+0x21a0], R13 ;  /* 0x0021a00d01007387 */ /* 0x0007e80000100800 */
[----:B------:R-:W4:Y:S01]  /*8a8a0*/  LDL.LU R16, [R1+0x2220] ;  /* 0x0022200001107983 */ /* 0x000f220000300800 */
[----:B------:R-:W-:Y:S01]  /*8a8b0*/  ISETP.NE.U32.AND P2, PT, R6, RZ, PT ;  /* 0x000000ff0600720c */ /* 0x000fe20003f45070 */
[----:B------:R-:W-:Y:S02]  /*8a8c0*/  IMAD.MOV.U32 R6, RZ, RZ, R14 ;  /* 0x000000ffff067224 */ /* 0x000fe400078e000e */
[----:B------:R-:W-:Y:S01]  /*8a8d0*/  IMAD.MOV.U32 R7, RZ, RZ, R15 ;  /* 0x000000ffff077224 */ /* 0x000fe200078e000f */
[----:B------:R-:W4:Y:S04]  /*8a8e0*/  LDL.LU R14, [R1+0x2228] ;  /* 0x00222800010e7983 */ /* 0x000f280000300800 */
[----:B------:R1:W-:Y:S01]  /*8a8f0*/  LDGSTS.E [R5+0x44d00], desc[UR70][R6.64], P1 ;  /* 0x44d0000006057fae */ /* 0x0003e200089a1046 */
[----:B------:R-:W-:Y:S01]  /*8a900*/  ISETP.GT.AND P1, PT, R4, 0x2e, PT ;  /* 0x0000002e0400780c */ /* 0x000fe20003f24270 */
[----:B-1----:R-:W-:-:S02]  /*8a910*/  IMAD.MOV.U32 R6, RZ, RZ, R9 ;  /* 0x000000ffff067224 */ /* 0x002fc400078e0009 */
[----:B------:R-:W4:Y:S01]  /*8a920*/  LDL.LU R9, [R1+0x222c] ;  /* 0x00222c0001097983 */ /* 0x000f220000300800 */
[----:B------:R-:W-:-:S03]  /*8a930*/  IMAD.MOV.U32 R7, RZ, RZ, R13 ;  /* 0x000000ffff077224 */ /* 0x000fc600078e000d */
[----:B------:R-:W4:Y:S04]  /*8a940*/  LDL.LU R15, [R1+0x2260] ;  /* 0x00226000010f7983 */ /* 0x000f280000300800 */
[----:B---3--:R-:W3:Y:S04]  /*8a950*/  LDL.LU R13, [R1+0x2264] ;  /* 0x00226400010d7983 */ /* 0x008ee80000300800 */
[----:B------:R1:W-:Y:S02]  /*8a960*/  LDGSTS.E [R5+0x45400], desc[UR70][R6.64], P2 ;  /* 0x4540000006057fae */ /* 0x0003e400091a1046 */
[----:B-1----:R-:W-:-:S04]  /*8a970*/  SEL R6, RZ, 0x4, !P1 ;  /* 0x00000004ff067807 */ /* 0x002fc80004800000 */
[----:B------:R-:W-:-:S04]  /*8a980*/  SEL R6, R6, RZ, !P0 ;  /* 0x000000ff06067207 */ /* 0x000fc80004000000 */
[----:B------:R-:W-:Y:S02]  /*8a990*/  ISETP.NE.U32.AND P1, PT, R6, RZ, PT ;  /* 0x000000ff0600720c */ /* 0x000fe40003f25070 */
[-C--:B--2---:R-:W-:Y:S02]  /*8a9a0*/  IADD3 R18, P3, PT, R18, R12.reuse, RZ ;  /* 0x0000000c12127210 */ /* 0x084fe40007f7e0ff */
[----:B------:R-:W-:-:S03]  /*8a9b0*/  IADD3 R8, P4, PT, R8, R12, RZ ;  /* 0x0000000c08087210 */ /* 0x000fc60007f9e0ff */
[----:B------:R-:W-:Y:S01]  /*8a9c0*/  STL [R1+0x21ac], R18 ;  /* 0x0021ac1201007387 */ /* 0x000fe20000100800 */
[----:B------:R-:W-:Y:S01]  /*8a9d0*/  MOV R6, R18 ;  /* 0x0000001200067202 */ /* 0x000fe20000000f00 */
[--C-:B------:R-:W-:Y:S02]  /*8a9e0*/  IMAD.X R19, R19, 0x1, R240.reuse, P3 ;  /* 0x0000000113137824 */ /* 0x100fe400018e06f0 */
[----:B------:R-:W-:-:S03]  /*8a9f0*/  IMAD.X R11, R11, 0x1, R240, P4 ;  /* 0x000000010b0b7824 */ /* 0x000fc600020e06f0 */
[----:B------:R1:W-:Y:S01]  /*8aa00*/  STL [R1+0x21a8], R19 ;  /* 0x0021a81301007387 */ /* 0x0003e20000100800 */
[----:B------:R-:W-:-:S03]  /*8aa10*/  IMAD.MOV.U32 R7, RZ, RZ, R19 ;  /* 0x000000ffff077224 */ /* 0x000fc600078e0013 */
[----:B------:R-:W-:Y:S04]  /*8aa20*/  STL [R1+0x21e4], R8 ;  /* 0x0021e40801007387 */ /* 0x000fe80000100800 */
        /* <DEDUP_REMOVED lines=8> */
[----:B------:R-:W-:Y:S02]  /*8aab0*/  ISETP.GT.AND P2, PT, R4, 0x32, PT ;  /* 0x000000320400780c */ /* 0x000fe40003f44270 */
[-C--:B------:R-:W-:Y:S01]  /*8aac0*/  IADD3 R20, P3, PT, R20, R12.reuse, RZ ;  /* 0x0000000c14147210 */ /* 0x080fe20007f7e0ff */
[----:B------:R1:W-:Y:S01]  /*8aad0*/  LDGSTS.E [R5+0x45c00], desc[UR70][R6.64], P1 ;  /* 0x45c0000006057fae */ /* 0x0003e200089a1046 */
[----:B------:R-:W-:-:S02]  /*8aae0*/  IADD3 R10, P4, PT, R10, R12, RZ ;  /* 0x0000000c0a0a7210 */ /* 0x000fc40007f9e0ff */
[----:B-1----:R-:W-:-:S04]  /*8aaf0*/  SEL R6, RZ, 0x4, !P2 ;  /* 0x00000004ff067807 */ /* 0x002fc80005000000 */
[----:B------:R-:W-:-:S04]  /*8ab00*/  SEL R6, R6, RZ, !P0 ;  /* 0x000000ff06067207 */ /* 0x000fc80004000000 */
[----:B------:R-:W-:Y:S01]  /*8ab10*/  ISETP.NE.U32.AND P2, PT, R6, RZ, PT ;  /* 0x000000ff0600720c */ /* 0x000fe20003f45070 */
[----:B----4-:R-:W-:Y:S02]  /*8ab20*/  IMAD.X R21, R21, 0x1, R240, P3 ;  /* 0x0000000115157824 */ /* 0x010fe400018e06f0 */
[----:B------:R-:W-:-:S03]  /*8ab30*/  IMAD.MOV.U32 R6, RZ, RZ, R20 ;  /* 0x000000ffff067224 */ /* 0x000fc600078e0014 */
[----:B------:R-:W-:Y:S01]  /*8ab40*/  MOV R7, R21 ;  /* 0x0000001500077202 */ /* 0x000fe20000000f00 */
[----:B------:R-:W-:Y:S01]  /*8ab50*/  IMAD.X R16, R16, 0x1, R240, P4 ;  /* 0x0000000110107824 */ /* 0x000fe200020e06f0 */
[----:B------:R-:W-:Y:S04]  /*8ab60*/  STL [R1+0x21ec], R20 ;  /* 0x0021ec1401007387 */ /* 0x000fe80000100800 */
[----:B------:R-:W-:Y:S04]  /*8ab70*/  STL [R1+0x21e8], R21 ;  /* 0x0021e81501007387 */ /* 0x000fe80000100800 */
[----:B------:R1:W-:Y:S04]  /*8ab80*/  LDGSTS.E [R5+0x45d00], desc[UR70][R6.64], P1 ;  /* 0x45d0000006057fae */ /* 0x0003e800089a1046 */
[----:B------:R-:W-:Y:S04]  /*8ab90*/  STL [R1+0x2224], R10 ;  /* 0x0022240a01007387 */ /* 0x000fe80000100800 */
[----:B------:R4:W-:Y:S01]  /*8aba0*/  STL [R1+0x2220], R16 ;  /* 0x0022201001007387 */ /* 0x0009e20000100800 */
[----:B------:R-:W-:Y:S01]  /*8abb0*/  ISETP.GT.AND P1, PT, R4, 0x36, PT ;  /* 0x000000360400780c */ /* 0x000fe20003f24270 */
[----:B-1----:R-:W-:-:S02]  /*8abc0*/  IMAD.MOV.U32 R6, RZ, RZ, R10 ;  /* 0x000000ffff067224 */ /* 0x002fc400078e000a */
[----:B------:R-:W-:Y:S02]  /*8abd0*/  IMAD.MOV.U32 R7, RZ, RZ, R16 ;  /* 0x000000ffff077224 */ /* 0x000fe400078e0010 */
[----:B----4-:R-:W4:Y:S04]  /*8abe0*/  LDL.LU R16, [R1+0x22a8] ;  /* 0x0022a80001107983 */ /* 0x010f280000300800 */
[----:B------:R-:W4:Y:S04]  /*8abf0*/  LDL.LU R10, [R1+0x22ac] ;  /* 0x0022ac00010a7983 */ /* 0x000f280000300800 */
[----:B------:R1:W-:Y:S01]  /*8ac00*/  LDGSTS.E [R5+0x46400], desc[UR70][R6.64], P2 ;  /* 0x4640000006057fae */ /* 0x0003e200091a1046 */
[----:B------:R-:W-:-:S02]  /*8ac10*/  IADD3 R9, P3, PT, R9, R12, RZ ;  /* 0x0000000c09097210 */ /* 0x000fc40007f7e0ff */
[----:B---3--:R-:W-:-:S03]  /*8ac20*/  IADD3 R13, P4, PT, R13, R12, RZ ;  /* 0x0000000c0d0d7210 */ /* 0x008fc60007f9e0ff */
[----:B------:R-:W-:Y:S01]  /*8ac30*/  IMAD.X R14, R14, 0x1, R240, P3 ;  /* 0x000000010e0e7824 */ /* 0x000fe200018e06f0 */
[----:B-1----:R-:W-:-:S04]  /*8ac40*/  SEL R6, RZ, 0x4, !P1 ;  /* 0x00000004ff067807 */ /* 0x002fc80004800000 */
[----:B------:R-:W-:Y:S01]  /*8ac50*/  SEL R6, R6, RZ, !P0 ;  /* 0x000000ff06067207 */ /* 0x000fe20004000000 */
[----:B------:R-:W-:Y:S01]  /*8ac60*/  STL [R1+0x222c], R9 ;  /* 0x00222c0901007387 */ /* 0x000fe20000100800 */
[----:B------:R-:W-:Y:S02]  /*8ac70*/  IMAD.X R15, R15, 0x1, R240, P4 ;  /* 0x000000010f0f7824 */ /* 0x000fe400020e06f0 */
[----:B------:R-:W-:Y:S01]  /*8ac80*/  ISETP.NE.U32.AND P1, PT, R6, RZ, PT ;  /* 0x000000ff0600720c */ /* 0x000fe20003f25070 */
[----:B------:R1:W-:Y:S01]  /*8ac90*/  STL [R1+0x2228], R14 ;  /* 0x0022280e01007387 */ /* 0x0003e20000100800 */
[----:B------:R-:W-:Y:S02]  /*8aca0*/  IMAD.MOV.U32 R6, RZ, RZ, R9 ;  /* 0x000000ffff067224 */ /* 0x000fe400078e0009 */
[----:B------:R-:W-:Y:S01]  /*8acb0*/  IMAD.MOV.U32 R7, RZ, RZ, R14 ;  /* 0x000000ffff077224 */ /* 0x000fe200078e000e */
[----:B------:R-:W-:Y:S04]  /*8acc0*/  STL [R1+0x2264], R13 ;  /* 0x0022640d01007387 */ /* 0x000fe80000100800 */
[----:B------:R3:W-:Y:S04]  /*8acd0*/  LDGSTS.E [R5+0x46500], desc[UR70][R6.64], P2 ;  /* 0x4650000006057fae */ /* 0x0007e800091a1046 */
[----:B-1----:R-:W4:Y:S04]  /*8ace0*/  LDL.LU R14, [R1+0x22e4] ;  /* 0x0022e400010e7983 */ /* 0x002f280000300800 */
[----:B------:R1:W-:Y:S04]  /*8acf0*/  STL [R1+0x2260], R15 ;  /* 0x0022600f01007387 */ /* 0x0003e80000100800 */
[----:B------:R-:W4:Y:S01]  /*8ad00*/  LDL.LU R9, [R1+0x22ec] ;  /* 0x0022ec0001097983 */ /* 0x000f220000300800 */
[----:B------:R-:W-:-:S02]  /*8ad10*/  ISETP.GT.AND P2, PT, R4, 0x3a, PT ;  /* 0x0000003a0400780c */ /* 0x000fc40003f44270 */
[----:B---3--:R-:W-:Y:S01]  /*8ad20*/  MOV R6, R13 ;  /* 0x0000000d00067202 */ /* 0x008fe20000000f00 */
[----:B------:R-:W-:Y:S02]  /*8ad30*/  IMAD.MOV.U32 R7, RZ, RZ, R15 ;  /* 0x000000ffff077224 */ /* 0x000fe400078e000f */
[----:B-1----:R-:W3:Y:S04]  /*8ad40*/  LDL.LU R15, [R1+0x22e0] ;  /* 0x0022e000010f7983 */ /* 0x002ee80000300800 */
[----:B------:R1:W-:Y:S04]  /*8ad50*/  LDGSTS.E [R5+0x46c00], desc[UR70][R6.64], P1 ;  /* 0x46c0000006057fae */ /* 0x0003e800089a1046 */
[----:B------:R-:W3:Y:S01]  /*8ad60*/  LDL.LU R13, [R1+0x22e8] ;  /* 0x0022e800010d7983 */ /* 0x000ee20000300800 */
[----:B-1----:R-:W-:-:S04]  /*8ad70*/  SEL R6, RZ, 0x4, !P2 ;  /* 0x00000004ff067807 */ /* 0x002fc80005000000 */
[----:B------:R-:W-:-:S04]  /*8ad80*/  SEL R6, R6, RZ, !P0 ;  /* 0x000000ff06067207 */ /* 0x000fc80004000000 */
[----:B------:R-:W-:Y:S02]  /*8ad90*/  ISETP.NE.U32.AND P2, PT, R6, RZ, PT ;  /* 0x000000ff0600720c */ /* 0x000fe40003f45070 */
[----:B------:R-:W-:-:S05]  /*8ada0*/  IADD3 R18, P3, PT, R18, R12, RZ ;  /* 0x0000000c12127210 */ /* 0x000fca0007f7e0ff */
[----:B------:R-:W-:Y:S01]  /*8adb0*/  IMAD.X R19, R19, 0x1, R240, P3 ;  /* 0x0000000113137824 */ /* 0x000fe200018e06f0 */
[----:B--2---:R-:W-:Y:S01]  /*8adc0*/  IADD3 R8, P4, PT, R8, R12, RZ ;  /* 0x0000000c08087210 */ /* 0x004fe20007f9e0ff */
[----:B------:R-:W-:Y:S02]  /*8add0*/  IMAD.MOV.U32 R6, RZ, RZ, R18 ;  /* 0x000000ffff067224 */ /* 0x000fe400078e0012 */
[----:B------:R-:W-:Y:S01]  /*8ade0*/  IMAD.MOV.U32 R7, RZ, RZ, R19 ;  /* 0x000000ffff077224 */ /* 0x000fe200078e0013 */
[----:B------:R-:W-:Y:S01]  /*8adf0*/  STL [R1+0x226c], R18 ;  /* 0x00226c1201007387 */ /* 0x000fe20000100800 */
[----:B------:R-:W-:-:S03]  /*8ae00*/  IMAD.X R11, R11, 0x1, R240, P4 ;  /* 0x000000010b0b7824 */ /* 0x000fc600020e06f0 */
[----:B------:R-:W-:Y:S04]  /*8ae10*/  STL [R1+0x2268], R19 ;  /* 0x0022681301007387 */ /* 0x000fe80000100800 */
[----:B------:R-:W-:Y:S04]  /*8ae20*/  STL [R1+0x22a4], R8 ;  /* 0x0022a40801007387 */ /* 0x000fe80000100800 */
[----:B------:R1:W-:Y:S04]  /*8ae30*/  LDGSTS.E [R5+0x46d00], desc[UR70][R6.64], P1 ;  /* 0x46d0000006057fae */ /* 0x0003e800089a1046 */
[----:B------:R2:W-:Y:S01]  /*8ae40*/  STL [R1+0x22a0], R11 ;  /* 0x0022a00b01007387 */ /* 0x0005e20000100800 */
[----:B-1----:R-:W-:Y:S01]  /*8ae50*/  MOV R7, R11 ;  /* 0x0000000b00077202 */ /* 0x002fe20000000f00 */
[----:B------:R-:W-:-:S02]  /*8ae60*/  IMAD.MOV.U32 R6, RZ, RZ, R8 ;  /* 0x000000ffff067224 */ /* 0x000fc400078e0008 */
[----:B--2---:R-:W2:Y:S04]  /*8ae70*/  LDL.LU R11, [R1+0x1f30] ;  /* 0x001f3000010b7983 */ /* 0x004ea80000300800 */
[----:B------:R-:W2:Y:S01]  /*8ae80*/  LDL.LU R8, [R1+0x1f34] ;  /* 0x001f340001087983 */ /* 0x000ea20000300800 */
[----:B------:R-:W-:-:S03]  /*8ae90*/  ISETP.GT.AND P1, PT, R4, 0x3e, PT ;  /* 0x0000003e0400780c */ /* 0x000fc60003f24270 */
[----:B------:R1:W-:Y:S02]  /*8aea0*/  LDGSTS.E [R5+0x47400], desc[UR70][R6.64], P2 ;  /* 0x4740000006057fae */ /* 0x0003e400091a1046 */
[----:B-1----:R-:W-:-:S04]  /*8aeb0*/  SEL R6, RZ, 0x4, !P1 ;  /* 0x00000004ff067807 */ /* 0x002fc80004800000 */
[----:B------:R-:W-:-:S04]  /*8aec0*/  SEL R6, R6, RZ, !P0 ;  /* 0x000000ff06067207 */ /* 0x000fc80004000000 */
[----:B------:R-:W-:Y:S02]  /*8aed0*/  ISETP.NE.U32.AND P1, PT, R6, RZ, PT ;  /* 0x000000ff0600720c */ /* 0x000fe40003f25070 */
[----:B----4-:R-:W-:-:S05]  /*8aee0*/  IADD3 R10, P3, PT, R10, R12, RZ ;  /* 0x0000000c0a0a7210 */ /* 0x010fca0007f7e0ff */
[----:B------:R-:W-:Y:S02]  /*8aef0*/  IMAD.X R16, R16, 0x1, R240, P3 ;  /* 0x0000000110107824 */ /* 0x000fe400018e06f0 */
[----:B------:R-:W-:Y:S02]  /*8af00*/  IMAD.MOV.U32 R6, RZ, RZ, R10 ;  /* 0x000000ffff067224 */ /* 0x000fe400078e000a */
[----:B------:R-:W-:Y:S01]  /*8af10*/  IMAD.MOV.U32 R7, RZ, RZ, R16 ;  /* 0x000000ffff077224 */ /* 0x000fe200078e0010 */
[----:B------:R-:W-:Y:S04]  /*8af20*/  STL [R1+0x22ac], R10 ;  /* 0x0022ac0a01007387 */ /* 0x000fe80000100800 */
[----:B------:R1:W-:Y:S04]  /*8af30*/  STL [R1+0x22a8], R16 ;  /* 0x0022a81001007387 */ /* 0x0003e80000100800 */
[----:B------:R-:W4:Y:S04]  /*8af40*/  LDL.LU R20, [R1+0x1f38] ;  /* 0x001f380001147983 */ /* 0x000f280000300800 */
[----:B------:R-:W4:Y:S04]  /*8af50*/  LDL.LU R19, [R1+0x1f3c] ;  /* 0x001f3c0001137983 */ /* 0x000f280000300800 */
[----:B------:R3:W-:Y:S01]  /*8af60*/  LDGSTS.E [R5+0x47500], desc[UR70][R6.64], P2 ;  /* 0x4750000006057fae */ /* 0x0007e200091a1046 */
[----:B------:R-:W-:-:S03]  /*8af70*/  IMAD.SHL.U32 R17, R17, 0x4, RZ ;  /* 0x0000000411117824 */ /* 0x000fc600078e00ff */
[----:B-1----:R-:W4:Y:S04]  /*8af80*/  LDL.LU R16, [R1+0x1f70] ;  /* 0x001f700001107983 */ /* 0x002f280000300800 */
[----:B------:R-:W4:Y:S01]  /*8af90*/  LDL.LU R10, [R1+0x1f74] ;  /* 0x001f7400010a7983 */ /* 0x000f220000300800 */
[-C--:B------:R-:W-:Y:S02]  /*8afa0*/  IADD3 R14, P2, PT, R14, R12.reuse, RZ ;  /* 0x0000000c0e0e7210 */ /* 0x080fe40007f5e0ff */
[----:B------:R-:W-:-:S03]  /*8afb0*/  IADD3 R9, P3, PT, R9, R12, RZ ;  /* 0x0000000c09097210 */ /* 0x000fc60007f7e0ff */
[----:B---3--:R-:W-:Y:S02]  /*8afc0*/  IMAD.MOV.U32 R6, RZ, RZ, R14 ;  /* 0x000000ffff067224 */ /* 0x008fe400078e000e */
[--C-:B------:R-:W-:Y:S02]  /*8afd0*/  IMAD.X R15, R15, 0x1, R240.reuse, P2 ;  /* 0x000000010f0f7824 */ /* 0x100fe400010e06f0 */
[----:B------:R-:W-:-:S03]  /*8afe0*/  IMAD.X R13, R13, 0x1, R240, P3 ;  /* 0x000000010d0d7824 */ /* 0x000fc600018e06f0 */
[----:B------:R-:W-:Y:S01]  /*8aff0*/  MOV R7, R15 ;  /* 0x0000000f00077202 */ /* 0x000fe20000000f00 */
[----:B------:R-:W-:Y:S04]  /*8b000*/  STL [R1+0x22e4], R14 ;  /* 0x0022e40e01007387 */ /* 0x000fe80000100800 */
[----:B------:R1:W-:Y:S04]  /*8b010*/  STL [R1+0x22e0], R15 ;  /* 0x0022e00f01007387 */ /* 0x0003e80000100800 */
[----:B------:R3:W-:Y:S04]  /*8b020*/  STL [R1+0x22ec], R9 ;  /* 0x0022ec0901007387 */ /* 0x0007e80000100800 */
[----:B------:R1:W-:Y:S04]  /*8b030*/  LDGSTS.E [R5+0x47c00], desc[UR70][R6.64], P1 ;  /* 0x47c0000006057fae */ /* 0x0003e800089a1046 */
[----:B------:R2:W-:Y:S01]  /*8b040*/  STL [R1+0x22e8], R13 ;  /* 0x0022e80d01007387 */ /* 0x0005e20000100800 */
[----:B------:R-:W-:-:S03]  /*8b050*/  LOP3.LUT R74, R17, 0x60, RZ, 0x3c, !PT ;  /* 0x00000060114a7812 */ /* 0x000fc600078e3cff */
[----:B------:R-:W4:Y:S04]  /*8b060*/  LDL.LU R17, [R1+0x1f78] ;  /* 0x001f780001117983 */ /* 0x000f280000300800 */
[----:B-1----:R-:W4:Y:S04]  /*8b070*/  LDL.LU R15, [R1+0x1f7c] ;  /* 0x001f7c00010f7983 */ /* 0x002f280000300800 */
[----:B------:R-:W4:Y:S01]  /*8b080*/  LDL.LU R18, [R1+0x1fb0] ;  /* 0x001fb00001127983 */ /* 0x000f220000300800 */
[----:B------:R-:W-:Y:S02]  /*8b090*/  IMAD.MOV.U32 R6, RZ, RZ, R9 ;  /* 0x000000ffff067224 */ /* 0x000fe400078e0009 */
[----:B------:R-:W-:Y:S01]  /*8b0a0*/  IMAD.MOV.U32 R7, RZ, RZ, R13 ;  /* 0x000000ffff077224 */ /* 0x000fe200078e000d */
[----:B---3--:R-:W3:Y:S04]  /*8b0b0*/  LDL.LU R9, [R1+0x1fb4] ;  /* 0x001fb40001097983 */ /* 0x008ee80000300800 */
[----:B------:R1:W-:Y:S01]  /*8b0c0*/  LDGSTS.E [R5+0x47d00], desc[UR70][R6.64], P1 ;  /* 0x47d0000006057fae */ /* 0x0003e200089a1046 */
[----:B------:R-:W-:-:S04]  /*8b0d0*/  ISETP.GT.AND P1, PT, R4, 0x3, PT ;  /* 0x000000030400780c */ /* 0x000fc80003f24270 */
[----:B-1----:R-:W-:Y:S02]  /*8b0e0*/  SEL R5, RZ, 0x4, !P1 ;  /* 0x00000004ff057807 */ /* 0x002fe40004800000 */
[----:B--2---:R-:W-:-:S05]  /*8b0f0*/  IADD3 R8, P1, PT, R8, R12, RZ ;  /* 0x0000000c08087210 */ /* 0x004fca0007f3e0ff */
[----:B------:R-:W-:Y:S01]  /*8b100*/  IMAD.X R11, R11, 0x1, R240, P1 ;  /* 0x000000010b0b7824 */ /* 0x000fe200008e06f0 */
[----:B------:R-:W-:Y:S04]  /*8b110*/  STL [R1+0x1f34], R8 ;  /* 0x001f340801007387 */ /* 0x000fe80000100800 */
[----:B------:R1:W-:Y:S04]  /*8b120*/  STL [R1+0x1f30], R11 ;  /* 0x001f300b01007387 */ /* 0x0003e80000100800 */
[----:B------:R-:W2:Y:S04]  /*8b130*/  LDL.LU R14, [R1+0x1fb8] ;  /* 0x001fb800010e7983 */ /* 0x000ea80000300800 */
[----:B------:R-:W2:Y:S01]  /*8b140*/  LDL.LU R13, [R1+0x1fbc] ;  /* 0x001fbc00010d7983 */ /* 0x000ea20000300800 */
[----:B------:R-:W-:Y:S01]  /*8b150*/  MOV R7, R11 ;  /* 0x0000000b00077202 */ /* 0x000fe20000000f00 */
[----:B------:R-:W-:-:S02]  /*8b160*/  IMAD.MOV.U32 R6, RZ, RZ, R8 ;  /* 0x000000ffff067224 */ /* 0x000fc400078e0008 */
[----:B-1----:R-:W2:Y:S04]  /*8b170*/  LDL.LU R11, [R1+0x1ff0] ;  /* 0x001ff000010b7983 */ /* 0x002ea80000300800 */
[----:B------:R-:W2:Y:S01]  /*8b180*/  LDL.LU R8, [R1+0x1ff4] ;  /* 0x001ff40001087983 */ /* 0x000ea20000300800 */
[----:B------:R-:W-:-:S04]  /*8b190*/  SEL R5, R5, RZ, !P0 ;  /* 0x000000ff05057207 */ /* 0x000fc80004000000 */
[----:B------:R-:W-:Y:S01]  /*8b1a0*/  ISETP.NE.U32.AND P2, PT, R5, RZ, PT ;  /* 0x000000ff0500720c */ /* 0x000fe20003f45070 */
[----:B------:R-:W-:Y:S01]  /*8b1b0*/  VIADD R5, R74, UR7 ;  /* 0x000000074a057c36 */ /* 0x000fe20008000000 */
[----:B------:R-:W-:-:S11]  /*8b1c0*/  ISETP.GT.AND P1, PT, R4, 0x7, PT ;  /* 0x000000070400780c */ /* 0x000fd60003f24270 */
[----:B------:R1:W-:Y:S01]  /*8b1d0*/  LDGSTS.E [R5+0x40600], desc[UR70][R6.64], P2 ;  /* 0x4060000006057fae */ /* 0x0003e200091a1046 */
[----:B----4-:R-:W-:Y:S02]  /*8b1e0*/  IADD3 R19, P3, PT, R19, R12, RZ ;  /* 0x0000000c13137210 */ /* 0x010fe40007f7e0ff */
[----:B-1----:R-:W-:-:S03]  /*8b1f0*/  SEL R6, RZ, 0x4, !P1 ;  /* 0x00000004ff067807 */ /* 0x002fc60004800000 */
[----:B------:R-:W-:Y:S01]  /*8b200*/  IMAD.X R20, R20, 0x1, R240, P3 ;  /* 0x0000000114147824 */ /* 0x000fe200018e06f0 */
[----:B------:R-:W-:Y:S02]  /*8b210*/  SEL R6, R6, RZ, !P0 ;  /* 0x000000ff06067207 */ /* 0x000fe40004000000 */
[----:B------:R-:W-:Y:S01]  /*8b220*/  IADD3 R10, P4, PT, R10, R12, RZ ;  /* 0x0000000c0a0a7210 */ /* 0x000fe20007f9e0ff */
[----:B------:R-:W-:Y:S01]  /*8b230*/  IMAD.MOV.U32 R7, RZ, RZ, R20 ;  /* 0x000000ffff077224 */ /* 0x000fe200078e0014 */
[----:B------:R-:W-:Y:S01]  /*8b240*/  ISETP.NE.U32.AND P1, PT, R6, RZ, PT ;  /* 0x000000ff0600720c */ /* 0x000fe20003f25070 */
[----:B------:R-:W-:Y:S02]  /*8b250*/  IMAD.MOV.U32 R6, RZ, RZ, R19 ;  /* 0x000000ffff067224 */ /* 0x000fe400078e0013 */
[----:B------:R-:W-:Y:S01]  /*8b260*/  IMAD.X R16, R16, 0x1, R240, P4 ;  /* 0x0000000110107824 */ /* 0x000fe200020e06f0 */
[----:B------:R-:W-:Y:S04]  /*8b270*/  STL [R1+0x1f3c], R19 ;  /* 0x001f3c1301007387 */ /* 0x000fe80000100800 */
[----:B------:R1:W-:Y:S01]  /*8b280*/  LDGSTS.E [R5+0x40700], desc[UR70][R6.64], P2 ;  /* 0x4070000006057fae */ /* 0x0003e200091a1046 */
[----:B------:R-:W-:-:S03]  /*8b290*/  ISETP.GT.AND P2, PT, R4, 0xb, PT ;  /* 0x0000000b0400780c */ /* 0x000fc60003f44270 */
[----:B------:R-:W-:Y:S04]  /*8b2a0*/  STL [R1+0x1f38], R20 ;  /* 0x001f381401007387 */ /* 0x000fe80000100800 */
[----:B------:R-:W-:Y:S04]  /*8b2b0*/  STL [R1+0x1f74], R10 ;  /* 0x001f740a01007387 */ /* 0x000fe80000100800 */
[----:B------:R4:W-:Y:S01]  /*8b2c0*/  STL [R1+0x1f70], R16 ;  /* 0x001f701001007387 */ /* 0x0009e20000100800 */
[----:B-1----:R-:W-:Y:S02]  /*8b2d0*/  IMAD.MOV.U32 R6, RZ, RZ, R10 ;  /* 0x000000ffff067224 */ /* 0x002fe400078e000a */
[----:B------:R-:W-:-:S02]  /*8b2e0*/  IMAD.MOV.U32 R7, RZ, RZ, R16 ;  /* 0x000000ffff077224 */ /* 0x000fc400078e0010 */
[----:B----4-:R-:W4:Y:S04]  /*8b2f0*/  LDL.LU R16, [R1+0x1ffc] ;  /* 0x001ffc0001107983 */ /* 0x010f280000300800 */
[----:B------:R1:W-:Y:S04]  /*8b300*/  LDGSTS.E [R5+0x40e00], desc[UR70][R6.64], P1 ;  /* 0x40e0000006057fae */ /* 0x0003e800089a1046 */
[----:B------:R-:W4:Y:S01]  /*8b310*/  LDL.LU R10, [R1+0x2034] ;  /* 0x00203400010a7983 */ /* 0x000f220000300800 */
[----:B------:R-:W-:Y:S02]  /*8b320*/  IADD3 R15, P3, PT, R15, R12, RZ ;  /* 0x0000000c0f0f7210 */ /* 0x000fe40007f7e0ff */
[----:B-1----:R-:W-:-:S02]  /*8b330*/  SEL R6, RZ, 0x4, !P2 ;  /* 0x00000004ff067807 */ /* 0x002fc40005000000 */
[----:B------:R-:W-:Y:S01]  /*8b340*/  IADD3.X R17, PT, PT, R17, R240, RZ, P3, !PT ;  /* 0x000000f011117210 */ /* 0x000fe20001ffe4ff */
[----:B------:R-:W-:Y:S01]  /*8b350*/  STL [R1+0x1f7c], R15 ;  /* 0x001f7c0f01007387 */ /* 0x000fe20000100800 */
[----:B---3--:R-:W-:-:S03]  /*8b360*/  IADD3 R9, P4, PT, R9, R12, RZ ;  /* 0x0000000c09097210 */ /* 0x008fc60007f9e0ff */
[----:B------:R1:W-:Y:S01]  /*8b370*/  STL [R1+0x1f78], R17 ;  /* 0x001f781101007387 */ /* 0x0003e20000100800 */
[----:B------:R-:W-:Y:S01]  /*8b380*/  SEL R6, R6, RZ, !P0 ;  /* 0x000000ff06067207 */ /* 0x000fe20004000000 */
[----:B------:R-:W-:Y:S02]  /*8b390*/  IMAD.MOV.U32 R7, RZ, RZ, R17 ;  /* 0x000000ffff077224 */ /* 0x000fe400078e0011 */
[----:B------:R-:W-:Y:S01]  /*8b3a0*/  IMAD.X R18, R18, 0x1, R240, P4 ;  /* 0x0000000112127824 */ /* 0x000fe200020e06f0 */
[----:B------:R3:W-:Y:S01]  /*8b3b0*/  STL [R1+0x1fb4], R9 ;  /* 0x001fb40901007387 */ /* 0x0007e20000100800 */
[----:B------:R-:W-:-:S03]  /*8b3c0*/  ISETP.NE.U32.AND P2, PT, R6, RZ, PT ;  /* 0x000000ff0600720c */ /* 0x000fc60003f45070 */
[----:B-1----:R-:W4:Y:S01]  /*8b3d0*/  LDL.LU R17, [R1+0x1ff8] ;  /* 0x001ff80001117983 */ /* 0x002f220000300800 */
[----:B------:R-:W-:-:S03]  /*8b3e0*/  IMAD.MOV.U32 R6, RZ, RZ, R15 ;  /* 0x000000ffff067224 */ /* 0x000fc600078e000f */
[----:B------:R-:W-:Y:S04]  /*8b3f0*/  STL [R1+0x1fb0], R18 ;  /* 0x001fb01201007387 */ /* 0x000fe80000100800 */
[----:B------:R-:W4:Y:S04]  /*8b400*/  LDL.LU R15, [R1+0x2030] ;  /* 0x00203000010f7983 */ /* 0x000f280000300800 */
[----:B------:R-:W4:Y:S04]  /*8b410*/  LDL.LU R19, [R1+0x203c] ;  /* 0x00203c0001137983 */ /* 0x000f280000300800 */
[----:B------:R1:W-:Y:S01]  /*8b420*/  LDGSTS.E [R5+0x40f00], desc[UR70][R6.64], P1 ;  /* 0x40f0000006057fae */ /* 0x0003e200089a1046 */
[----:B------:R-:W-:Y:S01]  /*8b430*/  ISETP.GT.AND P1, PT, R4, 0xf, PT ;  /* 0x0000000f0400780c */ /* 0x000fe20003f24270 */
[----:B-1----:R-:W-:-:S02]  /*8b440*/  IMAD.MOV.U32 R6, RZ, RZ, R9 ;  /* 0x000000ffff067224 */ /* 0x002fc400078e0009 */
[----:B------:R-:W-:Y:S01]  /*8b450*/  IMAD.MOV.U32 R7, RZ, RZ, R18 ;  /* 0x000000ffff077224 */ /* 0x000fe200078e0012 */
[----:B---3--:R-:W3:Y:S04]  /*8b460*/  LDL.LU R9, [R1+0x2074] ;  /* 0x0020740001097983 */ /* 0x008ee80000300800 */
[----:B------:R1:W-:Y:S02]  /*8b470*/  LDGSTS.E [R5+0x41600], desc[UR70][R6.64], P2 ;  /* 0x4160000006057fae */ /* 0x0003e400091a1046 */
[----:B-1----:R-:W-:-:S04]  /*8b480*/  SEL R6, RZ, 0x4, !P1 ;  /* 0x00000004ff067807 */ /* 0x002fc80004800000 */
[----:B------:R-:W-:-:S04]  /*8b490*/  SEL R6, R6, RZ, !P0 ;  /* 0x000000ff06067207 */ /* 0x000fc80004000000 */
[----:B------:R-:W-:Y:S02]  /*8b4a0*/  ISETP.NE.U32.AND P1, PT, R6, RZ, PT ;  /* 0x000000ff0600720c */ /* 0x000fe40003f25070 */
[----:B--2---:R-:W-:-:S05]  /*8b4b0*/  IADD3 R13, P3, PT, R13, R12, RZ ;  /* 0x0000000c0d0d7210 */ /* 0x004fca0007f7e0ff */
[----:B------:R-:W-:Y:S01]  /*8b4c0*/  IMAD.X R14, R14, 0x1, R240, P3 ;  /* 0x000000010e0e7824 */ /* 0x000fe200018e06f0 */
[----:B------:R1:W-:Y:S01]  /*8b4d0*/  STL [R1+0x1fbc], R13 ;  /* 0x001fbc0d01007387 */ /* 0x0003e20000100800 */
[----:B------:R-:W-:-:S03]  /*8b4e0*/  IADD3 R8, P4, PT, R8, R12, RZ ;  /* 0x0000000c08087210 */ /* 0x000fc60007f9e0ff */
[----:B------:R2:W-:Y:S04]  /*8b4f0*/  STL [R1+0x1fb8], R14 ;  /* 0x001fb80e01007387 */ /* 0x0005e80000100800 */
[----:B------:R-:W-:Y:S04]  /*8b500*/  STL [R1+0x1ff4], R8 ;  /* 0x001ff40801007387 */ /* 0x000fe80000100800 */
[----:B------:R-:W3:Y:S01]  /*8b510*/  LDL.LU R20, [R1+0x2038] ;  /* 0x0020380001147983 */ /* 0x000ee20000300800 */
[----:B------:R-:W-:Y:S01]  /*8b520*/  IADD3.X R11, PT, PT, R11, R240, RZ, P4, !PT ;  /* 0x000000f00b0b7210 */ /* 0x000fe200027fe4ff */
[----:B------:R-:W-:-:S02]  /*8b530*/  IMAD.MOV.U32 R6, RZ, RZ, R13 ;  /* 0x000000ffff067224 */ /* 0x000fc400078e000d */
[----:B------:R-:W-:Y:S02]  /*8b540*/  IMAD.MOV.U32 R7, RZ, RZ, R14 ;  /* 0x000000ffff077224 */ /* 0x000fe400078e000e */
[----:B------:R2:W-:Y:S04]  /*8b550*/  STL [R1+0x1ff0], R11 ;  /* 0x001ff00b01007387 */ /* 0x0005e80000100800 */
[----:B-1----:R-:W3:Y:S04]  /*8b560*/  LDL.LU R13, [R1+0x2070] ;  /* 0x00207000010d7983 */ /* 0x002ee80000300800 */
[----:B------:R1:W-:Y:S04]  /*8b570*/  LDGSTS.E [R5+0x41700], desc[UR70][R6.64], P2 ;  /* 0x4170000006057fae */ /* 0x0003e800091a1046 */
[----:B--2---:R-:W2:Y:S01]  /*8b580*/  LDL.LU R14, [R1+0x2078] ;  /* 0x00207800010e7983 */ /* 0x004ea20000300800 */
[----:B-1----:R-:W-:-:S03]  /*8b590*/  IMAD.MOV.U32 R7, RZ, RZ, R11 ;  /* 0x000000ffff077224 */ /* 0x002fc600078e000b */
[----:B------:R-:W2:Y:S01]  /*8b5a0*/  LDL.LU R11, [R1+0x207c] ;  /* 0x00207c00010b7983 */ /* 0x000ea20000300800 */
[----:B------:R-:W-:-:S03]  /*8b5b0*/  IMAD.MOV.U32 R6, RZ, RZ, R8 ;  /* 0x000000ffff067224 */ /* 0x000fc600078e0008 */
[----:B------:R-:W2:Y:S04]  /*8b5c0*/  LDL.LU R18, [R1+0x20b0] ;  /* 0x0020b00001127983 */ /* 0x000ea80000300800 */
[----:B------:R-:W2:Y:S01]  /*8b5d0*/  LDL.LU R8, [R1+0x20b4] ;  /* 0x0020b40001087983 */ /* 0x000ea20000300800 */
[----:B------:R-:W-:-:S03]  /*8b5e0*/  ISETP.GT.AND P2, PT, R4, 0x13, PT ;  /* 0x000000130400780c */ /* 0x000fc60003f44270 */
[----:B------:R1:W-:Y:S02]  /*8b5f0*/  LDGSTS.E [R5+0x41e00], desc[UR70][R6.64], P1 ;  /* 0x41e0000006057fae */ /* 0x0003e400089a1046 */
[----:B-1----:R-:W-:-:S04]  /*8b600*/  SEL R6, RZ, 0x4, !P2 ;  /* 0x00000004ff067807 */ /* 0x002fc80005000000 */
[----:B------:R-:W-:Y:S02]  /*8b610*/  SEL R6, R6, RZ, !P0 ;  /* 0x000000ff06067207 */ /* 0x000fe40004000000 */
[-C--:B----4-:R-:W-:Y:S02]  /*8b620*/  IADD3 R16, P3, PT, R16, R12.reuse, RZ ;  /* 0x0000000c10107210 */ /* 0x090fe40007f7e0ff */
[----:B------:R-:W-:Y:S02]  /*8b630*/  IADD3 R10, P4, PT, R10, R12, RZ ;  /* 0x0000000c0a0a7210 */ /* 0x000fe40007f9e0ff */
[----:B------:R-:W-:Y:S02]  /*8b640*/  ISETP.NE.U32.AND P2, PT, R6, RZ, PT ;  /* 0x000000ff0600720c */ /* 0x000fe40003f45070 */
[----:B------:R-:W-:Y:S01]  /*8b650*/  MOV R6, R16 ;  /* 0x0000001000067202 */ /* 0x000fe20000000f00 */
[----:B------:R-:W-:Y:S01]  /*8b660*/  STL [R1+0x1ffc], R16 ;  /* 0x001ffc1001007387 */ /* 0x000fe20000100800 */
[----:B------:R-:W-:-:S02]  /*8b670*/  IMAD.X R17, R17, 0x1, R240, P3 ;  /* 0x0000000111117824 */ /* 0x000fc400018e06f0 */
[----:B------:R-:W-:Y:S02]  /*8b680*/  IMAD.X R15, R15, 0x1, R240, P4 ;  /* 0x000000010f0f7824 */ /* 0x000fe400020e06f0 */
[----:B------:R-:W-:Y:S01]  /*8b690*/  IMAD.MOV.U32 R7, RZ, RZ, R17 ;  /* 0x000000ffff077224 */ /* 0x000fe200078e0011 */
[----:B------:R1:W-:Y:S04]  /*8b6a0*/  STL [R1+0x1ff8], R17 ;  /* 0x001ff81101007387 */ /* 0x0003e80000100800 */
[----:B------:R-:W-:Y:S04]  /*8b6b0*/  STL [R1+0x2034], R10 ;  /* 0x0020340a01007387 */ /* 0x000fe80000100800 */
[----:B------:R4:W-:Y:S04]  /*8b6c0*/  STL [R1+0x2030], R15 ;  /* 0x0020300f01007387 */ /* 0x0009e80000100800 */
[----:B------:R4:W-:Y:S01]  /*8b6d0*/  LDGSTS.E [R5+0x41f00], desc[UR70][R6.64], P1 ;  /* 0x41f0000006057fae */ /* 0x0009e200089a1046 */
[----:B------:R-:W-:-:S03]  /*8b6e0*/  ISETP.GT.AND P1, PT, R4, 0x17, PT ;  /* 0x000000170400780c */ /* 0x000fc60003f24270 */
[----:B-1----:R-:W2:Y:S01]  /*8b6f0*/  LDL.LU R17, [R1+0x20b8] ;  /* 0x0020b80001117983 */ /* 0x002ea20000300800 */
[----:B----4-:R-:W-:Y:S02]  /*8b700*/  IMAD.MOV.U32 R6, RZ, RZ, R10 ;  /* 0x000000ffff067224 */ /* 0x010fe400078e000a */
[----:B------:R-:W-:Y:S02]  /*8b710*/  IMAD.MOV.U32 R7, RZ, RZ, R15 ;  /* 0x000000ffff077224 */ /* 0x000fe400078e000f */
[----:B------:R-:W4:Y:S04]  /*8b720*/  LDL.LU R15, [R1+0x20bc] ;  /* 0x0020bc00010f7983 */ /* 0x000f280000300800 */
[----:B------:R1:W-:Y:S01]  /*8b730*/  LDGSTS.E [R5+0x42600], desc[UR70][R6.64], P2 ;  /* 0x4260000006057fae */ /* 0x0003e200091a1046 */
[----:B------:R-:W-:-:S03]  /*8b740*/  IADD3 R19, P3, PT, R19, R12, RZ ;  /* 0x0000000c13137210 */ /* 0x000fc60007f7e0ff */
[----:B------:R-:W4:Y:S04]  /*8b750*/  LDL.LU R16, [R1+0x20f0] ;  /* 0x0020f00001107983 */ /* 0x000f280000300800 */
[----:B------:R-:W4:Y:S01]  /*8b760*/  LDL.LU R10, [R1+0x20f4] ;  /* 0x0020f400010a7983 */ /* 0x000f220000300800 */
[----:B---3--:R-:W-:Y:S02]  /*8b770*/  IADD3 R9, P4, PT, R9, R12, RZ ;  /* 0x0000000c09097210 */ /* 0x008fe40007f9e0ff */
[----:B-1----:R-:W-:-:S04]  /*8b780*/  SEL R6, RZ, 0x4, !P1 ;  /* 0x00000004ff067807 */ /* 0x002fc80004800000 */
[----:B------:R-:W-:-:S04]  /*8b790*/  SEL R6, R6, RZ, !P0 ;  /* 0x000000ff06067207 */ /* 0x000fc80004000000 */
[----:B------:R-:W-:Y:S01]  /*8b7a0*/  ISETP.NE.U32.AND P1, PT, R6, RZ, PT ;  /* 0x000000ff0600720c */ /* 0x000fe20003f25070 */
[----:B------:R-:W-:Y:S01]  /*8b7b0*/  IMAD.MOV.U32 R6, RZ, RZ, R19 ;  /* 0x000000ffff067224 */ /* 0x000fe200078e0013 */
[----:B------:R-:W-:Y:S01]  /*8b7c0*/  STL [R1+0x203c], R19 ;  /* 0x00203c1301007387 */ /* 0x000fe20000100800 */
[----:B------:R-:W-:-:S05]  /*8b7d0*/  IMAD.X R20, R20, 0x1, R240, P3 ;  /* 0x0000000114147824 */ /* 0x000fca00018e06f0 */
[----:B------:R-:W-:Y:S01]  /*8b7e0*/  MOV R7, R20 ;  /* 0x0000001400077202 */ /* 0x000fe20000000f00 */
[----:B------:R-:W-:-:S04]  /*8b7f0*/  IMAD.X R13, R13, 0x1, R240, P4 ;  /* 0x000000010d0d7824 */ /* 0x000fc800020e06f0 */
[----:B------:R1:W-:Y:S01]  /*8b800*/  LDGSTS.E [R5+0x42700], desc[UR70][R6.64], P2 ;  /* 0x4270000006057fae */ /* 0x0003e200091a1046 */
[----:B------:R-:W-:-:S03]  /*8b810*/  ISETP.GT.AND P2, PT, R4, 0x1b, PT ;  /* 0x0000001b0400780c */ /* 0x000fc60003f44270 */
[----:B------:R-:W-:Y:S04]  /*8b820*/  STL [R1+0x2038], R20 ;  /* 0x0020381401007387 */ /* 0x000fe80000100800 */
[----:B------:R-:W-:Y:S04]  /*8b830*/  STL [R1+0x2074], R9 ;  /* 0x0020740901007387 */ /* 0x000fe80000100800 */
[----:B------:R3:W-:Y:S01]  /*8b840*/  STL [R1+0x2070], R13 ;  /* 0x0020700d01007387 */ /* 0x0007e20000100800 */
[----:B-1----:R-:W-:Y:S02]  /*8b850*/  IMAD.MOV.U32 R6, RZ, RZ, R9 ;  /* 0x000000ffff067224 */ /* 0x002fe400078e0009 */
[----:B------:R-:W-:Y:S01]  /*8b860*/  IMAD.MOV.U32 R7, RZ, RZ, R13 ;  /* 0x000000ffff077224 */ /* 0x000fe200078e000d */
[----:B--2---:R-:W-:-:S02]  /*8b870*/  IADD3 R11, P3, PT, R11, R12, RZ ;  /* 0x0000000c0b0b7210 */ /* 0x004fc40007f7e0ff */
[----:B------:R-:W-:Y:S01]  /*8b880*/  IADD3 R8, P4, PT, R8, R12, RZ ;  /* 0x0000000c08087210 */ /* 0x000fe20007f9e0ff */
[----:B---3--:R-:W2:Y:S04]  /*8b890*/  LDL.LU R13, [R1+0x20fc] ;  /* 0x0020fc00010d7983 */ /* 0x008ea80000300800 */
[----:B------:R1:W-:Y:S04]  /*8b8a0*/  LDGSTS.E [R5+0x42e00], desc[UR70][R6.64], P1 ;  /* 0x42e0000006057fae */ /* 0x0003e800089a1046 */
[----:B------:R-:W3:Y:S01]  /*8b8b0*/  LDL.LU R9, [R1+0x2134] ;  /* 0x0021340001097983 */ /* 0x000ee20000300800 */
[----:B------:R-:W-:-:S02]  /*8b8c0*/  IMAD.X R14, R14, 0x1, R240, P3 ;  /* 0x000000010e0e7824 */ /* 0x000fc400018e06f0 */
[----:B------:R-:W-:Y:S01]  /*8b8d0*/  IMAD.X R18, R18, 0x1, R240, P4 ;  /* 0x0000000112127824 */ /* 0x000fe200020e06f0 */
[----:B------:R-:W-:Y:S04]  /*8b8e0*/  STL [R1+0x207c], R11 ;  /* 0x00207c0b01007387 */ /* 0x000fe80000100800 */
[----:B------:R1:W-:Y:S02]  /*8b8f0*/  STL [R1+0x2078], R14 ;  /* 0x0020780e01007387 */ /* 0x0003e40000100800 */
[----:B-1----:R-:W-:Y:S01]  /*8b900*/  SEL R6, RZ, 0x4, !P2 ;  /* 0x00000004ff067807 */ /* 0x002fe20005000000 */
[----:B------:R-:W-:-:S03]  /*8b910*/  IMAD.MOV.U32 R7, RZ, RZ, R14 ;  /* 0x000000ffff077224 */ /* 0x000fc600078e000e */
[----:B------:R-:W-:Y:S01]  /*8b920*/  SEL R6, R6, RZ, !P0 ;  /* 0x000000ff06067207 */ /* 0x000fe20004000000 */
[----:B------:R1:W-:Y:S04]  /*8b930*/  STL [R1+0x20b4], R8 ;  /* 0x0020b40801007387 */ /* 0x0003e80000100800 */
[----:B------:R-:W3:Y:S04]  /*8b940*/  LDL.LU R14, [R1+0x20f8] ;  /* 0x0020f800010e7983 */ /* 0x000ee80000300800 */
[----:B------:R-:W-:Y:S01]  /*8b950*/  STL [R1+0x20b0], R18 ;  /* 0x0020b01201007387 */ /* 0x000fe20000100800 */
[----:B------:R-:W-:Y:S01]  /*8b960*/  ISETP.NE.U32.AND P2, PT, R6, RZ, PT ;  /* 0x000000ff0600720c */ /* 0x000fe20003f45070 */
[----:B------:R-:W-:-:S02]  /*8b970*/  IMAD.MOV.U32 R6, RZ, RZ, R11 ;  /* 0x000000ffff067224 */ /* 0x000fc400078e000b */
[----:B------:R-:W3:Y:S04]  /*8b980*/  LDL.LU R11, [R1+0x2130] ;  /* 0x00213000010b7983 */ /* 0x000ee80000300800 */
[----:B------:R1:W-:Y:S01]  /*8b990*/  LDGSTS.E [R5+0x42f00], desc[UR70][R6.64], P1 ;  /* 0x42f0000006057fae */ /* 0x0003e200089a1046 */
[----:B------:R-:W-:-:S03]  /*8b9a0*/  ISETP.GT.AND P1, PT, R4, 0x1f, PT ;  /* 0x0000001f0400780c */ /* 0x000fc60003f24270 */
[----:B------:R-:W3:Y:S01]  /*8b9b0*/  LDL.LU R19, [R1+0x213c] ;  /* 0x00213c0001137983 */ /* 0x000ee20000300800 */
[----:B-1----:R-:W-:Y:S01]  /*8b9c0*/  MOV R6, R8 ;  /* 0x0000000800067202 */ /* 0x002fe20000000f00 */
[----:B------:R-:W-:Y:S02]  /*8b9d0*/  IMAD.MOV.U32 R7, RZ, RZ, R18 ;  /* 0x000000ffff077224 */ /* 0x000fe400078e0012 */
[----:B------:R-:W3:Y:S04]  /*8b9e0*/  LDL.LU R8, [R1+0x2174] ;  /* 0x0021740001087983 */ /* 0x000ee80000300800 */
[----:B------:R1:W-:Y:S02]  /*8b9f0*/  LDGSTS.E [R5+0x43600], desc[UR70][R6.64], P2 ;  /* 0x4360000006057fae */ /* 0x0003e400091a1046 */
[----:B-1----:R-:W-:-:S04]  /*8ba00*/  SEL R6, RZ, 0x4, !P1 ;  /* 0x00000004ff067807 */ /* 0x002fc80004800000 */
[----:B------:R-:W-:-:S04]  /*8ba10*/  SEL R6, R6, RZ, !P0 ;  /* 0x000000ff06067207 */ /* 0x000fc80004000000 */
[----:B------:R-:W-:Y:S02]  /*8ba20*/  ISETP.NE.U32.AND P1, PT, R6, RZ, PT ;  /* 0x000000ff0600720c */ /* 0x000fe40003f25070 */
[-C--:B----4-:R-:W-:Y:S02]  /*8ba30*/  IADD3 R15, P3, PT, R15, R12.reuse, RZ ;  /* 0x0000000c0f0f7210 */ /* 0x090fe40007f7e0ff */
[----:B------:R-:W-:-:S03]  /*8ba40*/  IADD3 R10, P4, PT, R10, R12, RZ ;  /* 0x0000000c0a0a7210 */ /* 0x000fc60007f9e0ff */
[--C-:B------:R-:W-:Y:S01]  /*8ba50*/  IMAD.X R17, R17, 0x1, R240.reuse, P3 ;  /* 0x0000000111117824 */ /* 0x100fe200018e06f0 */
[----:B------:R1:W-:Y:S04]  /*8ba60*/  STL [R1+0x20bc], R15 ;  /* 0x0020bc0f01007387 */ /* 0x0003e80000100800 */
[----:B------:R-:W-:Y:S04]  /*8ba70*/  STL [R1+0x20b8], R17 ;  /* 0x0020b81101007387 */ /* 0x000fe80000100800 */
[----:B------:R4:W-:Y:S04]  /*8ba80*/  STL [R1+0x20f4], R10 ;  /* 0x0020f40a01007387 */ /* 0x0009e80000100800 */
[----:B------:R-:W3:Y:S01]  /*8ba90*/  LDL.LU R20, [R1+0x2138] ;  /* 0x0021380001147983 */ /* 0x000ee20000300800 */
[----:B------:R-:W-:-:S02]  /*8baa0*/  IMAD.X R16, R16, 0x1, R240, P4 ;  /* 0x0000000110107824 */ /* 0x000fc400020e06f0 */
[----:B------:R-:W-:Y:S02]  /*8bab0*/  IMAD.MOV.U32 R6, RZ, RZ, R15 ;  /* 0x000000ffff067224 */ /* 0x000fe400078e000f */
[----:B------:R-:W-:Y:S01]  /*8bac0*/  IMAD.MOV.U32 R7, RZ, RZ, R17 ;  /* 0x000000ffff077224 */ /* 0x000fe200078e0011 */
[----:B------:R4:W-:Y:S04]  /*8bad0*/  STL [R1+0x20f0], R16 ;  /* 0x0020f01001007387 */ /* 0x0009e80000100800 */
[----:B-1----:R-:W3:Y:S04]  /*8bae0*/  LDL.LU R15, [R1+0x2170] ;  /* 0x00217000010f7983 */ /* 0x002ee80000300800 */
[----:B------:R1:W-:Y:S04]  /*8baf0*/  LDGSTS.E [R5+0x43700], desc[UR70][R6.64], P2 ;  /* 0x4370000006057fae */ /* 0x0003e800091a1046 */
[----:B------:R-:W3:Y:S01]  /*8bb00*/  LDL.LU R18, [R1+0x2178] ;  /* 0x0021780001127983 */ /* 0x000ee20000300800 */
[----:B------:R-:W-:Y:S01]  /*8bb10*/  ISETP.GT.AND P2, PT, R4, 0x23, PT ;  /* 0x000000230400780c */ /* 0x000fe20003f44270 */
[----:B-1----:R-:W-:-:S02]  /*8bb20*/  IMAD.MOV.U32 R6, RZ, RZ, R10 ;  /* 0x000000ffff067224 */ /* 0x002fc400078e000a */
[----:B----4-:R-:W4:Y:S01]  /*8bb30*/  LDL.LU R10, [R1+0x217c] ;  /* 0x00217c00010a7983 */ /* 0x010f220000300800 */
[----:B------:R-:W-:-:S03]  /*8bb40*/  MOV R7, R16 ;  /* 0x0000001000077202 */ /* 0x000fc60000000f00 */
[----:B------:R-:W4:Y:S04]  /*8bb50*/  LDL.LU R17, [R1+0x21b0] ;  /* 0x0021b00001117983 */ /* 0x000f280000300800 */
[----:B------:R-:W4:Y:S04]  /*8bb60*/  LDL.LU R16, [R1+0x21b4] ;  /* 0x0021b40001107983 */ /* 0x000f280000300800 */
[----:B------:R1:W-:Y:S02]  /*8bb70*/  LDGSTS.E [R5+0x43e00], desc[UR70][R6.64], P1 ;  /* 0x43e0000006057fae */ /* 0x0003e400089a1046 */
[----:B-1----:R-:W-:-:S04]  /*8bb80*/  SEL R6, RZ, 0x4, !P2 ;  /* 0x00000004ff067807 */ /* 0x002fc80005000000 */
[----:B------:R-:W-:-:S04]  /*8bb90*/  SEL R6, R6, RZ, !P0 ;  /* 0x000000ff06067207 */ /* 0x000fc80004000000 */
[----:B------:R-:W-:Y:S02]  /*8bba0*/  ISETP.NE.U32.AND P2, PT, R6, RZ, PT ;  /* 0x000000ff0600720c */ /* 0x000fe40003f45070 */
[-C--:B--2---:R-:W-:Y:S02]  /*8bbb0*/  IADD3 R13, P3, PT, R13, R12.reuse, RZ ;  /* 0x0000000c0d0d7210 */ /* 0x084fe40007f7e0ff */
[----:B---3--:R-:W-:-:S03]  /*8bbc0*/  IADD3 R9, P4, PT, R9, R12, RZ ;  /* 0x0000000c09097210 */ /* 0x008fc60007f9e0ff */
[----:B------:R-:W-:Y:S01]  /*8bbd0*/  STL [R1+0x20fc], R13 ;  /* 0x0020fc0d01007387 */ /* 0x000fe20000100800 */
[----:B------:R-:W-:Y:S02]  /*8bbe0*/  IMAD.MOV.U32 R6, RZ, RZ, R13 ;  /* 0x000000ffff067224 */ /* 0x000fe400078e000d */
[--C-:B------:R-:W-:Y:S02]  /*8bbf0*/  IMAD.X R14, R14, 0x1, R240.reuse, P3 ;  /* 0x000000010e0e7824 */ /* 0x100fe400018e06f0 */
[----:B------:R-:W-:-:S03]  /*8bc00*/  IMAD.X R11, R11, 0x1, R240, P4 ;  /* 0x000000010b0b7824 */ /* 0x000fc600020e06f0 */
[----:B------:R1:W-:Y:S04]  /*8bc10*/  STL [R1+0x20f8], R14 ;  /* 0x0020f80e01007387 */ /* 0x0003e80000100800 */
[----:B------:R-:W-:Y:S01]  /*8bc20*/  STL [R1+0x2134], R9 ;  /* 0x0021340901007387 */ /* 0x000fe20000100800 */
[----:B------:R-:W-:-:S03]  /*8bc30*/  IMAD.MOV.U32 R7, RZ, RZ, R14 ;  /* 0x000000ffff077224 */ /* 0x000fc600078e000e */
[----:B------:R2:W-:Y:S04]  /*8bc40*/  STL [R1+0x2130], R11 ;  /* 0x0021300b01007387 */ /* 0x0005e80000100800 */
[----:B------:R3:W-:Y:S04]  /*8bc50*/  LDGSTS.E [R5+0x43f00], desc[UR70][R6.64], P1 ;  /* 0x43f0000006057fae */ /* 0x0007e800089a1046 */
[----:B-1----:R-:W4:Y:S04]  /*8bc60*/  LDL.LU R14, [R1+0x21b8] ;  /* 0x0021b800010e7983 */ /* 0x002f280000300800 */
[----:B------:R-:W4:Y:S01]  /*8bc70*/  LDL.LU R13, [R1+0x21bc] ;  /* 0x0021bc00010d7983 */ /* 0x000f220000300800 */
[----:B---3--:R-:W-:-:S02]  /*8bc80*/  IMAD.MOV.U32 R7, RZ, RZ, R11 ;  /* 0x000000ffff077224 */ /* 0x008fc400078e000b */
[----:B------:R-:W-:Y:S01]  /*8bc90*/  IMAD.MOV.U32 R6, RZ, RZ, R9 ;  /* 0x000000ffff067224 */ /* 0x000fe200078e0009 */
[----:B--2---:R-:W2:Y:S04]  /*8bca0*/  LDL.LU R11, [R1+0x21f0] ;  /* 0x0021f000010b7983 */ /* 0x004ea80000300800 */
        /* <DEDUP_REMOVED lines=10> */
[----:B------:R-:W-:-:S05]  /*8bd50*/  IADD3.X R20, PT, PT, R20, R240, RZ, P3, !PT ;  /* 0x000000f014147210 */ /* 0x000fca0001ffe4ff */
[----:B------:R-:W-:Y:S02]  /*8bd60*/  IMAD.MOV.U32 R7, RZ, RZ, R20 ;  /* 0x000000ffff077224 */ /* 0x000fe400078e0014 */
[----:B------:R-:W-:-:S03]  /*8bd70*/  IMAD.X R15, R15, 0x1, R240, P4 ;  /* 0x000000010f0f7824 */ /* 0x000fc600020e06f0 */
[----:B------:R1:W-:Y:S04]  /*8bd80*/  LDGSTS.E [R5+0x44700], desc[UR70][R6.64], P2 ;  /* 0x4470000006057fae */ /* 0x0003e800091a1046 */
[----:B------:R-:W-:Y:S01]  /*8bd90*/  STL [R1+0x2138], R20 ;  /* 0x0021381401007387 */ /* 0x000fe20000100800 */
[----:B------:R-:W-:-:S03]  /*8bda0*/  ISETP.GT.AND P2, PT, R4, 0x2b, PT ;  /* 0x0000002b0400780c */ /* 0x000fc60003f44270 */
[----:B------:R-:W-:Y:S04]  /*8bdb0*/  STL [R1+0x2174], R8 ;  /* 0x0021740801007387 */ /* 0x000fe80000100800 */
[----:B------:R4:W-:Y:S02]  /*8bdc0*/  STL [R1+0x2170], R15 ;  /* 0x0021700f01007387 */ /* 0x0009e40000100800 */
[-C--:B----4-:R-:W-:Y:S01]  /*8bdd0*/  IADD3 R10, P3, PT, R10, R12.reuse, RZ ;  /* 0x0000000c0a0a7210 */ /* 0x090fe20007f7e0ff */
[----:B-1----:R-:W-:Y:S02]  /*8bde0*/  IMAD.MOV.U32 R6, RZ, RZ, R8 ;  /* 0x000000ffff067224 */ /* 0x002fe400078e0008 */
[----:B------:R-:W-:Y:S01]  /*8bdf0*/  IMAD.MOV.U32 R7, RZ, RZ, R15 ;  /* 0x000000ffff077224 */ /* 0x000fe200078e000f */
[----:B------:R-:W-:Y:S01]  /*8be00*/  IADD3 R16, P4, PT, R16, R12, RZ ;  /* 0x0000000c10107210 */ /* 0x000fe20007f9e0ff */
[----:B------:R-:W4:Y:S01]  /*8be10*/  LDL.LU R15, [R1+0x21fc] ;  /* 0x0021fc00010f7983 */ /* 0x000f220000300800 */
[----:B------:R-:W-:-:S03]  /*8be20*/  IMAD.X R18, R18, 0x1, R240, P3 ;  /* 0x0000000112127824 */ /* 0x000fc600018e06f0 */
[----:B------:R1:W-:Y:S04]  /*8be30*/  LDGSTS.E [R5+0x44e00], desc[UR70][R6.64], P1 ;  /* 0x44e0000006057fae */ /* 0x0003e800089a1046 */
[----:B------:R-:W4:Y:S04]  /*8be40*/  LDL.LU R8, [R1+0x2234] ;  /* 0x0022340001087983 */ /* 0x000f280000300800 */
[----:B------:R-:W-:Y:S04]  /*8be50*/  STL [R1+0x217c], R10 ;  /* 0x00217c0a01007387 */ /* 0x000fe80000100800 */
[----:B------:R1:W-:Y:S04]  /*8be60*/  STL [R1+0x2178], R18 ;  /* 0x0021781201007387 */ /* 0x0003e80000100800 */
[----:B------:R1:W-:Y:S01]  /*8be70*/  STL [R1+0x21b4], R16 ;  /* 0x0021b41001007387 */ /* 0x0003e20000100800 */
[----:B------:R-:W-:-:S02]  /*8be80*/  IADD3.X R17, PT, PT, R17, R240, RZ, P4, !PT ;  /* 0x000000f011117210 */ /* 0x000fc400027fe4ff */
[----:B-1----:R-:W-:Y:S01]  /*8be90*/  SEL R6, RZ, 0x4, !P2 ;  /* 0x00000004ff067807 */ /* 0x002fe20005000000 */
[----:B------:R-:W-:Y:S02]  /*8bea0*/  IMAD.MOV.U32 R7, RZ, RZ, R18 ;  /* 0x000000ffff077224 */ /* 0x000fe400078e0012 */
[----:B------:R-:W4:Y:S01]  /*8beb0*/  LDL.LU R18, [R1+0x21f8] ;  /* 0x0021f80001127983 */ /* 0x000f220000300800 */
[----:B------:R-:W-:-:S03]  /*8bec0*/  SEL R6, R6, RZ, !P0 ;  /* 0x000000ff06067207 */ /* 0x000fc60004000000 */
[----:B------:R1:W-:Y:S01]  /*8bed0*/  STL [R1+0x21b0], R17 ;  /* 0x0021b01101007387 */ /* 0x0003e20000100800 */
[----:B------:R-:W-:Y:S01]  /*8bee0*/  ISETP.NE.U32.AND P2, PT, R6, RZ, PT ;  /* 0x000000ff0600720c */ /* 0x000fe20003f45070 */
[----:B------:R-:W-:Y:S02]  /*8bef0*/  IMAD.MOV.U32 R6, RZ, RZ, R10 ;  /* 0x000000ffff067224 */ /* 0x000fe400078e000a */
[----:B------:R-:W4:Y:S04]  /*8bf00*/  LDL.LU R10, [R1+0x2230] ;  /* 0x00223000010a7983 */ /* 0x000f280000300800 */
[----:B------:R1:W-:Y:S04]  /*8bf10*/  LDGSTS.E [R5+0x44f00], desc[UR70][R6.64], P1 ;  /* 0x44f0000006057fae */ /* 0x0003e800089a1046 */
[----:B------:R-:W4:Y:S01]  /*8bf20*/  LDL.LU R19, [R1+0x223c] ;  /* 0x00223c0001137983 */ /* 0x000f220000300800 */
[----:B-1----:R-:W-:-:S03]  /*8bf30*/  IMAD.MOV.U32 R6, RZ, RZ, R16 ;  /* 0x000000ffff067224 */ /* 0x002fc600078e0010 */
[----:B------:R-:W4:Y:S01]  /*8bf40*/  LDL.LU R16, [R1+0x2274] ;  /* 0x0022740001107983 */ /* 0x000f220000300800 */
[----:B------:R-:W-:Y:S01]  /*8bf50*/  IMAD.MOV.U32 R7, RZ, RZ, R17 ;  /* 0x000000ffff077224 */ /* 0x000fe200078e0011 */
[----:B------:R-:W-:-:S04]  /*8bf60*/  ISETP.GT.AND P1, PT, R4, 0x2f, PT ;  /* 0x0000002f0400780c */ /* 0x000fc80003f24270 */
        /* <DEDUP_REMOVED lines=9> */
[----:B--2---:R-:W-:Y:S02]  /*8c000*/  IMAD.X R11, R11, 0x1, R240, P4 ;  /* 0x000000010b0b7824 */ /* 0x004fe400020e06f0 */
[----:B------:R-:W-:Y:S04]  /*8c010*/  STL [R1+0x21f4], R9 ;  /* 0x0021f40901007387 */ /* 0x000fe80000100800 */
[----:B------:R-:W2:Y:S04]  /*8c020*/  LDL.LU R20, [R1+0x2238] ;  /* 0x0022380001147983 */ /* 0x000ea80000300800 */
[----:B------:R3:W-:Y:S04]  /*8c030*/  STL [R1+0x21f0], R11 ;  /* 0x0021f00b01007387 */ /* 0x0007e80000100800 */
[----:B------:R-:W2:Y:S01]  /*8c040*/  LDL.LU R17, [R1+0x2270] ;  /* 0x0022700001117983 */ /* 0x000ea20000300800 */
[----:B------:R-:W-:Y:S01]  /*8c050*/  MOV R6, R13 ;  /* 0x0000000d00067202 */ /* 0x000fe20000000f00 */
[----:B------:R-:W-:-:S02]  /*8c060*/  IMAD.MOV.U32 R7, RZ, RZ, R14 ;  /* 0x000000ffff077224 */ /* 0x000fc400078e000e */
[----:B-1----:R-:W2:Y:S04]  /*8c070*/  LDL.LU R14, [R1+0x2278] ;  /* 0x00227800010e7983 */ /* 0x002ea80000300800 */
[----:B------:R-:W2:Y:S04]  /*8c080*/  LDL.LU R13, [R1+0x227c] ;  /* 0x00227c00010d7983 */ /* 0x000ea80000300800 */
[----:B------:R1:W-:Y:S02]  /*8c090*/  LDGSTS.E [R5+0x45700], desc[UR70][R6.64], P2 ;  /* 0x4570000006057fae */ /* 0x0003e400091a1046 */
[----:B-1----:R-:W-:-:S02]  /*8c0a0*/  IMAD.MOV.U32 R7, RZ, RZ, R11 ;  /* 0x000000ffff077224 */ /* 0x002fc400078e000b */
[----:B------:R-:W-:Y:S01]  /*8c0b0*/  IMAD.MOV.U32 R6, RZ, RZ, R9 ;  /* 0x000000ffff067224 */ /* 0x000fe200078e0009 */
[----:B---3--:R-:W3:Y:S04]  /*8c0c0*/  LDL.LU R11, [R1+0x22b0] ;  /* 0x0022b000010b7983 */ /* 0x008ee80000300800 */
[----:B------:R-:W3:Y:S01]  /*8c0d0*/  LDL.LU R9, [R1+0x22b4] ;  /* 0x0022b40001097983 */ /* 0x000ee20000300800 */
[----:B------:R-:W-:-:S03]  /*8c0e0*/  ISETP.GT.AND P2, PT, R4, 0x33, PT ;  /* 0x000000330400780c */ /* 0x000fc60003f44270 */
[----:B------:R1:W-:Y:S02]  /*8c0f0*/  LDGSTS.E [R5+0x45e00], desc[UR70][R6.64], P1 ;  /* 0x45e0000006057fae */ /* 0x0003e400089a1046 */
[----:B-1----:R-:W-:-:S04]  /*8c100*/  SEL R6, RZ, 0x4, !P2 ;  /* 0x00000004ff067807 */ /* 0x002fc80005000000 */
[----:B------:R-:W-:-:S04]  /*8c110*/  SEL R6, R6, RZ, !P0 ;  /* 0x000000ff06067207 */ /* 0x000fc80004000000 */
[----:B------:R-:W-:Y:S02]  /*8c120*/  ISETP.NE.U32.AND P2, PT, R6, RZ, PT ;  /* 0x000000ff0600720c */ /* 0x000fe40003f45070 */
[-C--:B----4-:R-:W-:Y:S02]  /*8c130*/  IADD3 R15, P3, PT, R15, R12.reuse, RZ ;  /* 0x0000000c0f0f7210 */ /* 0x090fe40007f7e0ff */
[----:B------:R-:W-:-:S03]  /*8c140*/  IADD3 R8, P4, PT, R8, R12, RZ ;  /* 0x0000000c08087210 */ /* 0x000fc60007f9e0ff */
[----:B------:R-:W-:Y:S01]  /*8c150*/  IMAD.MOV.U32 R6, RZ, RZ, R15 ;  /* 0x000000ffff067224 */ /* 0x000fe200078e000f */
[----:B------:R-:W-:Y:S01]  /*8c160*/  STL [R1+0x21fc], R15 ;  /* 0x0021fc0f01007387 */ /* 0x000fe20000100800 */
[----:B------:R-:W-:-:S05]  /*8c170*/  IMAD.X R18, R18, 0x1, R240, P3 ;  /* 0x0000000112127824 */ /* 0x000fca00018e06f0 */
[----:B------:R-:W-:Y:S01]  /*8c180*/  MOV R7, R18 ;  /* 0x0000001200077202 */ /* 0x000fe20000000f00 */
[----:B------:R-:W-:Y:S01]  /*8c190*/  IMAD.X R10, R10, 0x1, R240, P4 ;  /* 0x000000010a0a7824 */ /* 0x000fe200020e06f0 */
[----:B------:R1:W-:Y:S04]  /*8c1a0*/  STL [R1+0x21f8], R18 ;  /* 0x0021f81201007387 */ /* 0x0003e80000100800 */
[----:B------:R4:W-:Y:S04]  /*8c1b0*/  STL [R1+0x2234], R8 ;  /* 0x0022340801007387 */ /* 0x0009e80000100800 */
[----:B------:R4:W-:Y:S04]  /*8c1c0*/  LDGSTS.E [R5+0x45f00], desc[UR70][R6.64], P1 ;  /* 0x45f0000006057fae */ /* 0x0009e800089a1046 */
[----:B------:R4:W-:Y:S01]  /*8c1d0*/  STL [R1+0x2230], R10 ;  /* 0x0022300a01007387 */ /* 0x0009e20000100800 */
[----:B------:R-:W-:-:S02]  /*8c1e0*/  ISETP.GT.AND P1, PT, R4, 0x37, PT ;  /* 0x000000370400780c */ /* 0x000fc40003f24270 */
[-C--:B------:R-:W-:Y:S01]  /*8c1f0*/  IADD3 R19, P3, PT, R19, R12.reuse, RZ ;  /* 0x0000000c13137210 */ /* 0x080fe20007f7e0ff */
[----:B-1----:R-:W3:Y:S04]  /*8c200*/  LDL.LU R18, [R1+0x22b8] ;  /* 0x0022b80001127983 */ /* 0x002ee80000300800 */
[----:B------:R-:W3:Y:S01]  /*8c210*/  LDL.LU R15, [R1+0x22bc] ;  /* 0x0022bc00010f7983 */ /* 0x000ee20000300800 */
[----:B----4-:R-:W-:Y:S02]  /*8c220*/  IMAD.MOV.U32 R6, RZ, RZ, R8 ;  /* 0x000000ffff067224 */ /* 0x010fe400078e0008 */
[----:B------:R-:W-:Y:S01]  /*8c230*/  IMAD.MOV.U32 R7, RZ, RZ, R10 ;  /* 0x000000ffff077224 */ /* 0x000fe200078e000a */
[----:B------:R-:W-:Y:S01]  /*8c240*/  IADD3 R16, P4, PT, R16, R12, RZ ;  /* 0x0000000c10107210 */ /* 0x000fe20007f9e0ff */
[----:B------:R-:W4:Y:S04]  /*8c250*/  LDL.LU R8, [R1+0x22f4] ;  /* 0x0022f40001087983 */ /* 0x000f280000300800 */
[----:B------:R1:W-:Y:S04]  /*8c260*/  LDGSTS.E [R5+0x46600], desc[UR70][R6.64], P2 ;  /* 0x4660000006057fae */ /* 0x0003e800091a1046 */
[----:B------:R-:W4:Y:S01]  /*8c270*/  LDL.LU R10, [R1+0x22fc] ;  /* 0x0022fc00010a7983 */ /* 0x000f220000300800 */
[----:B-1----:R-:W-:-:S04]  /*8c280*/  SEL R6, RZ, 0x4, !P1 ;  /* 0x00000004ff067807 */ /* 0x002fc80004800000 */
[----:B------:R-:W-:-:S04]  /*8c290*/  SEL R6, R6, RZ, !P0 ;  /* 0x000000ff06067207 */ /* 0x000fc80004000000 */
[----:B------:R-:W-:Y:S01]  /*8c2a0*/  ISETP.NE.U32.AND P1, PT, R6, RZ, PT ;  /* 0x000000ff0600720c */ /* 0x000fe20003f25070 */
[----:B------:R-:W-:Y:S01]  /*8c2b0*/  IMAD.MOV.U32 R6, RZ, RZ, R19 ;  /* 0x000000ffff067224 */ /* 0x000fe200078e0013 */
[----:B------:R-:W-:Y:S01]  /*8c2c0*/  STL [R1+0x223c], R19 ;  /* 0x00223c1301007387 */ /* 0x000fe20000100800 */
[----:B--2---:R-:W-:-:S04]  /*8c2d0*/  IMAD.X R20, R20, 0x1, R240, P3 ;  /* 0x0000000114147824 */ /* 0x004fc800018e06f0 */
[----:B------:R-:W-:Y:S02]  /*8c2e0*/  IMAD.MOV.U32 R7, RZ, RZ, R20 ;  /* 0x000000ffff077224 */ /* 0x000fe400078e0014 */
[----:B------:R-:W-:Y:S01]  /*8c2f0*/  IMAD.X R17, R17, 0x1, R240, P4 ;  /* 0x0000000111117824 */ /* 0x000fe200020e06f0 */
[----:B------:R-:W-:Y:S04]  /*8c300*/  STL [R1+0x2238], R20 ;  /* 0x0022381401007387 */ /* 0x000fe80000100800 */
[----:B------:R-:W-:Y:S04]  /*8c310*/  STL [R1+0x2274], R16 ;  /* 0x0022741001007387 */ /* 0x000fe80000100800 */
[----:B------:R1:W-:Y:S04]  /*8c320*/  LDGSTS.E [R5+0x46700], desc[UR70][R6.64], P2 ;  /* 0x4670000006057fae */ /* 0x0003e800091a1046 */
[----:B------:R2:W-:Y:S01]  /*8c330*/  STL [R1+0x2270], R17 ;  /* 0x0022701101007387 */ /* 0x0005e20000100800 */
[----:B-1----:R-:W-:-:S03]  /*8c340*/  IMAD.MOV.U32 R7, RZ, RZ, R17 ;  /* 0x000000ffff077224 */ /* 0x002fc600078e0011 */
[----:B--2---:R-:W2:Y:S01]  /*8c350*/  LDL.LU R17, [R1+0x22f0] ;  /* 0x0022f00001117983 */ /* 0x004ea20000300800 */
[----:B------:R-:W-:Y:S02]  /*8c360*/  MOV R6, R16 ;  /* 0x0000001000067202 */ /* 0x000fe40000000f00 */
[----:B------:R-:W-:Y:S01]  /*8c370*/  ISETP.GT.AND P2, PT, R4, 0x3b, PT ;  /* 0x0000003b0400780c */ /* 0x000fe20003f44270 */
[----:B------:R-:W2:Y:S01]  /*8c380*/  LDL.LU R16, [R1+0x22f8] ;  /* 0x0022f80001107983 */ /* 0x000ea20000300800 */
[----:B------:R-:W-:-:S03]  /*8c390*/  IADD3 R13, P3, PT, R13, R12, RZ ;  /* 0x0000000c0d0d7210 */ /* 0x000fc60007f7e0ff */
[----:B------:R1:W-:Y:S01]  /*8c3a0*/  LDGSTS.E [R5+0x46e00], desc[UR70][R6.64], P1 ;  /* 0x46e0000006057fae */ /* 0x0003e200089a1046 */
[----:B---3--:R-:W-:Y:S01]  /*8c3b0*/  IADD3 R9, P4, PT, R9, R12, RZ ;  /* 0x0000000c09097210 */ /* 0x008fe20007f9e0ff */
[----:B------:R-:W-:Y:S01]  /*8c3c0*/  IMAD.X R14, R14, 0x1, R240, P3 ;  /* 0x000000010e0e7824 */ /* 0x000fe200018e06f0 */
[----:B-1----:R-:W-:-:S04]  /*8c3d0*/  SEL R6, RZ, 0x4, !P2 ;  /* 0x00000004ff067807 */ /* 0x002fc80005000000 */
[----:B------:R-:W-:Y:S01]  /*8c3e0*/  SEL R6, R6, RZ, !P0 ;  /* 0x000000ff06067207 */ /* 0x000fe20004000000 */
[----:B------:R-:W-:Y:S02]  /*8c3f0*/  IMAD.X R11, R11, 0x1, R240, P4 ;  /* 0x000000010b0b7824 */ /* 0x000fe400020e06f0 */
[----:B------:R-:W-:Y:S01]  /*8c400*/  IMAD.MOV.U32 R7, RZ, RZ, R14 ;  /* 0x000000ffff077224 */ /* 0x000fe200078e000e */
[----:B------:R-:W-:Y:S01]  /*8c410*/  ISETP.NE.U32.AND P2, PT, R6, RZ, PT ;  /* 0x000000ff0600720c */ /* 0x000fe20003f45070 */
[----:B------:R-:W-:Y:S01]  /*8c420*/  IMAD.MOV.U32 R6, RZ, RZ, R13 ;  /* 0x000000ffff067224 */ /* 0x000fe200078e000d */
[----:B------:R1:W-:Y:S04]  /*8c430*/  STL [R1+0x227c], R13 ;  /* 0x00227c0d01007387 */ /* 0x0003e80000100800 */
[----:B------:R-:W-:Y:S04]  /*8c440*/  STL [R1+0x2278], R14 ;  /* 0x0022780e01007387 */ /* 0x000fe80000100800 */
[----:B------:R3:W-:Y:S04]  /*8c450*/  STL [R1+0x22b4], R9 ;  /* 0x0022b40901007387 */ /* 0x0007e80000100800 */
[----:B------:R3:W-:Y:S04]  /*8c460*/  STL [R1+0x22b0], R11 ;  /* 0x0022b00b01007387 */ /* 0x0007e80000100800 */
[----:B------:R3:W-:Y:S04]  /*8c470*/  LDGSTS.E [R5+0x46f00], desc[UR70][R6.64], P1 ;  /* 0x46f0000006057fae */ /* 0x0007e800089a1046 */
[----:B-1----:R-:W2:Y:S01]  /*8c480*/  LDL.LU R13, [R1+0x2300] ;  /* 0x00230000010d7983 */ /* 0x002ea20000300800 */
[----:B---3--:R-:W-:Y:S01]  /*8c490*/  IMAD.MOV.U32 R6, RZ, RZ, R9 ;  /* 0x000000ffff067224 */ /* 0x008fe200078e0009 */
[----:B------:R-:W-:-:S02]  /*8c4a0*/  MOV R7, R11 ;  /* 0x0000000b00077202 */ /* 0x000fc40000000f00 */
[----:B------:R-:W3:Y:S04]  /*8c4b0*/  LDL.LU R9, [R1+0x2304] ;  /* 0x0023040001097983 */ /* 0x000ee80000300800 */
[----:B------:R-:W3:Y:S04]  /*8c4c0*/  LDL.LU R14, [R1+0x2340] ;  /* 0x00234000010e7983 */ /* 0x000ee80000300800 */
[----:B------:R-:W3:Y:S01]  /*8c4d0*/  LDL.LU R11, [R1+0x2344] ;  /* 0x00234400010b7983 */ /* 0x000ee20000300800 */
[----:B------:R-:W-:-:S03]  /*8c4e0*/  ISETP.GT.AND P1, PT, R4, 0x3f, PT ;  /* 0x0000003f0400780c */ /* 0x000fc60003f24270 */
[----:B------:R1:W-:Y:S02]  /*8c4f0*/  LDGSTS.E [R5+0x47600], desc[UR70][R6.64], P2 ;  /* 0x4760000006057fae */ /* 0x0003e400091a1046 */
[----:B-1----:R-:W-:-:S04]  /*8c500*/  SEL R6, RZ, 0x4, !P1 ;  /* 0x00000004ff067807 */ /* 0x002fc80004800000 */
[----:B------:R-:W-:-:S04]  /*8c510*/  SEL R6, R6, RZ, !P0 ;  /* 0x000000ff06067207 */ /* 0x000fc80004000000 */
[----:B------:R-:W-:Y:S02]  /*8c520*/  ISETP.NE.U32.AND P1, PT, R6, RZ, PT ;  /* 0x000000ff0600720c */ /* 0x000fe40003f25070 */
[----:B------:R-:W-:-:S05]  /*8c530*/  IADD3 R15, P3, PT, R15, R12, RZ ;  /* 0x0000000c0f0f7210 */ /* 0x000fca0007f7e0ff */
[----:B------:R-:W-:Y:S02]  /*8c540*/  IMAD.X R18, R18, 0x1, R240, P3 ;  /* 0x0000000112127824 */ /* 0x000fe400018e06f0 */
[----:B------:R-:W-:Y:S02]  /*8c550*/  IMAD.MOV.U32 R6, RZ, RZ, R15 ;  /* 0x000000ffff067224 */ /* 0x000fe400078e000f */
[----:B------:R-:W-:Y:S01]  /*8c560*/  IMAD.MOV.U32 R7, RZ, RZ, R18 ;  /* 0x000000ffff077224 */ /* 0x000fe200078e0012 */
[----:B------:R-:W1:Y:S04]  /*8c570*/  S2R R21, SR_TID.X ;  /* 0x0000000000157919 */ /* 0x000e680000002100 */
[----:B------:R1:W-:Y:S01]  /*8c580*/  LDGSTS.E [R5+0x47700], desc[UR70][R6.64], P2 ;  /* 0x4770000006057fae */ /* 0x0003e200091a1046 */
[----:B----4-:R-:W-:-:S03]  /*8c590*/  IADD3 R8, P2, PT, R8, R12, RZ ;  /* 0x0000000c08087210 */ /* 0x010fc60007f5e0ff */
[----:B------:R4:W-:Y:S01]  /*8c5a0*/  STL [R1+0x22bc], R15 ;  /* 0x0022bc0f01007387 */ /* 0x0009e20000100800 */
[----:B------:R-:W-:-:S03]  /*8c5b0*/  IADD3 R10, P3, PT, R10, R12, RZ ;  /* 0x0000000c0a0a7210 */ /* 0x000fc60007f7e0ff */
[----:B------:R-:W-:Y:S01]  /*8c5c0*/  STL [R1+0x22b8], R18 ;  /* 0x0022b81201007387 */ /* 0x000fe20000100800 */
[----:B------:R-:W-:Y:S02]  /*8c5d0*/  MOV R233, R242 ;  /* 0x000000f200e97202 */ /* 0x000fe40000000f00 */
[----:B------:R-:W1:Y:S01]  /*8c5e0*/  LDC R242, c[0x0][0x3ac] ;  /* 0x0000eb00fff27b82 */ /* 0x000e620000000800 */
[----:B----4-:R-:W4:Y:S04]  /*8c5f0*/  LDL.LU R15, [R1+0x2384] ;  /* 0x00238400010f7983 */ /* 0x010f280000300800 */
[----:B------:R-:W4:Y:S04]  /*8c600*/  LDL.LU R12, [R1+0x23c4] ;  /* 0x0023c400010c7983 */ /* 0x000f280000300800 */
[----:B------:R1:W-:Y:S04]  /*8c610*/  STL [R1+0x22f4], R8 ;  /* 0x0022f40801007387 */ /* 0x0003e80000100800 */
[----:B------:R-:W-:Y:S01]  /*8c620*/  STL [R1+0x22fc], R10 ;  /* 0x0022fc0a01007387 */ /* 0x000fe20000100800 */
[----:B-1----:R-:W-:Y:S01]  /*8c630*/  IMAD.MOV.U32 R6, RZ, RZ, R8 ;  /* 0x000000ffff067224 */ /* 0x002fe200078e0008 */
[----:B------:R-:W-:Y:S01]  /*8c640*/  LOP3.LUT R8, R21, 0x3f, RZ, 0xc0, !PT ;  /* 0x0000003f15087812 */ /* 0x000fe200078ec0ff */
[----:B------:R-:W-:-:S04]  /*8c650*/  IMAD.SHL.U32 R242, R242, 0x40, RZ ;  /* 0x00000040f2f27824 */ /* 0x000fc800078e00ff */
[----:B------:R-:W-:Y:S01]  /*8c660*/  IMAD.SHL.U32 R242, R242, 0x4, RZ ;  /* 0x00000004f2f27824 */ /* 0x000fe200078e00ff */
[----:B------:R-:W-:Y:S01]  /*8c670*/  ULEA UR7, UR5, UR4, 0x11 ;  /* 0x0000000405077291 */ /* 0x000fe2000f8e88ff */
[----:B--2---:R-:W-:-:S05]  /*8c680*/  IMAD.X R17, R17, 0x1, R240, P2 ;  /* 0x0000000111117824 */ /* 0x004fca00010e06f0 */
[----:B------:R1:W-:Y:S04]  /*8c690*/  STL [R1+0x22f0], R17 ;  /* 0x0022f01101007387 */ /* 0x0003e80000100800 */
[----:B------:R-:W2:Y:S01]  /*8c6a0*/  LDL.LU R19, [R1+0x2380] ;  /* 0x0023800001137983 */ /* 0x000ea20000300800 */
[----:B------:R-:W-:Y:S01]  /*8c6b0*/  MOV R7, R17 ;  /* 0x0000001100077202 */ /* 0x000fe20000000f00 */
[----:B------:R-:W-:-:S04]  /*8c6c0*/  IMAD.X R16, R16, 0x1, R240, P3 ;  /* 0x0000000110107824 */ /* 0x000fc800018e06f0 */
[----:B------:R1:W-:Y:S04]  /*8c6d0*/  LDGSTS.E [R5+0x47e00], desc[UR70][R6.64], P1 ;  /* 0x47e0000006057fae */ /* 0x0003e800089a1046 */
[----:B-1----:R-:W2:Y:S04]  /*8c6e0*/  LDL.LU R17, [R1+0x23c0] ;  /* 0x0023c00001117983 */ /* 0x002ea80000300800 */
[----:B------:R1:W-:Y:S04]  /*8c6f0*/  STL [R1+0x22f8], R16 ;  /* 0x0022f81001007387 */ /* 0x0003e80000100800 */
[----:B------:R-:W2:Y:S01]  /*8c700*/  LDL.LU R18, [R1+0x2400] ;  /* 0x0024000001127983 */ /* 0x000ea20000300800 */
[----:B------:R-:W-:-:S02]  /*8c710*/  IMAD.MOV.U32 R6, RZ, RZ, R10 ;  /* 0x000000ffff067224 */ /* 0x000fc400078e000a */
[----:B------:R-:W-:Y:S02]  /*8c720*/  IMAD.MOV.U32 R7, RZ, RZ, R16 ;  /* 0x000000ffff077224 */ /* 0x000fe400078e0010 */
[----:B-1----:R-:W2:Y:S04]  /*8c730*/  LDL.LU R16, [R1+0x2404] ;  /* 0x0024040001107983 */ /* 0x002ea80000300800 */
[----:B------:R1:W-:Y:S01]  /*8c740*/  LDGSTS.E [R5+0x47f00], desc[UR70][R6.64], P1 ;  /* 0x47f0000006057fae */ /* 0x0003e200089a1046 */
[----:B------:R-:W-:-:S03]  /*8c750*/  ISETP.GE.AND P1, PT, R8, R4, PT ;  /* 0x000000040800720c */ /* 0x000fc60003f26270 */
[----:B------:R-:W2:Y:S04]  /*8c760*/  LDL.LU R10, [R1+0x2440] ;  /* 0x00244000010a7983 */ /* 0x000ea80000300800 */
[----:B------:R-:W2:Y:S04]  /*8c770*/  LDL.LU R8, [R1+0x2444] ;  /* 0x0024440001087983 */ /* 0x000ea80000300800 */
[----:B------:R-:W0:Y:S01]  /*8c780*/  LDGDEPBAR ;  /* 0x00000000000079af */ /* 0x000e220000000000 */
[----:B------:R-:W-:-:S04]  /*8c790*/  SEL R4, RZ, 0x4, P1 ;  /* 0x00000004ff047807 */ /* 0x000fc80000800000 */
[----:B------:R-:W-:-:S04]  /*8c7a0*/  SEL R4, R4, RZ, !P0 ;  /* 0x000000ff04047207 */ /* 0x000fc80004000000 */
[----:B------:R-:W-:Y:S02]  /*8c7b0*/  ISETP.NE.U32.AND P0, PT, R4, RZ, PT ;  /* 0x000000ff0400720c */ /* 0x000fe40003f05070 */
[-C--:B---3--:R-:W-:Y:S02]  /*8c7c0*/  IADD3 R9, P1, PT, R9, R242.reuse, RZ ;  /* 0x000000f209097210 */ /* 0x088fe40007f3e0ff */
[----:B------:R-:W-:-:S03]  /*8c7d0*/  IADD3 R11, P2, PT, R11, R242, RZ ;  /* 0x000000f20b0b7210 */ /* 0x000fc60007f5e0ff */
[--C-:B------:R-:W-:Y:S02]  /*8c7e0*/  IMAD.X R13, R13, 0x1, R241.reuse, P1 ;  /* 0x000000010d0d7824 */ /* 0x100fe400008e06f1 */
[----:B------:R-:W-:Y:S01]  /*8c7f0*/  IMAD.X R14, R14, 0x1, R241, P2 ;  /* 0x000000010e0e7824 */ /* 0x000fe200010e06f1 */
[----:B------:R-:W-:Y:S04]  /*8c800*/  STL [R1+0x2304], R9 ;  /* 0x0023040901007387 */ /* 0x000fe80000100800 */
[----:B------:R3:W-:Y:S01]  /*8c810*/  STL [R1+0x2300], R13 ;  /* 0x0023000d01007387 */ /* 0x0007e20000100800 */
[----:B------:R-:W-:-:S03]  /*8c820*/  VIADD R4, R73, UR7 ;  /* 0x0000000749047c36 */ /* 0x000fc60008000000 */
[----:B------:R-:W-:Y:S01]  /*8c830*/  STL [R1+0x2344], R11 ;  /* 0x0023440b01007387 */ /* 0x000fe20000100800 */
[----:B-1----:R-:W-:Y:S01]  /*8c840*/  IMAD.MOV.U32 R6, RZ, RZ, R9 ;  /* 0x000000ffff067224 */ /* 0x002fe200078e0009 */
[----:B------:R-:W-:Y:S02]  /*8c850*/  MOV R7, R13 ;  /* 0x0000000d00077202 */ /* 0x000fe40000000f00 */
[----:B------:R1:W-:Y:S04]  /*8c860*/  STL [R1+0x2340], R14 ;  /* 0x0023400e01007387 */ /* 0x0003e80000100800 */
[----:B------:R1:W-:Y:S04]  /*8c870*/  LDGSTS.E [R4], desc[UR70][R6.64], P0 ;  /* 0x0000000006047fae */ /* 0x0003e800081a1046 */
[----:B---3--:R-:W3:Y:S04]  /*8c880*/  LDL.LU R13, [R1+0x2484] ;  /* 0x00248400010d7983 */ /* 0x008ee80000300800 */
[----:B------:R-:W3:Y:S01]  /*8c890*/  LDL.LU R9, [R1+0x24c4] ;  /* 0x0024c40001097983 */ /* 0x000ee20000300800 */
[----:B-1----:R-:W-:-:S03]  /*8c8a0*/  IMAD.MOV.U32 R7, RZ, RZ, R14 ;  /* 0x000000ffff077224 */ /* 0x002fc600078e000e */
[----:B------:R-:W3:Y:S01]  /*8c8b0*/  LDL.LU R14, [R1+0x2480] ;  /* 0x00248000010e7983 */ /* 0x000ee20000300800 */
[----:B------:R-:W-:-:S03]  /*8c8c0*/  IMAD.MOV.U32 R6, RZ, RZ, R11 ;  /* 0x000000ffff067224 */ /* 0x000fc600078e000b */
[----:B------:R-:W3:Y:S04]  /*8c8d0*/  LDL.LU R11, [R1+0x24c0] ;  /* 0x0024c000010b7983 */ /* 0x000ee80000300800 */
[----:B------:R1:W-:Y:S01]  /*8c8e0*/  LDGSTS.E [R4+0x800], desc[UR70][R6.64], P0 ;  /* 0x0080000006047fae */ /* 0x0003e200081a1046 */
[-C--:B----4-:R-:W-:Y:S02]  /*8c8f0*/  IADD3 R15, P1, PT, R15, R242.reuse, RZ ;  /* 0x000000f20f0f7210 */ /* 0x090fe40007f3e0ff */
[----:B------:R-:W-:-:S03]  /*8c900*/  IADD3 R12, P2, PT, R12, R242, RZ ;  /* 0x000000f20c0c7210 */ /* 0x000fc60007f5e0ff */
[----:B------:R4:W-:Y:S01]  /*8c910*/  STL [R1+0x2384], R15 ;  /* 0x0023840f01007387 */ /* 0x0009e20000100800 */
[----:B-1----:R-:W-:Y:S02]  /*8c920*/  IMAD.MOV.U32 R6, RZ, RZ, R15 ;  /* 0x000000ffff067224 */ /* 0x002fe400078e000f */
[----:B--2---:R-:W-:-:S04]  /*8c930*/  IMAD.X R19, R19, 0x1, R241, P1 ;  /* 0x0000000113137824 */ /* 0x004fc800008e06f1 */
[----:B------:R-:W-:Y:S01]  /*8c940*/  IMAD.MOV.U32 R7, RZ, RZ, R19 ;  /* 0x000000ffff077224 */ /* 0x000fe200078e0013 */
[----:B------:R1:W-:Y:S01]  /*8c950*/  STL [R1+0x2380], R19 ;  /* 0x0023801301007387 */ /* 0x0003e20000100800 */
[----:B------:R-:W-:-:S03]  /*8c960*/  IMAD.X R17, R17, 0x1, R241, P2 ;  /* 0x0000000111117824 */ /* 0x000fc600010e06f1 */
[----:B------:R-:W-:Y:S04]  /*8c970*/  STL [R1+0x23c4], R12 ;  /* 0x0023c40c01007387 */ /* 0x000fe80000100800 */
[----:B----4-:R-:W2:Y:S04]  /*8c980*/  LDL.LU R15, [R1+0x2504] ;  /* 0x00250400010f7983 */ /* 0x010ea80000300800 */
[----:B------:R4:W-:Y:S04]  /*8c990*/  STL [R1+0x23c0], R17 ;  /* 0x0023c01101007387 */ /* 0x0009e80000100800 */
[----:B------:R4:W-:Y:S04]  /*8c9a0*/  LDGSTS.E [R4+0x1000], desc[UR70][R6.64], P0 ;  /* 0x0100000006047fae */ /* 0x0009e800081a1046 */
[----:B-1----:R-:W2:Y:S01]  /*8c9b0*/  LDL.LU R19, [R1+0x2544] ;  /* 0x0025440001137983 */ /* 0x002ea20000300800 */
[----:B----4-:R-:W-:-:S03]  /*8c9c0*/  IMAD.MOV.U32 R7, RZ, RZ, R17 ;  /* 0x000000ffff077224 */ /* 0x010fc600078e0011 */
[----:B------:R-:W4:Y:S04]  /*8c9d0*/  LDL.LU R17, [R1+0x2500] ;  /* 0x0025000001117983 */ /* 0x000f280000300800 */
[----:B------:R-:W4:Y:S01]  /*8c9e0*/  LDL.LU R20, [R1+0x2540] ;  /* 0x0025400001147983 */ /* 0x000f220000300800 */
[----:B------:R-:W-:Y:S02]  /*8c9f0*/  IADD3 R16, P1, PT, R16, R242, RZ ;  /* 0x000000f210107210 */ /* 0x000fe40007f3e0ff */
[----:B------:R-:W-:Y:S02]  /*8ca00*/  MOV R6, R12 ;  /* 0x0000000c00067202 */ /* 0x000fe40000000f00 */
[----:B------:R-:W-:Y:S01]  /*8ca10*/  IADD3 R8, P2, PT, R8, R242, RZ ;  /* 0x000000f208087210 */ /* 0x000fe20007f5e0ff */
[----:B------:R-:W4:Y:S04]  /*8ca20*/  LDL.LU R5, [R1+0x2584] ;  /* 0x0025840001057983 */ /* 0x000f280000300800 */
[----:B------:R-:W4:Y:S01]  /*8ca30*/  LDL.LU R12, [R1+0x25c4] ;  /* 0x0025c400010c7983 */ /* 0x000f220000300800 */
[----:B------:R-:W-:-:S03]  /*8ca40*/  IMAD.X R18, R18, 0x1, R241, P1 ;  /* 0x0000000112127824 */ /* 0x000fc600008e06f1 */
[----:B------:R1:W-:Y:S04]  /*8ca50*/  STL [R1+0x2404], R16 ;  /* 0x0024041001007387 */ /* 0x0003e80000100800 */
[----:B------:R1:W-:Y:S04]  /*8ca60*/  LDGSTS.E [R4+0x1800], desc[UR70][R6.64], P0 ;  /* 0x0180000006047fae */ /* 0x0003e800081a1046 */
[----:B------:R1:W-:Y:S01]  /*8ca70*/  STL [R1+0x2400], R18 ;  /* 0x0024001201007387 */ /* 0x0003e20000100800 */
[----:B------:R-:W-:-:S03]  /*8ca80*/  IMAD.X R10, R10, 0x1, R241, P2 ;  /* 0x000000010a0a7824 */ /* 0x000fc600010e06f1 */
[----:B------:R3:W-:Y:S01]  /*8ca90*/  STL [R1+0x2444], R8 ;  /* 0x0024440801007387 */ /* 0x0007e20000100800 */
[----:B-1----:R-:W-:-:S03]  /*8caa0*/  IMAD.MOV.U32 R6, RZ, RZ, R16 ;  /* 0x000000ffff067224 */ /* 0x002fc600078e0010 */
[----:B------:R-:W4:Y:S01]  /*8cab0*/  LDL.LU R16, [R1+0x2580] ;  /* 0x0025800001107983 */ /* 0x000f220000300800 */
[----:B------:R-:W-:-:S03]  /*8cac0*/  IMAD.MOV.U32 R7, RZ, RZ, R18 ;  /* 0x000000ffff077224 */ /* 0x000fc600078e0012 */
[----:B------:R1:W-:Y:S04]  /*8cad0*/  STL [R1+0x2440], R10 ;  /* 0x0024400a01007387 */ /* 0x0003e80000100800 */
[----:B------:R-:W4:Y:S04]  /*8cae0*/  LDL.LU R18, [R1+0x25c0] ;  /* 0x0025c00001127983 */ /* 0x000f280000300800 */
[----:B------:R1:W-:Y:S01]  /*8caf0*/  LDGSTS.E [R4+0x2000], desc[UR70][R6.64], P0 ;  /* 0x0200000006047fae */ /* 0x0003e200081a1046 */
[-C--:B---3--:R-:W-:Y:S02]  /*8cb00*/  IADD3 R13, P1, PT, R13, R242.reuse, RZ ;  /* 0x000000f20d0d7210 */ /* 0x088fe40007f3e0ff */
[----:B------:R-:W-:Y:S01]  /*8cb10*/  IADD3 R9, P2, PT, R9, R242, RZ ;  /* 0x000000f209097210 */ /* 0x000fe20007f5e0ff */
[----:B-1----:R-:W-:Y:S01]  /*8cb20*/  IMAD.MOV.U32 R6, RZ, RZ, R8 ;  /* 0x000000ffff067224 */ /* 0x002fe200078e0008 */
[----:B------:R-:W-:Y:S01]  /*8cb30*/  MOV R7, R10 ;  /* 0x0000000a00077202 */ /* 0x000fe20000000f00 */
[----:B------:R-:W3:Y:S04]  /*8cb40*/  LDL.LU R8, [R1+0x2604] ;  /* 0x0026040001087983 */ /* 0x000ee80000300800 */
[----:B------:R-:W3:Y:S01]  /*8cb50*/  LDL.LU R10, [R1+0x2644] ;  /* 0x00264400010a7983 */ /* 0x000ee20000300800 */
[----:B------:R-:W-:-:S03]  /*8cb60*/  IMAD.X R14, R14, 0x1, R241, P1 ;  /* 0x000000010e0e7824 */ /* 0x000fc600008e06f1 */
[----:B------:R1:W-:Y:S04]  /*8cb70*/  STL [R1+0x2484], R13 ;  /* 0x0024840d01007387 */ /* 0x0003e80000100800 */
[----:B------:R1:W-:Y:S04]  /*8cb80*/  LDGSTS.E [R4+0x2800], desc[UR70][R6.64], P0 ;  /* 0x0280000006047fae */ /* 0x0003e800081a1046 */
[----:B------:R1:W-:Y:S01]  /*8cb90*/  STL [R1+0x2480], R14 ;  /* 0x0024800e01007387 */ /* 0x0003e20000100800 */
[----:B------:R-:W-:-:S03]  /*8cba0*/  IMAD.X R11, R11, 0x1, R241, P2 ;  /* 0x000000010b0b7824 */ /* 0x000fc600010e06f1 */
[----:B------:R1:W-:Y:S02]  /*8cbb0*/  STL [R1+0x24c4], R9 ;  /* 0x0024c40901007387 */ /* 0x0003e40000100800 */
[----:B-1----:R-:W-:Y:S02]  /*8cbc0*/  IMAD.MOV.U32 R6, RZ, RZ, R13 ;  /* 0x000000ffff067224 */ /* 0x002fe400078e000d */
[----:B------:R-:W3:Y:S01]  /*8cbd0*/  LDL.LU R13, [R1+0x2600] ;  /* 0x00260000010d7983 */ /* 0x000ee20000300800 */
[----:B------:R-:W-:-:S03]  /*8cbe0*/  IMAD.MOV.U32 R7, RZ, RZ, R14 ;  /* 0x000000ffff077224 */ /* 0x000fc600078e000e */
[----:B------:R1:W-:Y:S04]  /*8cbf0*/  STL [R1+0x24c0], R11 ;  /* 0x0024c00b01007387 */ /* 0x0003e80000100800 */
[----:B------:R-:W3:Y:S04]  /*8cc00*/  LDL.LU R14, [R1+0x2640] ;  /* 0x00264000010e7983 */ /* 0x000ee80000300800 */
[----:B------:R1:W-:Y:S02]  /*8cc10*/  LDGSTS.E [R4+0x3000], desc[UR70][R6.64], P0 ;  /* 0x0300000006047fae */ /* 0x0003e400081a1046 */
[----:B-1----:R-:W-:-:S02]  /*8cc20*/  IMAD.MOV.U32 R6, RZ, RZ, R9 ;  /* 0x000000ffff067224 */ /* 0x002fc400078e0009 */
[----:B------:R-:W-:Y:S01]  /*8cc30*/  IMAD.MOV.U32 R7, RZ, RZ, R11 ;  /* 0x000000ffff077224 */ /* 0x000fe200078e000b */
[----:B------:R-:W3:Y:S04]  /*8cc40*/  LDL.LU R9, [R1+0x2684] ;  /* 0x0026840001097983 */ /* 0x000ee80000300800 */
[----:B------:R-:W3:Y:S04]  /*8cc50*/  LDL.LU R11, [R1+0x26c4] ;  /* 0x0026c400010b7983 */ /* 0x000ee80000300800 */
[----:B------:R1:W-:Y:S01]  /*8cc60*/  LDGSTS.E [R4+0x3800], desc[UR70][R6.64], P0 ;  /* 0x0380000006047fae */ /* 0x0003e200081a1046 */
[----:B--2---:R-:W-:-:S02]  /*8cc70*/  IADD3 R15, P1, PT, R15, R242, RZ ;  /* 0x000000f20f0f7210 */ /* 0x004fc40007f3e0ff */
[----:B------:R-:W-:-:S03]  /*8cc80*/  IADD3 R19, P2, PT, R19, R242, RZ ;  /* 0x000000f213137210 */ /* 0x000fc60007f5e0ff */
[----:B------:R-:W-:Y:S01]  /*8cc90*/  STL [R1+0x2504], R15 ;  /* 0x0025040f01007387 */ /* 0x000fe20000100800 */
[----:B----4-:R-:W-:Y:S01]  /*8cca0*/  IADD3.X R17, PT, PT, R17, R241, RZ, P1, !PT ;  /* 0x000000f111117210 */ /* 0x010fe20000ffe4ff */
[----:B------:R-:W-:-:S04]  /*8ccb0*/  IMAD.X R20, R20, 0x1, R241, P2 ;  /* 0x0000000114147824 */ /* 0x000fc800010e06f1 */
[----:B------:R2:W-:Y:S01]  /*8ccc0*/  STL [R1+0x2500], R17 ;  /* 0x0025001101007387 */ /* 0x0005e20000100800 */
[----:B-1----:R-:W-:-:S03]  /*8ccd0*/  IMAD.MOV.U32 R7, RZ, RZ, R17 ;  /* 0x000000ffff077224 */ /* 0x002fc600078e0011 */
[----:B------:R-:W-:Y:S01]  /*8cce0*/  STL [R1+0x2544], R19 ;  /* 0x0025441301007387 */ /* 0x000fe20000100800 */
[----:B------:R-:W-:Y:S01]  /*8ccf0*/  IMAD.MOV.U32 R6, RZ, RZ, R15 ;  /* 0x000000ffff067224 */ /* 0x000fe200078e000f */
[-C--:B------:R-:W-:Y:S02]  /*8cd00*/  IADD3 R5, P1, PT, R5, R242.reuse, RZ ;  /* 0x000000f205057210 */ /* 0x080fe40007f3e0ff */
[----:B------:R-:W-:Y:S02]  /*8cd10*/  IADD3 R12, P2, PT, R12, R242, RZ ;  /* 0x000000f20c0c7210 */ /* 0x000fe40007f5e0ff */
[----:B------:R1:W-:Y:S04]  /*8cd20*/  LDGSTS.E [R4+0x4000], desc[UR70][R6.64], P0 ;  /* 0x0400000006047fae */ /* 0x0003e800081a1046 */
[----:B--2---:R-:W2:Y:S04]  /*8cd30*/  LDL.LU R17, [R1+0x2680] ;  /* 0x0026800001117983 */ /* 0x004ea80000300800 */
[----:B------:R-:W-:Y:S04]  /*8cd40*/  STL [R1+0x2540], R20 ;  /* 0x0025401401007387 */ /* 0x000fe80000100800 */
[----:B------:R-:W4:Y:S04]  /*8cd50*/  LDL.LU R15, [R1+0x26c0] ;  /* 0x0026c000010f7983 */ /* 0x000f280000300800 */
[----:B------:R-:W-:Y:S01]  /*8cd60*/  STL [R1+0x2584], R5 ;  /* 0x0025840501007387 */ /* 0x000fe20000100800 */
[----:B------:R-:W-:-:S02]  /*8cd70*/  IMAD.X R16, R16, 0x1, R241, P1 ;  /* 0x0000000110107824 */ /* 0x000fc400008e06f1 */
[----:B-1----:R-:W-:Y:S02]  /*8cd80*/  IMAD.MOV.U32 R6, RZ, RZ, R19 ;  /* 0x000000ffff067224 */ /* 0x002fe400078e0013 */
[----:B------:R-:W-:Y:S01]  /*8cd90*/  IMAD.MOV.U32 R7, RZ, RZ, R20 ;  /* 0x000000ffff077224 */ /* 0x000fe200078e0014 */
[----:B------:R-:W-:Y:S01]  /*8cda0*/  IADD3.X R18, PT, PT, R18, R241, RZ, P2, !PT ;  /* 0x000000f112127210 */ /* 0x000fe200017fe4ff */
[----:B------:R1:W-:Y:S04]  /*8cdb0*/  STL [R1+0x2580], R16 ;  /* 0x0025801001007387 */ /* 0x0003e80000100800 */
[----:B------:R1:W-:Y:S04]  /*8cdc0*/  LDGSTS.E [R4+0x4800], desc[UR70][R6.64], P0 ;  /* 0x0480000006047fae */ /* 0x0003e800081a1046 */
[----:B------:R-:W-:Y:S01]  /*8cdd0*/  STL [R1+0x25c4], R12 ;  /* 0x0025c40c01007387 */ /* 0x000fe20000100800 */
[----:B-1----:R-:W-:-:S02]  /*8cde0*/  IMAD.MOV.U32 R6, RZ, RZ, R5 ;  /* 0x000000ffff067224 */ /* 0x002fc400078e0005 */
[----:B------:R-:W-:Y:S02]  /*8cdf0*/  IMAD.MOV.U32 R7, RZ, RZ, R16 ;  /* 0x000000ffff077224 */ /* 0x000fe400078e0010 */
[----:B------:R-:W4:Y:S04]  /*8ce00*/  LDL.LU R16, [R1+0x2704] ;  /* 0x0027040001107983 */ /* 0x000f280000300800 */
[----:B------:R1:W-:Y:S04]  /*8ce10*/  STL [R1+0x25c0], R18 ;  /* 0x0025c01201007387 */ /* 0x0003e80000100800 */
[----:B------:R1:W-:Y:S04]  /*8ce20*/  LDGSTS.E [R4+0x5000], desc[UR70][R6.64], P0 ;  /* 0x0500000006047fae */ /* 0x0003e800081a1046 */
[----:B------:R-:W4:Y:S01]  /*8ce30*/  LDL.LU R5, [R1+0x2744] ;  /* 0x0027440001057983 */ /* 0x000f220000300800 */
[----:B---3--:R-:W-:Y:S01]  /*8ce40*/  IADD3 R8, P1, PT, R8, R242, RZ ;  /* 0x000000f208087210 */ /* 0x008fe20007f3e0ff */
[----:B-1----:R-:W-:-:S02]  /*8ce50*/  IMAD.MOV.U32 R7, RZ, RZ, R18 ;  /* 0x000000ffff077224 */ /* 0x002fc400078e0012 */
[----:B------:R-:W3:Y:S01]  /*8ce60*/  LDL.LU R18, [R1+0x2700] ;  /* 0x0027000001127983 */ /* 0x000ee20000300800 */
[----:B------:R-:W-:-:S03]  /*8ce70*/  IMAD.MOV.U32 R6, RZ, RZ, R12 ;  /* 0x000000ffff067224 */ /* 0x000fc600078e000c */
[----:B------:R-:W3:Y:S01]  /*8ce80*/  LDL.LU R12, [R1+0x2740] ;  /* 0x00274000010c7983 */ /* 0x000ee20000300800 */
[----:B------:R-:W-:Y:S01]  /*8ce90*/  IADD3 R10, P2, PT, R10, R242, RZ ;  /* 0x000000f20a0a7210 */ /* 0x000fe20007f5e0ff */
[--C-:B------:R-:W-:Y:S02]  /*8cea0*/  IMAD.X R13, R13, 0x1, R241.reuse, P1 ;  /* 0x000000010d0d7824 */ /* 0x100fe400008e06f1 */
[----:B------:R-:W-:Y:S04]  /*8ceb0*/  STL [R1+0x2604], R8 ;  /* 0x0026040801007387 */ /* 0x000fe80000100800 */
[----:B------:R1:W-:Y:S04]  /*8cec0*/  LDGSTS.E [R4+0x5800], desc[UR70][R6.64], P0 ;  /* 0x0580000006047fae */ /* 0x0003e800081a1046 */
[----:B------:R1:W-:Y:S01]  /*8ced0*/  STL [R1+0x2600], R13 ;  /* 0x0026000d01007387 */ /* 0x0003e20000100800 */
[----:B------:R-:W-:-:S03]  /*8cee0*/  IMAD.X R14, R14, 0x1, R241, P2 ;  /* 0x000000010e0e7824 */ /* 0x000fc600010e06f1 */
[----:B------:R-:W-:Y:S01]  /*8cef0*/  STL [R1+0x2644], R10 ;  /* 0x0026440a01007387 */ /* 0x000fe20000100800 */
[----:B-1----:R-:W-:Y:S01]  /*8cf00*/  MOV R6, R8 ;  /* 0x0000000800067202 */ /* 0x002fe20000000f00 */
[----:B------:R-:W-:Y:S02]  /*8cf10*/  IMAD.MOV.U32 R7, RZ, RZ, R13 ;  /* 0x000000ffff077224 */ /* 0x000fe400078e000d */
[----:B------:R-:W3:Y:S04]  /*8cf20*/  LDL.LU R13, [R1+0x2784] ;  /* 0x00278400010d7983 */ /* 0x000ee80000300800 */
[----:B------:R1:W-:Y:S04]  /*8cf30*/  STL [R1+0x2640], R14 ;  /* 0x0026400e01007387 */ /* 0x0003e80000100800 */
[----:B------:R1:W-:Y:S04]  /*8cf40*/  LDGSTS.E [R4+0x6000], desc[UR70][R6.64], P0 ;  /* 0x0600000006047fae */ /* 0x0003e800081a1046 */
[----:B------:R-:W3:Y:S01]  /*8cf50*/  LDL.LU R8, [R1+0x27c4] ;  /* 0x0027c40001087983 */ /* 0x000ee20000300800 */
[----:B-1----:R-:W-:-:S03]  /*8cf60*/  IMAD.MOV.U32 R7, RZ, RZ, R14 ;  /* 0x000000ffff077224 */ /* 0x002fc600078e000e */
[----:B------:R-:W3:Y:S01]  /*8cf70*/  LDL.LU R14, [R1+0x2780] ;  /* 0x00278000010e7983 */ /* 0x000ee20000300800 */
[----:B------:R-:W-:-:S03]  /*8cf80*/  IMAD.MOV.U32 R6, RZ, RZ, R10 ;  /* 0x000000ffff067224 */ /* 0x000fc600078e000a */
[----:B------:R-:W3:Y:S01]  /*8cf90*/  LDL.LU R10, [R1+0x27c0] ;  /* 0x0027c000010a7983 */ /* 0x000ee20000300800 */
[-C--:B------:R-:W-:Y:S02]  /*8cfa0*/  IADD3 R9, P1, PT, R9, R242.reuse, RZ ;  /* 0x000000f209097210 */ /* 0x080fe40007f3e0ff */
[----:B------:R-:W-:Y:S01]  /*8cfb0*/  IADD3 R11, P2, PT, R11, R242, RZ ;  /* 0x000000f20b0b7210 */ /* 0x000fe20007f5e0ff */
[----:B------:R1:W-:Y:S04]  /*8cfc0*/  LDGSTS.E [R4+0x6800], desc[UR70][R6.64], P0 ;  /* 0x0680000006047fae */ /* 0x0003e800081a1046 */
[----:B------:R2:W-:Y:S01]  /*8cfd0*/  STL [R1+0x2684], R9 ;  /* 0x0026840901007387 */ /* 0x0005e20000100800 */
[----:B-1----:R-:W-:Y:S02]  /*8cfe0*/  IMAD.MOV.U32 R6, RZ, RZ, R9 ;  /* 0x000000ffff067224 */ /* 0x002fe400078e0009 */
[----:B--2---:R-:W-:-:S02]  /*8cff0*/  IMAD.X R17, R17, 0x1, R241, P1 ;  /* 0x0000000111117824 */ /* 0x004fc400008e06f1 */
[----:B----4-:R-:W-:-:S03]  /*8d000*/  IMAD.X R15, R15, 0x1, R241, P2 ;  /* 0x000000010f0f7824 */ /* 0x010fc600010e06f1 */
[----:B------:R-:W-:Y:S01]  /*8d010*/  STL [R1+0x2680], R17 ;  /* 0x0026801101007387 */ /* 0x000fe20000100800 */
[----:B------:R-:W-:-:S03]  /*8d020*/  MOV R7, R17 ;  /* 0x0000001100077202 */ /* 0x000fc60000000f00 */
[----:B------:R1:W-:Y:S04]  /*8d030*/  STL [R1+0x26c4], R11 ;  /* 0x0026c40b01007387 */ /* 0x0003e80000100800 */
[----:B------:R-:W2:Y:S04]  /*8d040*/  LDL.LU R9, [R1+0x2804] ;  /* 0x0028040001097983 */ /* 0x000ea80000300800 */
[----:B------:R4:W-:Y:S04]  /*8d050*/  STL [R1+0x26c0], R15 ;  /* 0x0026c00f01007387 */ /* 0x0009e80000100800 */
[----:B------:R1:W-:Y:S04]  /*8d060*/  LDGSTS.E [R4+0x7000], desc[UR70][R6.64], P0 ;  /* 0x0700000006047fae */ /* 0x0003e800081a1046 */
[----:B------:R-:W2:Y:S01]  /*8d070*/  LDL.LU R19, [R1+0x2844] ;  /* 0x0028440001137983 */ /* 0x000ea20000300800 */
[----:B-1----:R-:W-:-:S03]  /*8d080*/  IMAD.MOV.U32 R6, RZ, RZ, R11 ;  /* 0x000000ffff067224 */ /* 0x002fc600078e000b */
[----:B------:R-:W2:Y:S04]  /*8d090*/  LDL.LU R11, [R1+0x2800] ;  /* 0x00280000010b7983 */ /* 0x000ea80000300800 */
[----:B------:R-:W2:Y:S01]  /*8d0a0*/  LDL.LU R20, [R1+0x2840] ;  /* 0x0028400001147983 */ /* 0x000ea20000300800 */
[-C--:B------:R-:W-:Y:S01]  /*8d0b0*/  IADD3 R16, P1, PT, R16, R242.reuse, RZ ;  /* 0x000000f210107210 */ /* 0x080fe20007f3e0ff */
[----:B------:R-:W-:Y:S02]  /*8d0c0*/  IMAD.MOV.U32 R7, RZ, RZ, R15 ;  /* 0x000000ffff077224 */ /* 0x000fe400078e000f */
[----:B------:R-:W2:Y:S01]  /*8d0d0*/  LDL.LU R17, [R1+0x2884] ;  /* 0x0028840001117983 */ /* 0x000ea20000300800 */
[----:B------:R-:W-:-:S03]  /*8d0e0*/  IADD3 R5, P2, PT, R5, R242, RZ ;  /* 0x000000f205057210 */ /* 0x000fc60007f5e0ff */
[----:B----4-:R-:W4:Y:S04]  /*8d0f0*/  LDL.LU R15, [R1+0x28c4] ;  /* 0x0028c400010f7983 */ /* 0x010f280000300800 */
[----:B------:R-:W-:Y:S04]  /*8d100*/  STL [R1+0x2704], R16 ;  /* 0x0027041001007387 */ /* 0x000fe80000100800 */
[----:B------:R1:W-:Y:S01]  /*8d110*/  LDGSTS.E [R4+0x7800], desc[UR70][R6.64], P0 ;  /* 0x0780000006047fae */ /* 0x0003e200081a1046 */
[--C-:B---3--:R-:W-:Y:S02]  /*8d120*/  IMAD.X R18, R18, 0x1, R241.reuse, P1 ;  /* 0x0000000112127824 */ /* 0x108fe400008e06f1 */
[----:B------:R-:W-:-:S02]  /*8d130*/  IMAD.X R12, R12, 0x1, R241, P2 ;  /* 0x000000010c0c7824 */ /* 0x000fc400010e06f1 */
[----:B-1----:R-:W-:Y:S01]  /*8d140*/  IMAD.MOV.U32 R7, RZ, RZ, R18 ;  /* 0x000000ffff077224 */ /* 0x002fe200078e0012 */
[----:B------:R1:W-:Y:S04]  /*8d150*/  STL [R1+0x2700], R18 ;  /* 0x0027001201007387 */ /* 0x0003e80000100800 */
[----:B------:R3:W-:Y:S01]  /*8d160*/  STL [R1+0x2744], R5 ;  /* 0x0027440501007387 */ /* 0x0007e20000100800 */
[----:B------:R-:W-:-:S05]  /*8d170*/  IMAD.MOV.U32 R6, RZ, RZ, R16 ;  /* 0x000000ffff067224 */ /* 0x000fca00078e0010 */
[----:B------:R3:W-:Y:S04]  /*8d180*/  LDGSTS.E [R4+0x8000], desc[UR70][R6.64], P0 ;  /* 0x0800000006047fae */ /* 0x0007e800081a1046 */
[----:B-1----:R-:W2:Y:S04]  /*8d190*/  LDL.LU R18, [R1+0x2880] ;  /* 0x0028800001127983 */ /* 0x002ea80000300800 */
[----:B------:R1:W-:Y:S04]  /*8d1a0*/  STL [R1+0x2740], R12 ;  /* 0x0027400c01007387 */ /* 0x0003e80000100800 */
[----:B------:R-:W2:Y:S01]  /*8d1b0*/  LDL.LU R16, [R1+0x28c0] ;  /* 0x0028c00001107983 */ /* 0x000ea20000300800 */
[----:B------:R-:W-:-:S02]  /*8d1c0*/  IADD3 R13, P1, PT, R13, R242, RZ ;  /* 0x000000f20d0d7210 */ /* 0x000fc40007f3e0ff */
[----:B---3--:R-:W-:Y:S01]  /*8d1d0*/  MOV R6, R5 ;  /* 0x0000000500067202 */ /* 0x008fe20000000f00 */
[----:B------:R-:W-:Y:S01]  /*8d1e0*/  IMAD.MOV.U32 R7, RZ, RZ, R12 ;  /* 0x000000ffff077224 */ /* 0x000fe200078e000c */
[----:B------:R-:W-:Y:S01]  /*8d1f0*/  IADD3 R8, P2, PT, R8, R242, RZ ;  /* 0x000000f208087210 */ /* 0x000fe20007f5e0ff */
[----:B------:R-:W3:Y:S04]  /*8d200*/  LDL.LU R5, [R1+0x2904] ;  /* 0x0029040001057983 */ /* 0x000ee80000300800 */
[----:B-1----:R-:W2:Y:S04]  /*8d210*/  LDL.LU R12, [R1+0x2944] ;  /* 0x00294400010c7983 */ /* 0x002ea80000300800 */
[----:B------:R-:W-:Y:S04]  /*8d220*/  STL [R1+0x2784], R13 ;  /* 0x0027840d01007387 */ /* 0x000fe80000100800 */
[----:B------:R1:W-:Y:S01]  /*8d230*/  LDGSTS.E [R4+0x8800], desc[UR70][R6.64], P0 ;  /* 0x0880000006047fae */ /* 0x0003e200081a1046 */
[----:B------:R-:W-:-:S02]  /*8d240*/  IMAD.X R14, R14, 0x1, R241, P1 ;  /* 0x000000010e0e7824 */ /* 0x000fc400008e06f1 */
[----:B------:R-:W-:-:S03]  /*8d250*/  IMAD.X R10, R10, 0x1, R241, P2 ;  /* 0x000000010a0a7824 */ /* 0x000fc600010e06f1 */
[----:B------:R1:W-:Y:S02]  /*8d260*/  STL [R1+0x2780], R14 ;  /* 0x0027800e01007387 */ /* 0x0003e40000100800 */
[----:B-1----:R-:W-:Y:S02]  /*8d270*/  IMAD.MOV.U32 R7, RZ, RZ, R14 ;  /* 0x000000ffff077224 */ /* 0x002fe400078e000e */
[----:B------:R1:W-:Y:S01]  /*8d280*/  STL [R1+0x27c4], R8 ;  /* 0x0027c40801007387 */ /* 0x0003e20000100800 */
[----:B------:R-:W-:-:S05]  /*8d290*/  IMAD.MOV.U32 R6, RZ, RZ, R13 ;  /* 0x000000ffff067224 */ /* 0x000fca00078e000d */
[----:B------:R1:W-:Y:S04]  /*8d2a0*/  LDGSTS.E [R4+0x9000], desc[UR70][R6.64], P0 ;  /* 0x0900000006047fae */ /* 0x0003e800081a1046 */
[----:B------:R-:W3:Y:S04]  /*8d2b0*/  LDL.LU R14, [R1+0x2900] ;  /* 0x00290000010e7983 */ /* 0x000ee80000300800 */
[----:B------:R1:W-:Y:S04]  /*8d2c0*/  STL [R1+0x27c0], R10 ;  /* 0x0027c00a01007387 */ /* 0x0003e80000100800 */
[----:B------:R-:W3:Y:S01]  /*8d2d0*/  LDL.LU R13, [R1+0x2940] ;  /* 0x00294000010d7983 */ /* 0x000ee20000300800 */
[----:B-1----:R-:W-:Y:S01]  /*8d2e0*/  IMAD.MOV.U32 R6, RZ, RZ, R8 ;  /* 0x000000ffff067224 */ /* 0x002fe200078e0008 */
[----:B------:R-:W-:-:S02]  /*8d2f0*/  MOV R7, R10 ;  /* 0x0000000a00077202 */ /* 0x000fc40000000f00 */
[----:B------:R-:W3:Y:S04]  /*8d300*/  LDL.LU R8, [R1+0x2984] ;  /* 0x0029840001087983 */ /* 0x000ee80000300800 */
[----:B------:R-:W3:Y:S04]  /*8d310*/  LDL.LU R10, [R1+0x29c4] ;  /* 0x0029c400010a7983 */ /* 0x000ee80000300800 */
[----:B------:R1:W-:Y:S01]  /*8d320*/  LDGSTS.E [R4+0x9800], desc[UR70][R6.64], P0 ;  /* 0x0980000006047fae */ /* 0x0003e200081a1046 */
        /* <DEDUP_REMOVED lines=45> */
[----:B------:R-:W-:Y:S01]  /*8d600*/  IMAD.MOV.U32 R49, RZ, RZ, R24 ;  /* 0x000000ffff317224 */ /* 0x000fe200078e0018 */
        /* <DEDUP_REMOVED lines=22> */
[----:B------:R-:W-:Y:S01]  /*8d770*/  HMMA.1688.F32.TF32 R212, R28, R130, R36 ;  /* 0x000000821cd4723c */ /* 0x000fe20000081024 */
[----:B--2---:R-:W-:-:S02]  /*8d780*/  IADD3 R9, P1, PT, R9, R242, RZ ;  /* 0x000000f209097210 */ /* 0x004fc40007f3e0ff */
[----:B------:R-:W-:-:S03]  /*8d790*/  IADD3 R19, P2, PT, R19, R242, RZ ;  /* 0x000000f213137210 */ /* 0x000fc60007f5e0ff */
[----:B------:R2:W-:Y:S01]  /*8d7a0*/  STL [R1+0x2804], R9 ;  /* 0x0028040901007387 */ /* 0x0005e20000100800 */
[----:B-1----:R-:W-:Y:S02]  /*8d7b0*/  IMAD.MOV.U32 R6, RZ, RZ, R9 ;  /* 0x000000ffff067224 */ /* 0x002fe400078e0009 */
[--C-:B------:R-:W-:Y:S02]  /*8d7c0*/  IMAD.X R11, R11, 0x1, R241.reuse, P1 ;  /* 0x000000010b0b7824 */ /* 0x100fe400008e06f1 */
[----:B------:R-:W-:-:S03]  /*8d7d0*/  IMAD.X R20, R20, 0x1, R241, P2 ;  /* 0x0000000114147824 */ /* 0x000fc600010e06f1 */
[----:B------:R1:W-:Y:S04]  /*8d7e0*/  STL [R1+0x2800], R11 ;  /* 0x0028000b01007387 */ /* 0x0003e80000100800 */
[----:B------:R-:W-:Y:S04]  /*8d7f0*/  STL [R1+0x2844], R19 ;  /* 0x0028441301007387 */ /* 0x000fe80000100800 */
[----:B--2---:R-:W2:Y:S01]  /*8d800*/  LDL.LU R9, [R1+0x2980] ;  /* 0x0029800001097983 */ /* 0x004ea20000300800 */
[----:B------:R-:W-:-:S03]  /*8d810*/  IMAD.MOV.U32 R7, RZ, RZ, R11 ;  /* 0x000000ffff077224 */ /* 0x000fc600078e000b */
[----:B------:R-:W-:Y:S01]  /*8d820*/  STL [R1+0x2840], R20 ;  /* 0x0028401401007387 */ /* 0x000fe20000100800 */
[-C--:B------:R-:W-:Y:S02]  /*8d830*/  IADD3 R17, P1, PT, R17, R242.reuse, RZ ;  /* 0x000000f211117210 */ /* 0x080fe40007f3e0ff */
[----:B----4-:R-:W-:Y:S01]  /*8d840*/  IADD3 R15, P2, PT, R15, R242, RZ ;  /* 0x000000f20f0f7210 */ /* 0x010fe20007f5e0ff */
[----:B------:R4:W-:Y:S04]  /*8d850*/  LDGSTS.E [R4+0xa000], desc[UR70][R6.64], P0 ;  /* 0x0a00000006047fae */ /* 0x0009e800081a1046 */
[----:B-1----:R-:W2:Y:S04]  /*8d860*/  LDL.LU R11, [R1+0x29c0] ;  /* 0x0029c000010b7983 */ /* 0x002ea80000300800 */
[----:B------:R-:W-:Y:S01]  /*8d870*/  STL [R1+0x2884], R17 ;  /* 0x0028841101007387 */ /* 0x000fe20000100800 */
[----:B----4-:R-:W-:-:S02]  /*8d880*/  IMAD.MOV.U32 R6, RZ, RZ, R19 ;  /* 0x000000ffff067224 */ /* 0x010fc400078e0013 */
[----:B------:R-:W-:-:S05]  /*8d890*/  IMAD.MOV.U32 R7, RZ, RZ, R20 ;  /* 0x000000ffff077224 */ /* 0x000fca00078e0014 */
[----:B------:R1:W-:Y:S01]  /*8d8a0*/  LDGSTS.E [R4+0xa800], desc[UR70][R6.64], P0 ;  /* 0x0a80000006047fae */ /* 0x0003e200081a1046 */
[----:B------:R-:W-:Y:S01]  /*8d8b0*/  IADD3.X R18, PT, PT, R18, R241, RZ, P1, !PT ;  /* 0x000000f112127210 */ /* 0x000fe20000ffe4ff */
[----:B------:R-:W-:-:S04]  /*8d8c0*/  IMAD.X R16, R16, 0x1, R241, P2 ;  /* 0x0000000110107824 */ /* 0x000fc800010e06f1 */
[----:B------:R4:W-:Y:S04]  /*8d8d0*/  STL [R1+0x2880], R18 ;  /* 0x0028801201007387 */ /* 0x0009e80000100800 */
[----:B------:R-:W-:Y:S01]  /*8d8e0*/  STL [R1+0x28c4], R15 ;  /* 0x0028c40f01007387 */ /* 0x000fe20000100800 */
[----:B-1----:R-:W-:-:S03]  /*8d8f0*/  IMAD.MOV.U32 R7, RZ, RZ, R18 ;  /* 0x000000ffff077224 */ /* 0x002fc600078e0012 */
[----:B----4-:R-:W4:Y:S04]  /*8d900*/  LDL.LU R18, [R1+0x2a04] ;  /* 0x002a040001127983 */ /* 0x010f280000300800 */
[----:B------:R-:W-:Y:S04]  /*8d910*/  STL [R1+0x28c0], R16 ;  /* 0x0028c01001007387 */ /* 0x000fe80000100800 */
[----:B------:R-:W4:Y:S04]  /*8d920*/  LDL.LU R20, [R1+0x2a44] ;  /* 0x002a440001147983 */ /* 0x000f280000300800 */
[----:B------:R-:W4:Y:S04]  /*8d930*/  LDL.LU R19, [R1+0x2a00] ;  /* 0x002a000001137983 */ /* 0x000f280000300800 */
[----:B------:R-:W4:Y:S01]  /*8d940*/  LDL.LU R21, [R1+0x2a40] ;  /* 0x002a400001157983 */ /* 0x000f220000300800 */
[-C--:B---3--:R-:W-:Y:S01]  /*8d950*/  IADD3 R5, P1, PT, R5, R242.reuse, RZ ;  /* 0x000000f205057210 */ /* 0x088fe20007f3e0ff */
[----:B------:R-:W-:Y:S01]  /*8d960*/  IMAD.MOV.U32 R6, RZ, RZ, R17 ;  /* 0x000000ffff067224 */ /* 0x000fe200078e0011 */
[----:B------:R-:W-:-:S03]  /*8d970*/  IADD3 R12, P2, PT, R12, R242, RZ ;  /* 0x000000f20c0c7210 */ /* 0x000fc60007f5e0ff */
[----:B------:R1:W-:Y:S04]  /*8d980*/  STL [R1+0x2904], R5 ;  /* 0x0029040501007387 */ /* 0x0003e80000100800 */
[----:B------:R3:W-:Y:S01]  /*8d990*/  LDGSTS.E [R4+0xb000], desc[UR70][R6.64], P0 ;  /* 0x0b00000006047fae */ /* 0x0007e200081a1046 */
[----:B------:R-:W-:Y:S02]  /*8d9a0*/  IMAD.X R14, R14, 0x1, R241, P1 ;  /* 0x000000010e0e7824 */ /* 0x000fe400008e06f1 */
[----:B---3--:R-:W-:Y:S02]  /*8d9b0*/  IMAD.MOV.U32 R6, RZ, RZ, R15 ;  /* 0x000000ffff067224 */ /* 0x008fe400078e000f */
[----:B------:R-:W-:Y:S01]  /*8d9c0*/  IMAD.MOV.U32 R7, RZ, RZ, R16 ;  /* 0x000000ffff077224 */ /* 0x000fe200078e0010 */
[----:B------:R-:W-:Y:S01]  /*8d9d0*/  IADD3.X R13, PT, PT, R13, R241, RZ, P2, !PT ;  /* 0x000000f10d0d7210 */ /* 0x000fe200017fe4ff */
[----:B------:R-:W-:Y:S04]  /*8d9e0*/  STL [R1+0x2900], R14 ;  /* 0x0029000e01007387 */ /* 0x000fe80000100800 */
[----:B------:R-:W-:Y:S04]  /*8d9f0*/  STL [R1+0x2944], R12 ;  /* 0x0029440c01007387 */ /* 0x000fe80000100800 */
[----:B------:R-:W3:Y:S04]  /*8da00*/  LDL.LU R26, [R1+0x2a84] ;  /* 0x002a8400011a7983 */ /* 0x000ee80000300800 */
[----:B------:R1:W-:Y:S04]  /*8da10*/  LDGSTS.E [R4+0xb800], desc[UR70][R6.64], P0 ;  /* 0x0b80000006047fae */ /* 0x0003e800081a1046 */
[----:B------:R-:W-:Y:S01]  /*8da20*/  STL [R1+0x2940], R13 ;  /* 0x0029400d01007387 */ /* 0x000fe20000100800 */
[----:B-1----:R-:W-:-:S03]  /*8da30*/  IMAD.MOV.U32 R6, RZ, RZ, R5 ;  /* 0x000000ffff067224 */ /* 0x002fc600078e0005 */
[----:B------:R-:W3:Y:S04]  /*8da40*/  LDL.LU R5, [R1+0x2ac4] ;  /* 0x002ac40001057983 */ /* 0x000ee80000300800 */
[----:B------:R-:W3:Y:S04]  /*8da50*/  LDL.LU R27, [R1+0x2a80] ;  /* 0x002a8000011b7983 */ /* 0x000ee80000300800 */
[----:B------:R-:W3:Y:S01]  /*8da60*/  LDL.LU R28, [R1+0x2ac0] ;  /* 0x002ac000011c7983 */ /* 0x000ee20000300800 */
[----:B------:R-:W-:Y:S01]  /*8da70*/  IMAD.MOV.U32 R7, RZ, RZ, R14 ;  /* 0x000000ffff077224 */ /* 0x000fe200078e000e */
[----:B------:R-:W-:-:S02]  /*8da80*/  IADD3 R8, P1, PT, R8, R242, RZ ;  /* 0x000000f208087210 */ /* 0x000fc40007f3e0ff */
[----:B------:R-:W-:Y:S02]  /*8da90*/  IADD3 R10, P2, PT, R10, R242, RZ ;  /* 0x000000f20a0a7210 */ /* 0x000fe40007f5e0ff */
[----:B------:R1:W-:Y:S04]  /*8daa0*/  LDGSTS.E [R4+0xc000], desc[UR70][R6.64], P0 ;  /* 0x0c00000006047fae */ /* 0x0003e800081a1046 */
[----:B------:R-:W-:Y:S01]  /*8dab0*/  STL [R1+0x2984], R8 ;  /* 0x0029840801007387 */ /* 0x000fe20000100800 */
[----:B-1----:R-:W-:Y:S02]  /*8dac0*/  IMAD.MOV.U32 R6, RZ, RZ, R12 ;  /* 0x000000ffff067224 */ /* 0x002fe400078e000c */
[----:B------:R-:W-:-:S05]  /*8dad0*/  IMAD.MOV.U32 R7, RZ, RZ, R13 ;  /* 0x000000ffff077224 */ /* 0x000fca00078e000d */
[----:B------:R1:W-:Y:S02]  /*8dae0*/  LDGSTS.E [R4+0xc800], desc[UR70][R6.64], P0 ;  /* 0x0c80000006047fae */ /* 0x0003e400081a1046 */
[----:B-1----:R-:W-:Y:S01]  /*8daf0*/  MOV R6, R8 ;  /* 0x0000000800067202 */ /* 0x002fe20000000f00 */
[----:B--2---:R-:W-:-:S04]  /*8db00*/  IMAD.X R9, R9, 0x1, R241, P1 ;  /* 0x0000000109097824 */ /* 0x004fc800008e06f1 */
[----:B------:R-:W-:Y:S01]  /*8db10*/  IMAD.MOV.U32 R7, RZ, RZ, R9 ;  /* 0x000000ffff077224 */ /* 0x000fe200078e0009 */
[----:B------:R1:W-:Y:S04]  /*8db20*/  STL [R1+0x2980], R9 ;  /* 0x0029800901007387 */ /* 0x0003e80000100800 */
[----:B------:R-:W-:Y:S01]  /*8db30*/  STL [R1+0x29c4], R10 ;  /* 0x0029c40a01007387 */ /* 0x000fe20000100800 */
[----:B------:R-:W-:-:S03]  /*8db40*/  IMAD.X R11, R11, 0x1, R241, P2 ;  /* 0x000000010b0b7824 */ /* 0x000fc600010e06f1 */
[----:B------:R2:W-:Y:S04]  /*8db50*/  LDGSTS.E [R4+0xd000], desc[UR70][R6.64], P0 ;  /* 0x0d00000006047fae */ /* 0x0005e800081a1046 */
[----:B-1----:R-:W3:Y:S04]  /*8db60*/  LDL.LU.64 R8, [R1+0x1ef0] ;  /* 0x001ef00001087983 */ /* 0x002ee80000300a00 */
[----:B------:R1:W-:Y:S01]  /*8db70*/  STL [R1+0x29c0], R11 ;  /* 0x0029c00b01007387 */ /* 0x0003e20000100800 */
[----:B--2---:R-:W-:Y:S02]  /*8db80*/  IMAD.MOV.U32 R6, RZ, RZ, R10 ;  /* 0x000000ffff067224 */ /* 0x004fe400078e000a */
[----:B------:R-:W-:-:S02]  /*8db90*/  IMAD.MOV.U32 R7, RZ, RZ, R11 ;  /* 0x000000ffff077224 */ /* 0x000fc400078e000b */
[----:B-1----:R-:W2:Y:S04]  /*8dba0*/  LDL.LU.64 R10, [R1+0x1eb0] ;  /* 0x001eb000010a7983 */ /* 0x002ea80000300a00 */
[----:B------:R-:W2:Y:S04]  /*8dbb0*/  LDL.LU.64 R12, [R1+0x1e70] ;  /* 0x001e7000010c7983 */ /* 0x000ea80000300a00 */
[----:B------:R-:W2:Y:S04]  /*8dbc0*/  LDL.LU.64 R14, [R1+0x1bc0] ;  /* 0x001bc000010e7983 */ /* 0x000ea80000300a00 */
[----:B------:R-:W2:Y:S04]  /*8dbd0*/  LDL.LU.64 R16, [R1+0x1e30] ;  /* 0x001e300001107983 */ /* 0x000ea80000300a00 */
[----:B------:R1:W-:Y:S01]  /*8dbe0*/  LDGSTS.E [R4+0xd800], desc[UR70][R6.64], P0 ;  /* 0x0d80000006047fae */ /* 0x0003e200081a1046 */
[----:B----4-:R-:W-:-:S02]  /*8dbf0*/  IADD3 R18, P1, PT, R18, R242, RZ ;  /* 0x000000f212127210 */ /* 0x010fc40007f3e0ff */
[----:B------:R-:W-:-:S03]  /*8dc00*/  IADD3 R20, P2, PT, R20, R242, RZ ;  /* 0x000000f214147210 */ /* 0x000fc60007f5e0ff */
[--C-:B------:R-:W-:Y:S01]  /*8dc10*/  IMAD.X R19, R19, 0x1, R241.reuse, P1 ;  /* 0x0000000113137824 */ /* 0x100fe200008e06f1 */
[----:B------:R-:W-:Y:S01]  /*8dc20*/  STL [R1+0x2a04], R18 ;  /* 0x002a041201007387 */ /* 0x000fe20000100800 */
[----:B-1----:R-:W-:Y:S02]  /*8dc30*/  IMAD.MOV.U32 R6, RZ, RZ, R18 ;  /* 0x000000ffff067224 */ /* 0x002fe400078e0012 */
[----:B------:R-:W-:Y:S01]  /*8dc40*/  IMAD.X R21, R21, 0x1, R241, P2 ;  /* 0x0000000115157824 */ /* 0x000fe200010e06f1 */
[----:B------:R1:W-:Y:S01]  /*8dc50*/  STL [R1+0x2a00], R19 ;  /* 0x002a001301007387 */ /* 0x0003e20000100800 */
[----:B------:R-:W-:-:S03]  /*8dc60*/  MOV R7, R19 ;  /* 0x0000001300077202 */ /* 0x000fc60000000f00 */
[----:B------:R-:W-:Y:S04]  /*8dc70*/  STL [R1+0x2a44], R20 ;  /* 0x002a441401007387 */ /* 0x000fe80000100800 */
[----:B------:R4:W-:Y:S04]  /*8dc80*/  LDGSTS.E [R4+0xe000], desc[UR70][R6.64], P0 ;  /* 0x0e00000006047fae */ /* 0x0009e800081a1046 */
[----:B-1----:R-:W2:Y:S04]  /*8dc90*/  LDL.LU.64 R18, [R1+0x1df0] ;  /* 0x001df00001127983 */ /* 0x002ea80000300a00 */
[----:B------:R1:W-:Y:S01]  /*8dca0*/  STL [R1+0x2a40], R21 ;  /* 0x002a401501007387 */ /* 0x0003e20000100800 */
[----:B----4-:R-:W-:-:S02]  /*8dcb0*/  IMAD.MOV.U32 R6, RZ, RZ, R20 ;  /* 0x000000ffff067224 */ /* 0x010fc400078e0014 */
[----:B------:R-:W-:Y:S02]  /*8dcc0*/  IMAD.MOV.U32 R7, RZ, RZ, R21 ;  /* 0x000000ffff077224 */ /* 0x000fe400078e0015 */
[----:B-1----:R-:W4:Y:S04]  /*8dcd0*/  LDL.LU.64 R20, [R1+0x1db0] ;  /* 0x001db00001147983 */ /* 0x002f280000300a00 */
[----:B------:R-:W4:Y:S01]  /*8dce0*/  LDL.LU.64 R22, [R1+0x1d70] ;  /* 0x001d700001167983 */ /* 0x000f220000300a00 */
[----:B---3--:R-:W-:-:S03]  /*8dcf0*/  IADD3 R26, P1, PT, R26, R242, RZ ;  /* 0x000000f21a1a7210 */ /* 0x008fc60007f3e0ff */
[----:B------:R-:W3:Y:S04]  /*8dd00*/  LDL.LU.64 R24, [R1+0x1d30] ;  /* 0x001d300001187983 */ /* 0x000ee80000300a00 */
[----:B------:R1:W-:Y:S04]  /*8dd10*/  LDGSTS.E [R4+0xe800], desc[UR70][R6.64], P0 ;  /* 0x0e80000006047fae */ /* 0x0003e800081a1046 */
[----:B------:R-:W-:Y:S01]  /*8dd20*/  STL [R1+0x2a84], R26 ;  /* 0x002a841a01007387 */ /* 0x000fe20000100800 */
[----:B------:R-:W-:Y:S01]  /*8dd30*/  IADD3 R5, P2, PT, R5, R242, RZ ;  /* 0x000000f205057210 */ /* 0x000fe20007f5e0ff */
[----:B------:R-:W-:-:S02]  /*8dd40*/  IMAD.X R27, R27, 0x1, R241, P1 ;  /* 0x000000011b1b7824 */ /* 0x000fc400008e06f1 */
[----:B-1----:R-:W-:Y:S02]  /*8dd50*/  IMAD.MOV.U32 R6, RZ, RZ, R26 ;  /* 0x000000ffff067224 */ /* 0x002fe400078e001a */
[----:B------:R-:W-:Y:S01]  /*8dd60*/  IMAD.MOV.U32 R7, RZ, RZ, R27 ;  /* 0x000000ffff077224 */ /* 0x000fe200078e001b */
[----:B------:R1:W-:Y:S04]  /*8dd70*/  STL [R1+0x2a80], R27 ;  /* 0x002a801b01007387 */ /* 0x0003e80000100800 */
[----:B------:R-:W-:Y:S01]  /*8dd80*/  STL [R1+0x2ac4], R5 ;  /* 0x002ac40501007387 */ /* 0x000fe20000100800 */
[----:B------:R-:W-:-:S03]  /*8dd90*/  IMAD.X R28, R28, 0x1, R241, P2 ;  /* 0x000000011c1c7824 */ /* 0x000fc600010e06f1 */
[----:B------:R1:W-:Y:S04]  /*8dda0*/  LDGSTS.E [R4+0xf000], desc[UR70][R6.64], P0 ;  /* 0x0f00000006047fae */ /* 0x0003e800081a1046 */
[----:B-1----:R-:W3:Y:S04]  /*8ddb0*/  LDL.LU.64 R26, [R1+0x1cf0] ;  /* 0x001cf000011a7983 */ /* 0x002ee80000300a00 */
[----:B------:R1:W-:Y:S01]  /*8ddc0*/  STL [R1+0x2ac0], R28 ;  /* 0x002ac01c01007387 */ /* 0x0003e20000100800 */
[----:B------:R-:W-:-:S03]  /*8ddd0*/  IMAD.MOV.U32 R7, RZ, RZ, R28 ;  /* 0x000000ffff077224 */ /* 0x000fc600078e001c */
        /* <DEDUP_REMOVED lines=22> */
[----:B------:R-:W-:-:S05]  /*8df40*/  MOV R6, R5 ;  /* 0x0000000500067202 */ /* 0x000fca0000000f00 */
[----:B------:R1:W-:Y:S02]  /*8df50*/  LDGSTS.E [R4+0xf800], desc[UR70][R6.64], P0 ;  /* 0x0f80000006047fae */ /* 0x0003e400081a1046 */
[----:B-1----:R-:W-:-:S05]  /*8df60*/  IADD3 R6, P1, PT, R8, R242, RZ ;  /* 0x000000f208067210 */ /* 0x002fca0007f3e0ff */
[----:B------:R-:W-:Y:S01]  /*8df70*/  IMAD.X R5, R9, 0x1, R241, P1 ;  /* 0x0000000109057824 */ /* 0x000fe200008e06f1 */
[----:B--2---:R-:W-:-:S05]  /*8df80*/  IADD3 R8, P1, PT, R10, R242, RZ ;  /* 0x000000f20a087210 */ /* 0x004fca0007f3e0ff */
[----:B------:R-:W-:Y:S01]  /*8df90*/  IMAD.X R7, R11, 0x1, R241, P1 ;  /* 0x000000010b077824 */ /* 0x000fe200008e06f1 */
[----:B------:R-:W-:-:S05]  /*8dfa0*/  IADD3 R10, P1, PT, R12, R242, RZ ;  /* 0x000000f20c0a7210 */ /* 0x000fca0007f3e0ff */
[----:B------:R-:W-:Y:S01]  /*8dfb0*/  IMAD.X R9, R13, 0x1, R241, P1 ;  /* 0x000000010d097824 */ /* 0x000fe200008e06f1 */
[----:B------:R-:W-:-:S05]  /*8dfc0*/  IADD3 R12, P1, PT, R14, R242, RZ ;  /* 0x000000f20e0c7210 */ /* 0x000fca0007f3e0ff */
[----:B------:R-:W-:Y:S01]  /*8dfd0*/  IMAD.X R11, R15, 0x1, R241, P1 ;  /* 0x000000010f0b7824 */ /* 0x000fe200008e06f1 */
[----:B------:R-:W-:-:S05]  /*8dfe0*/  IADD3 R14, P1, PT, R16, R242, RZ ;  /* 0x000000f2100e7210 */ /* 0x000fca0007f3e0ff */
[----:B------:R-:W-:Y:S01]  /*8dff0*/  IMAD.X R13, R17, 0x1, R241, P1 ;  /* 0x00000001110d7824 */ /* 0x000fe200008e06f1 */
[----:B------:R-:W-:-:S04]  /*8e000*/  IADD3 R16, P1, PT, R18, R242, RZ ;  /* 0x000000f212107210 */ /* 0x000fc80007f3e0ff */
[----:B------:R-:W-:Y:S02]  /*8e010*/  IADD3.X R15, PT, PT, R19, R241, RZ, P1, !PT ;  /* 0x000000f1130f7210 */ /* 0x000fe40000ffe4ff */
[----:B----4-:R-:W-:-:S05]  /*8e020*/  IADD3 R18, P1, PT, R20, R242, RZ ;  /* 0x000000f214127210 */ /* 0x010fca0007f3e0ff */
[----:B------:R-:W-:Y:S01]  /*8e030*/  IMAD.X R17, R21, 0x1, R241, P1 ;  /* 0x0000000115117824 */ /* 0x000fe200008e06f1 */
[----:B------:R-:W-:-:S05]  /*8e040*/  IADD3 R20, P1, PT, R22, R242, RZ ;  /* 0x000000f216147210 */ /* 0x000fca0007f3e0ff */
[----:B------:R-:W-:Y:S01]  /*8e050*/  IMAD.X R19, R23, 0x1, R241, P1 ;  /* 0x0000000117137824 */ /* 0x000fe200008e06f1 */
[----:B---3--:R-:W-:-:S05]  /*8e060*/  IADD3 R22, P1, PT, R24, R242, RZ ;  /* 0x000000f218167210 */ /* 0x008fca0007f3e0ff */
        /* <DEDUP_REMOVED lines=9> */
[----:B------:R-:W-:-:S05]  /*8e100*/  IADD3 R32, P1, PT, R34, R242, RZ ;  /* 0x000000f222207210 */ /* 0x000fca0007f3e0ff */
[----:B------:R-:W-:Y:S01]  /*8e110*/  IMAD.X R31, R35, 0x1, R241, P1 ;  /* 0x00000001231f7824 */ /* 0x000fe200008e06f1 */
        /* <DEDUP_REMOVED lines=32> */
[----:B------:R-:W-:Y:S01]  /*8e320*/  IADD3 R66, P1, PT, R78, R242, RZ ;  /* 0x000000f24e427210 */ /* 0x000fe20007f3e0ff */
[----:B------:R-:W-:-:S04]  /*8e330*/  IMAD.MOV.U32 R222, RZ, RZ, R6 ;  /* 0x000000ffffde7224 */ /* 0x000fc800078e0006 */
[----:B------:R-:W-:Y:S01]  /*8e340*/  IMAD.X R65, R79, 0x1, R241, P1 ;  /* 0x000000014f417824 */ /* 0x000fe200008e06f1 */
[----:B------:R-:W-:Y:S02]  /*8e350*/  IADD3 R68, P1, PT, R76, R242, RZ ;  /* 0x000000f24c447210 */ /* 0x000fe40007f3e0ff */
[----:B------:R-:W-:Y:S01]  /*8e360*/  MOV R223, R5 ;  /* 0x0000000500df7202 */ /* 0x000fe20000000f00 */
[----:B------:R-:W-:Y:S02]  /*8e370*/  IMAD.MOV.U32 R220, RZ, RZ, R8 ;  /* 0x000000ffffdc7224 */ /* 0x000fe400078e0008 */
[----:B------:R-:W-:Y:S02]  /*8e380*/  IMAD.MOV.U32 R221, RZ, RZ, R7 ;  /* 0x000000ffffdd7224 */ /* 0x000fe400078e0007 */
[----:B------:R-:W-:Y:S02]  /*8e390*/  IMAD.MOV.U32 R218, RZ, RZ, R10 ;  /* 0x000000ffffda7224 */ /* 0x000fe400078e000a */
[----:B------:R-:W-:-:S02]  /*8e3a0*/  IMAD.X R67, R77, 0x1, R241, P1 ;  /* 0x000000014d437824 */ /* 0x000fc400008e06f1 */
[----:B------:R-:W-:Y:S02]  /*8e3b0*/  IMAD.MOV.U32 R219, RZ, RZ, R9 ;  /* 0x000000ffffdb7224 */ /* 0x000fe400078e0009 */
[----:B------:R-:W-:Y:S02]  /*8e3c0*/  IMAD.MOV.U32 R76, RZ, RZ, R12 ;  /* 0x000000ffff4c7224 */ /* 0x000fe400078e000c */
[----:B------:R-:W-:Y:S01]  /*8e3d0*/  IMAD.MOV.U32 R77, RZ, RZ, R11 ;  /* 0x000000ffff4d7224 */ /* 0x000fe200078e000b */
[----:B------:R-:W-:Y:S01]  /*8e3e0*/  MOV R216, R14 ;  /* 0x0000000e00d87202 */ /* 0x000fe20000000f00 */
[----:B------:R-:W-:Y:S01]  /*8e3f0*/  IMAD.MOV.U32 R217, RZ, RZ, R13 ;  /* 0x000000ffffd97224 */ /* 0x000fe200078e000d */
[----:B------:R-:W-:Y:S01]  /*8e400*/  STL.64 [R1+0x1ef0], R222 ;  /* 0x001ef0de01007387 */ /* 0x000fe20000100a00 */
[----:B------:R-:W-:Y:S02]  /*8e410*/  IMAD.MOV.U32 R130, RZ, RZ, R16 ;  /* 0x000000ffff827224 */ /* 0x000fe400078e0010 */
[----:B------:R-:W-:Y:S01]  /*8e420*/  IMAD.MOV.U32 R131, RZ, RZ, R15 ;  /* 0x000000ffff837224 */ /* 0x000fe200078e000f */
[----:B------:R-:W-:Y:S01]  /*8e430*/  STL.64 [R1+0x1eb0], R220 ;  /* 0x001eb0dc01007387 */ /* 0x000fe20000100a00 */
[----:B------:R-:W-:-:S02]  /*8e440*/  IMAD.MOV.U32 R128, RZ, RZ, R18 ;  /* 0x000000ffff807224 */ /* 0x000fc400078e0012 */
[----:B------:R-:W-:Y:S01]  /*8e450*/  IMAD.MOV.U32 R129, RZ, RZ, R17 ;  /* 0x000000ffff817224 */ /* 0x000fe200078e0011 */
[----:B------:R-:W-:Y:S01]  /*8e460*/  STL.64 [R1+0x1e70], R218 ;  /* 0x001e70da01007387 */ /* 0x000fe20000100a00 */
[----:B------:R-:W-:Y:S01]  /*8e470*/  IMAD.MOV.U32 R126, RZ, RZ, R20 ;  /* 0x000000ffff7e7224 */ /* 0x000fe200078e0014 */
[----:B------:R-:W-:Y:S02]  /*8e480*/  MOV R127, R19 ;  /* 0x00000013007f7202 */ /* 0x000fe40000000f00 */
[----:B------:R-:W-:Y:S01]  /*8e490*/  STL.64 [R1+0x1bc0], R76 ;  /* 0x001bc04c01007387 */ /* 0x000fe20000100a00 */
[----:B------:R-:W-:Y:S02]  /*8e4a0*/  IMAD.MOV.U32 R124, RZ, RZ, R22 ;  /* 0x000000ffff7c7224 */ /* 0x000fe400078e0016 */
[----:B------:R-:W-:Y:S01]  /*8e4b0*/  IMAD.MOV.U32 R125, RZ, RZ, R21 ;  /* 0x000000ffff7d7224 */ /* 0x000fe200078e0015 */
[----:B------:R-:W-:Y:S01]  /*8e4c0*/  STL.64 [R1+0x1e30], R216 ;  /* 0x001e30d801007387 */ /* 0x000fe20000100a00 */
[----:B------:R-:W-:-:S02]  /*8e4d0*/  IMAD.MOV.U32 R122, RZ, RZ, R24 ;  /* 0x000000ffff7a7224 */ /* 0x000fc400078e0018 */
[----:B------:R-:W-:Y:S01]  /*8e4e0*/  IMAD.MOV.U32 R123, RZ, RZ, R23 ;  /* 0x000000ffff7b7224 */ /* 0x000fe200078e0017 */
[----:B------:R-:W-:Y:S01]  /*8e4f0*/  STL.64 [R1+0x1df0], R130 ;  /* 0x001df08201007387 */ /* 0x000fe20000100a00 */
[----:B------:R-:W-:Y:S02]  /*8e500*/  IMAD.MOV.U32 R120, RZ, RZ, R26 ;  /* 0x000000ffff787224 */ /* 0x000fe400078e001a */
[----:B------:R-:W-:Y:S01]  /*8e510*/  IMAD.MOV.U32 R121, RZ, RZ, R25 ;  /* 0x000000ffff797224 */ /* 0x000fe200078e0019 */
[----:B------:R-:W-:Y:S01]  /*8e520*/  STL.64 [R1+0x1db0], R128 ;  /* 0x001db08001007387 */ /* 0x000fe20000100a00 */
[----:B------:R-:W-:Y:S01]  /*8e530*/  MOV R118, R28 ;  /* 0x0000001c00767202 */ /* 0x000fe20000000f00 */
[----:B------:R-:W-:Y:S02]  /*8e540*/  IMAD.MOV.U32 R119, RZ, RZ, R27 ;  /* 0x000000ffff777224 */ /* 0x000fe400078e001b */
[----:B------:R-:W-:Y:S01]  /*8e550*/  STL.64 [R1+0x1d70], R126 ;  /* 0x001d707e01007387 */ /* 0x000fe20000100a00 */
[----:B------:R-:W-:-:S02]  /*8e560*/  IMAD.MOV.U32 R116, RZ, RZ, R30 ;  /* 0x000000ffff747224 */ /* 0x000fc400078e001e */
[----:B------:R-:W-:Y:S01]  /*8e570*/  IMAD.MOV.U32 R117, RZ, RZ, R29 ;  /* 0x000000ffff757224 */ /* 0x000fe200078e001d */
[----:B------:R-:W-:Y:S01]  /*8e580*/  STL.64 [R1+0x1d30], R124 ;  /* 0x001d307c01007387 */ /* 0x000fe20000100a00 */
[----:B------:R-:W-:Y:S02]  /*8e590*/  IMAD.MOV.U32 R114, RZ, RZ, R32 ;  /* 0x000000ffff727224 */ /* 0x000fe400078e0020 */
[----:B------:R-:W-:Y:S01]  /*8e5a0*/  IMAD.MOV.U32 R115, RZ, RZ, R31 ;  /* 0x000000ffff737224 */ /* 0x000fe200078e001f */
[----:B------:R-:W-:Y:S01]  /*8e5b0*/  STL.64 [R1+0x1cf0], R122 ;  /* 0x001cf07a01007387 */ /* 0x000fe20000100a00 */
[----:B------:R-:W-:Y:S01]  /*8e5c0*/  IMAD.MOV.U32 R112, RZ, RZ, R34 ;  /* 0x000000ffff707224 */ /* 0x000fe200078e0022 */
[----:B------:R-:W-:Y:S02]  /*8e5d0*/  MOV R113, R33 ;  /* 0x0000002100717202 */ /* 0x000fe40000000f00 */
[----:B------:R-:W-:Y:S01]  /*8e5e0*/  STL.64 [R1+0x1cb0], R120 ;  /* 0x001cb07801007387 */ /* 0x000fe20000100a00 */
[----:B------:R-:W-:-:S02]  /*8e5f0*/  IMAD.MOV.U32 R110, RZ, RZ, R36 ;  /* 0x000000ffff6e7224 */ /* 0x000fc400078e0024 */
[----:B------:R-:W-:Y:S01]  /*8e600*/  IMAD.MOV.U32 R111, RZ, RZ, R35 ;  /* 0x000000ffff6f7224 */ /* 0x000fe200078e0023 */
[----:B------:R-:W-:Y:S01]  /*8e610*/  STL.64 [R1+0x1c70], R118 ;  /* 0x001c707601007387 */ /* 0x000fe20000100a00 */
[----:B------:R-:W-:Y:S02]  /*8e620*/  IMAD.MOV.U32 R108, RZ, RZ, R38 ;  /* 0x000000ffff6c7224 */ /* 0x000fe400078e0026 */
[----:B------:R-:W-:Y:S01]  /*8e630*/  IMAD.MOV.U32 R109, RZ, RZ, R37 ;  /* 0x000000ffff6d7224 */ /* 0x000fe200078e0025 */
[----:B------:R-:W-:Y:S01]  /*8e640*/  STL.64 [R1+0x1c60], R116 ;  /* 0x001c607401007387 */ /* 0x000fe20000100a00 */
[----:B------:R-:W-:Y:S02]  /*8e650*/  IMAD.MOV.U32 R106, RZ, RZ, R40 ;  /* 0x000000ffff6a7224 */ /* 0x000fe400078e0028 */
[----:B------:R-:W-:Y:S01]  /*8e660*/  IMAD.MOV.U32 R107, RZ, RZ, R39 ;  /* 0x000000ffff6b7224 */ /* 0x000fe200078e0027 */
[----:B------:R-:W-:Y:S01]  /*8e670*/  STL.64 [R1+0x1c58], R114 ;  /* 0x001c587201007387 */ /* 0x000fe20000100a00 */
[----:B------:R-:W-:Y:S01]  /*8e680*/  MOV R104, R42 ;  /* 0x0000002a00687202 */ /* 0x000fe20000000f00 */
[----:B------:R-:W-:-:S02]  /*8e690*/  IMAD.MOV.U32 R105, RZ, RZ, R41 ;  /* 0x000000ffff697224 */ /* 0x000fc400078e0029 */
[----:B------:R-:W-:Y:S01]  /*8e6a0*/  STL.64 [R1+0x1c50], R112 ;  /* 0x001c507001007387 */ /* 0x000fe20000100a00 */
[----:B------:R-:W-:Y:S02]  /*8e6b0*/  IMAD.MOV.U32 R102, RZ, RZ, R44 ;  /* 0x000000ffff667224 */ /* 0x000fe400078e002c */
[----:B------:R-:W-:Y:S01]  /*8e6c0*/  IMAD.MOV.U32 R103, RZ, RZ, R43 ;  /* 0x000000ffff677224 */ /* 0x000fe200078e002b */
[----:B------:R-:W-:Y:S01]  /*8e6d0*/  STL.64 [R1+0x1c48], R110 ;  /* 0x001c486e01007387 */ /* 0x000fe20000100a00 */
[----:B------:R-:W-:Y:S02]  /*8e6e0*/  IMAD.MOV.U32 R100, RZ, RZ, R46 ;  /* 0x000000ffff647224 */ /* 0x000fe400078e002e */
[----:B------:R-:W-:Y:S01]  /*8e6f0*/  IMAD.MOV.U32 R101, RZ, RZ, R45 ;  /* 0x000000ffff657224 */ /* 0x000fe200078e002d */
[----:B------:R-:W-:Y:S01]  /*8e700*/  STL.64 [R1+0x1c40], R108 ;  /* 0x001c406c01007387 */ /* 0x000fe20000100a00 */
[----:B------:R-:W-:Y:S01]  /*8e710*/  IMAD.MOV.U32 R98, RZ, RZ, R48 ;  /* 0x000000ffff627224 */ /* 0x000fe200078e0030 */
[----:B------:R-:W-:-:S02]  /*8e720*/  MOV R99, R47 ;  /* 0x0000002f00637202 */ /* 0x000fc40000000f00 */
[----:B------:R-:W-:Y:S01]  /*8e730*/  STL.64 [R1+0x1c38], R106 ;  /* 0x001c386a01007387 */ /* 0x000fe20000100a00 */
[----:B------:R-:W-:Y:S02]  /*8e740*/  IMAD.MOV.U32 R96, RZ, RZ, R50 ;  /* 0x000000ffff607224 */ /* 0x000fe400078e0032 */
        /* <DEDUP_REMOVED lines=56> */
[----:B------:R-:W4:Y:S04]  /*8ead0*/  LDL.LU R18, [R1+0x2408] ;  /* 0x0024080001127983 */ /* 0x000f280000300800 */
[----:B------:R-:W-:Y:S04]  /*8eae0*/  LDGSTS.E [R4+0x17800], desc[UR70][R108.64], P0 ;  /* 0x178000006c047fae */ /* 0x000fe800081a1046 */
[----:B------:R-:W4:Y:S04]  /*8eaf0*/  LDL.LU R16, [R1+0x240c] ;  /* 0x00240c0001107983 */ /* 0x000f280000300800 */
        /* <DEDUP_REMOVED lines=17> */
[----:B------:R1:W-:Y:S02]  /*8ec10*/  LDGSTS.E [R4+0x1f800], desc[UR70][R76.64], P0 ;  /* 0x1f8000004c047fae */ /* 0x0003e400081a1046 */
[----:B-1----:R-:W-:-:S05]  /*8ec20*/  LOP3.LUT R4, R73, 0x10, RZ, 0x3c, !PT ;  /* 0x0000001049047812 */ /* 0x002fca00078e3cff */
[----:B------:R-:W-:Y:S01]  /*8ec30*/  VIADD R4, R4, UR7 ;  /* 0x0000000704047c36 */ /* 0x000fe20008000000 */
[-C--:B--2---:R-:W-:Y:S02]  /*8ec40*/  IADD3 R6, P1, PT, R6, R242.reuse, RZ ;  /* 0x000000f206067210 */ /* 0x084fe40007f3e0ff */
[----:B---3--:R-:W-:Y:S02]  /*8ec50*/  IADD3 R11, P2, PT, R11, R242, RZ ;  /* 0x000000f20b0b7210 */ /* 0x008fe40007f5e0ff */
[----:B----4-:R-:W-:Y:S01]  /*8ec60*/  IADD3.X R7, PT, PT, R7, R241, RZ, P1, !PT ;  /* 0x000000f107077210 */ /* 0x010fe20000ffe4ff */
[----:B------:R-:W-:Y:S04]  /*8ec70*/  STL [R1+0x230c], R6 ;  /* 0x00230c0601007387 */ /* 0x000fe80000100800 */
[----:B------:R-:W-:Y:S01]  /*8ec80*/  STL [R1+0x234c], R11 ;  /* 0x00234c0b01007387 */ /* 0x000fe20000100800 */
[----:B------:R-:W-:-:S03]  /*8ec90*/  IMAD.X R14, R14, 0x1, R241, P2 ;  /* 0x000000010e0e7824 */ /* 0x000fc600010e06f1 */
[----:B------:R1:W-:Y:S04]  /*8eca0*/  STL [R1+0x2308], R7 ;  /* 0x0023080701007387 */ /* 0x0003e80000100800 */
[----:B------:R-:W2:Y:S04]  /*8ecb0*/  LDL.LU R13, [R1+0x248c] ;  /* 0x00248c00010d7983 */ /* 0x000ea80000300800 */
[----:B------:R-:W3:Y:S04]  /*8ecc0*/  LDL.LU R9, [R1+0x24cc] ;  /* 0x0024cc0001097983 */ /* 0x000ee80000300800 */
[----:B------:R1:W-:Y:S04]  /*8ecd0*/  LDGSTS.E [R4+0x100], desc[UR70][R6.64], P0 ;  /* 0x0010000006047fae */ /* 0x0003e800081a1046 */
[----:B------:R4:W-:Y:S01]  /*8ece0*/  STL [R1+0x2348], R14 ;  /* 0x0023480e01007387 */ /* 0x0009e20000100800 */
[----:B-1----:R-:W-:-:S03]  /*8ecf0*/  IMAD.MOV.U32 R7, RZ, RZ, R14 ;  /* 0x000000ffff077224 */ /* 0x002fc600078e000e */
[----:B----4-:R-:W4:Y:S01]  /*8ed00*/  LDL.LU R14, [R1+0x2488] ;  /* 0x00248800010e7983 */ /* 0x010f220000300800 */
[----:B------:R-:W-:-:S03]  /*8ed10*/  IMAD.MOV.U32 R6, RZ, RZ, R11 ;  /* 0x000000ffff067224 */ /* 0x000fc600078e000b */
[----:B------:R-:W4:Y:S01]  /*8ed20*/  LDL.LU R11, [R1+0x24c8] ;  /* 0x0024c800010b7983 */ /* 0x000f220000300800 */
[-C--:B------:R-:W-:Y:S02]  /*8ed30*/  IADD3 R15, P1, PT, R15, R242.reuse, RZ ;  /* 0x000000f20f0f7210 */ /* 0x080fe40007f3e0ff */
[----:B------:R-:W-:Y:S01]  /*8ed40*/  IADD3 R5, P2, PT, R5, R242, RZ ;  /* 0x000000f205057210 */ /* 0x000fe20007f5e0ff */
[----:B------:R1:W-:Y:S02]  /*8ed50*/  LDGSTS.E [R4+0x900], desc[UR70][R6.64], P0 ;  /* 0x0090000006047fae */ /* 0x0003e400081a1046 */
[--C-:B------:R-:W-:Y:S02]  /*8ed60*/  IMAD.X R17, R17, 0x1, R241.reuse, P1 ;  /* 0x0000000111117824 */ /* 0x100fe400008e06f1 */
[----:B------:R1:W-:Y:S01]  /*8ed70*/  STL [R1+0x238c], R15 ;  /* 0x00238c0f01007387 */ /* 0x0003e20000100800 */
[----:B------:R-:W-:-:S03]  /*8ed80*/  IMAD.X R12, R12, 0x1, R241, P2 ;  /* 0x000000010c0c7824 */ /* 0x000fc600010e06f1 */
[----:B------:R1:W-:Y:S04]  /*8ed90*/  STL [R1+0x2388], R17 ;  /* 0x0023881101007387 */ /* 0x0003e80000100800 */
[----:B------:R1:W-:Y:S02]  /*8eda0*/  STL [R1+0x23cc], R5 ;  /* 0x0023cc0501007387 */ /* 0x0003e40000100800 */
[----:B-1----:R-:W-:Y:S02]  /*8edb0*/  MOV R6, R15 ;  /* 0x0000000f00067202 */ /* 0x002fe40000000f00 */
[----:B------:R-:W4:Y:S04]  /*8edc0*/  LDL.LU R15, [R1+0x250c] ;  /* 0x00250c00010f7983 */ /* 0x000f280000300800 */
[----:B------:R1:W-:Y:S01]  /*8edd0*/  STL [R1+0x23c8], R12 ;  /* 0x0023c80c01007387 */ /* 0x0003e20000100800 */
[----:B------:R-:W-:-:S03]  /*8ede0*/  IMAD.MOV.U32 R7, RZ, RZ, R17 ;  /* 0x000000ffff077224 */ /* 0x000fc600078e0011 */
[----:B------:R-:W4:Y:S04]  /*8edf0*/  LDL.LU R19, [R1+0x254c] ;  /* 0x00254c0001137983 */ /* 0x000f280000300800 */
[----:B------:R-:W4:Y:S04]  /*8ee00*/  LDL.LU R17, [R1+0x2508] ;  /* 0x0025080001117983 */ /* 0x000f280000300800 */
[----:B------:R-:W4:Y:S01]  /*8ee10*/  LDL.LU R20, [R1+0x2548] ;  /* 0x0025480001147983 */ /* 0x000f220000300800 */
[----:B------:R-:W-:-:S03]  /*8ee20*/  IADD3 R16, P1, PT, R16, R242, RZ ;  /* 0x000000f210107210 */ /* 0x000fc60007f3e0ff */
[----:B------:R1:W-:Y:S01]  /*8ee30*/  LDGSTS.E [R4+0x1100], desc[UR70][R6.64], P0 ;  /* 0x0110000006047fae */ /* 0x0003e200081a1046 */
[----:B------:R-:W-:Y:S01]  /*8ee40*/  IADD3 R8, P2, PT, R8, R242, RZ ;  /* 0x000000f208087210 */ /* 0x000fe20007f5e0ff */
[----:B------:R-:W-:-:S04]  /*8ee50*/  IMAD.X R18, R18, 0x1, R241, P1 ;  /* 0x0000000112127824 */ /* 0x000fc800008e06f1 */
[----:B------:R-:W-:Y:S02]  /*8ee60*/  IMAD.X R10, R10, 0x1, R241, P2 ;  /* 0x000000010a0a7824 */ /* 0x000fe400010e06f1 */
[----:B-1----:R-:W-:Y:S02]  /*8ee70*/  IMAD.MOV.U32 R6, RZ, RZ, R5 ;  /* 0x000000ffff067224 */ /* 0x002fe400078e0005 */
[----:B------:R-:W-:Y:S01]  /*8ee80*/  IMAD.MOV.U32 R7, RZ, RZ, R12 ;  /* 0x000000ffff077224 */ /* 0x000fe200078e000c */
[----:B------:R-:W4:Y:S04]  /*8ee90*/  LDL.LU R5, [R1+0x258c] ;  /* 0x00258c0001057983 */ /* 0x000f280000300800 */
[----:B------:R-:W4:Y:S04]  /*8eea0*/  LDL.LU R12, [R1+0x25cc] ;  /* 0x0025cc00010c7983 */ /* 0x000f280000300800 */
[----:B------:R1:W-:Y:S04]  /*8eeb0*/  STL [R1+0x240c], R16 ;  /* 0x00240c1001007387 */ /* 0x0003e80000100800 */
[----:B------:R1:W-:Y:S04]  /*8eec0*/  STL [R1+0x2408], R18 ;  /* 0x0024081201007387 */ /* 0x0003e80000100800 */
[----:B------:R1:W-:Y:S04]  /*8eed0*/  LDGSTS.E [R4+0x1900], desc[UR70][R6.64], P0 ;  /* 0x0190000006047fae */ /* 0x0003e800081a1046 */
[----:B------:R1:W-:Y:S02]  /*8eee0*/  STL [R1+0x244c], R8 ;  /* 0x00244c0801007387 */ /* 0x0003e40000100800 */
[----:B-1----:R-:W-:-:S02]  /*8eef0*/  IMAD.MOV.U32 R6, RZ, RZ, R16 ;  /* 0x000000ffff067224 */ /* 0x002fc400078e0010 */
[----:B------:R-:W4:Y:S01]  /*8ef00*/  LDL.LU R16, [R1+0x2588] ;  /* 0x0025880001107983 */ /* 0x000f220000300800 */
[----:B------:R-:W-:-:S03]  /*8ef10*/  MOV R7, R18 ;  /* 0x0000001200077202 */ /* 0x000fc60000000f00 */
[----:B------:R1:W-:Y:S04]  /*8ef20*/  STL [R1+0x2448], R10 ;  /* 0x0024480a01007387 */ /* 0x0003e80000100800 */
[----:B------:R-:W4:Y:S04]  /*8ef30*/  LDL.LU R18, [R1+0x25c8] ;  /* 0x0025c80001127983 */ /* 0x000f280000300800 */
[----:B------:R1:W-:Y:S02]  /*8ef40*/  LDGSTS.E [R4+0x2100], desc[UR70][R6.64], P0 ;  /* 0x0210000006047fae */ /* 0x0003e400081a1046 */
[----:B-1----:R-:W-:-:S02]  /*8ef50*/  IMAD.MOV.U32 R6, RZ, RZ, R8 ;  /* 0x000000ffff067224 */ /* 0x002fc400078e0008 */
[----:B------:R-:W-:Y:S01]  /*8ef60*/  IMAD.MOV.U32 R7, RZ, RZ, R10 ;  /* 0x000000ffff077224 */ /* 0x000fe200078e000a */
[----:B------:R-:W4:Y:S04]  /*8ef70*/  LDL.LU R8, [R1+0x260c] ;  /* 0x00260c0001087983 */ /* 0x000f280000300800 */
[----:B------:R-:W4:Y:S04]  /*8ef80*/  LDL.LU R10, [R1+0x264c] ;  /* 0x00264c00010a7983 */ /* 0x000f280000300800 */
[----:B------:R1:W-:Y:S01]  /*8ef90*/  LDGSTS.E [R4+0x2900], desc[UR70][R6.64], P0 ;  /* 0x0290000006047fae */ /* 0x0003e200081a1046 */
[----:B--2---:R-:W-:-:S02]  /*8efa0*/  IADD3 R13, P1, PT, R13, R242, RZ ;  /* 0x000000f20d0d7210 */ /* 0x004fc40007f3e0ff */
[----:B---3--:R-:W-:-:S03]  /*8efb0*/  IADD3 R9, P2, PT, R9, R242, RZ ;  /* 0x000000f209097210 */ /* 0x008fc60007f5e0ff */
[----:B------:R2:W-:Y:S01]  /*8efc0*/  STL [R1+0x248c], R13 ;  /* 0x00248c0d01007387 */ /* 0x0005e20000100800 */
[----:B-1----:R-:W-:Y:S02]  /*8efd0*/  IMAD.MOV.U32 R6, RZ, RZ, R13 ;  /* 0x000000ffff067224 */ /* 0x002fe400078e000d */
[--C-:B----4-:R-:W-:Y:S02]  /*8efe0*/  IMAD.X R14, R14, 0x1, R241.reuse, P1 ;  /* 0x000000010e0e7824 */ /* 0x110fe400008e06f1 */
[----:B------:R-:W-:-:S03]  /*8eff0*/  IMAD.X R11, R11, 0x1, R241, P2 ;  /* 0x000000010b0b7824 */ /* 0x000fc600010e06f1 */
[----:B------:R1:W-:Y:S04]  /*8f000*/  STL [R1+0x2488], R14 ;  /* 0x0024880e01007387 */ /* 0x0003e80000100800 */
[----:B------:R3:W-:Y:S04]  /*8f010*/  STL [R1+0x24cc], R9 ;  /* 0x0024cc0901007387 */ /* 0x0007e80000100800 */
[----:B--2---:R-:W2:Y:S01]  /*8f020*/  LDL.LU R13, [R1+0x2608] ;  /* 0x00260800010d7983 */ /* 0x004ea20000300800 */
[----:B------:R-:W-:-:S03]  /*8f030*/  IMAD.MOV.U32 R7, RZ, RZ, R14 ;  /* 0x000000ffff077224 */ /* 0x000fc600078e000e */
[----:B------:R4:W-:Y:S04]  /*8f040*/  STL [R1+0x24c8], R11 ;  /* 0x0024c80b01007387 */ /* 0x0009e80000100800 */
[----:B------:R3:W-:Y:S04]  /*8f050*/  LDGSTS.E [R4+0x3100], desc[UR70][R6.64], P0 ;  /* 0x0310000006047fae */ /* 0x0007e800081a1046 */
[----:B-1----:R-:W2:Y:S01]  /*8f060*/  LDL.LU R14, [R1+0x2648] ;  /* 0x00264800010e7983 */ /* 0x002ea20000300800 */
[-C--:B------:R-:W-:Y:S02]  /*8f070*/  IADD3 R15, P1, PT, R15, R242.reuse, RZ ;  /* 0x000000f20f0f7210 */ /* 0x080fe40007f3e0ff */
[----:B------:R-:W-:-:S02]  /*8f080*/  IADD3 R19, P2, PT, R19, R242, RZ ;  /* 0x000000f213137210 */ /* 0x000fc40007f5e0ff */
[----:B---3--:R-:W-:Y:S01]  /*8f090*/  MOV R6, R9 ;  /* 0x0000000900067202 */ /* 0x008fe20000000f00 */
[----:B------:R-:W-:Y:S02]  /*8f0a0*/  IMAD.MOV.U32 R7, RZ, RZ, R11 ;  /* 0x000000ffff077224 */ /* 0x000fe400078e000b */
[--C-:B------:R-:W-:Y:S01]  /*8f0b0*/  IMAD.X R17, R17, 0x1, R241.reuse, P1 ;  /* 0x0000000111117824 */ /* 0x100fe200008e06f1 */
[----:B------:R-:W3:Y:S04]  /*8f0c0*/  LDL.LU R9, [R1+0x268c] ;  /* 0x00268c0001097983 */ /* 0x000ee80000300800 */
[----:B----4-:R-:W4:Y:S04]  /*8f0d0*/  LDL.LU R11, [R1+0x26cc] ;  /* 0x0026cc00010b7983 */ /* 0x010f280000300800 */
[----:B------:R-:W-:Y:S04]  /*8f0e0*/  STL [R1+0x250c], R15 ;  /* 0x00250c0f01007387 */ /* 0x000fe80000100800 */
[----:B------:R1:W-:Y:S04]  /*8f0f0*/  LDGSTS.E [R4+0x3900], desc[UR70][R6.64], P0 ;  /* 0x0390000006047fae */ /* 0x0003e800081a1046 */
[----:B------:R1:W-:Y:S01]  /*8f100*/  STL [R1+0x2508], R17 ;  /* 0x0025081101007387 */ /* 0x0003e20000100800 */
[----:B------:R-:W-:-:S03]  /*8f110*/  IMAD.X R20, R20, 0x1, R241, P2 ;  /* 0x0000000114147824 */ /* 0x000fc600010e06f1 */
[----:B------:R-:W-:Y:S01]  /*8f120*/  STL [R1+0x254c], R19 ;  /* 0x00254c1301007387 */ /* 0x000fe20000100800 */
[----:B-1----:R-:W-:-:S03]  /*8f130*/  IMAD.MOV.U32 R7, RZ, RZ, R17 ;  /* 0x000000ffff077224 */ /* 0x002fc600078e0011 */
[----:B------:R-:W4:Y:S01]  /*8f140*/  LDL.LU R17, [R1+0x2688] ;  /* 0x0026880001117983 */ /* 0x000f220000300800 */
[----:B------:R-:W-:-:S03]  /*8f150*/  IMAD.MOV.U32 R6, RZ, RZ, R15 ;  /* 0x000000ffff067224 */ /* 0x000fc600078e000f */
[----:B------:R-:W-:Y:S04]  /*8f160*/  STL [R1+0x2548], R20 ;  /* 0x0025481401007387 */ /* 0x000fe80000100800 */
[----:B------:R-:W4:Y:S01]  /*8f170*/  LDL.LU R15, [R1+0x26c8] ;  /* 0x0026c800010f7983 */ /* 0x000f220000300800 */
[----:B------:R-:W-:-:S03]  /*8f180*/  IADD3 R5, P1, PT, R5, R242, RZ ;  /* 0x000000f205057210 */ /* 0x000fc60007f3e0ff */
[----:B------:R1:W-:Y:S01]  /*8f190*/  LDGSTS.E [R4+0x4100], desc[UR70][R6.64], P0 ;  /* 0x0410000006047fae */ /* 0x0003e200081a1046 */
[----:B------:R-:W-:-:S03]  /*8f1a0*/  IADD3 R12, P2, PT, R12, R242, RZ ;  /* 0x000000f20c0c7210 */ /* 0x000fc60007f5e0ff */
[----:B------:R-:W-:Y:S01]  /*8f1b0*/  STL [R1+0x258c], R5 ;  /* 0x00258c0501007387 */ /* 0x000fe20000100800 */
[----:B------:R-:W-:Y:S02]  /*8f1c0*/  IMAD.X R16, R16, 0x1, R241, P1 ;  /* 0x0000000110107824 */ /* 0x000fe400008e06f1 */
[----:B-1----:R-:W-:Y:S01]  /*8f1d0*/  IMAD.MOV.U32 R6, RZ, RZ, R19 ;  /* 0x000000ffff067224 */ /* 0x002fe200078e0013 */
[----:B------:R-:W-:Y:S01]  /*8f1e0*/  MOV R7, R20 ;  /* 0x0000001400077202 */ /* 0x000fe20000000f00 */
[----:B------:R-:W-:Y:S01]  /*8f1f0*/  IMAD.X R18, R18, 0x1, R241, P2 ;  /* 0x0000000112127824 */ /* 0x000fe200010e06f1 */
        /* <DEDUP_REMOVED lines=9> */
[----:B------:R-:W-:Y:S01]  /*8f290*/  IADD3 R8, P1, PT, R8, R242, RZ ;  /* 0x000000f208087210 */ /* 0x000fe20007f3e0ff */
[----:B-1----:R-:W-:-:S02]  /*8f2a0*/  IMAD.MOV.U32 R7, RZ, RZ, R18 ;  /* 0x000000ffff077224 */ /* 0x002fc400078e0012 */
[----:B------:R-:W4:Y:S01]  /*8f2b0*/  LDL.LU R18, [R1+0x2708] ;  /* 0x0027080001127983 */ /* 0x000f220000300800 */
[----:B------:R-:W-:-:S03]  /*8f2c0*/  IMAD.MOV.U32 R6, RZ, RZ, R12 ;  /* 0x000000ffff067224 */ /* 0x000fc600078e000c */
[----:B------:R-:W4:Y:S01]  /*8f2d0*/  LDL.LU R12, [R1+0x2748] ;  /* 0x00274800010c7983 */ /* 0x000f220000300800 */
[----:B------:R-:W-:-:S03]  /*8f2e0*/  IADD3 R10, P2, PT, R10, R242, RZ ;  /* 0x000000f20a0a7210 */ /* 0x000fc60007f5e0ff */
[----:B------:R-:W-:Y:S04]  /*8f2f0*/  STL [R1+0x260c], R8 ;  /* 0x00260c0801007387 */ /* 0x000fe80000100800 */
[----:B------:R1:W-:Y:S02]  /*8f300*/  LDGSTS.E [R4+0x5900], desc[UR70][R6.64], P0 ;  /* 0x0590000006047fae */ /* 0x0003e400081a1046 */
[----:B-1----:R-:W-:Y:S01]  /*8f310*/  IMAD.MOV.U32 R6, RZ, RZ, R8 ;  /* 0x000000ffff067224 */ /* 0x002fe200078e0008 */
[----:B--2---:R-:W-:-:S05]  /*8f320*/  IADD3.X R13, PT, PT, R13, R241, RZ, P1, !PT ;  /* 0x000000f10d0d7210 */ /* 0x004fca0000ffe4ff */
[----:B------:R1:W-:Y:S01]  /*8f330*/  STL [R1+0x2608], R13 ;  /* 0x0026080d01007387 */ /* 0x0003e20000100800 */
[----:B------:R-:W-:Y:S02]  /*8f340*/  IMAD.MOV.U32 R7, RZ, RZ, R13 ;  /* 0x000000ffff077224 */ /* 0x000fe400078e000d */
[----:B------:R-:W-:Y:S01]  /*8f350*/  IMAD.X R14, R14, 0x1, R241, P2 ;  /* 0x000000010e0e7824 */ /* 0x000fe200010e06f1 */
[----:B------:R-:W-:Y:S04]  /*8f360*/  STL [R1+0x264c], R10 ;  /* 0x00264c0a01007387 */ /* 0x000fe80000100800 */
[----:B------:R2:W-:Y:S04]  /*8f370*/  LDGSTS.E [R4+0x6100], desc[UR70][R6.64], P0 ;  /* 0x0610000006047fae */ /* 0x0005e800081a1046 */
[----:B-1----:R-:W4:Y:S04]  /*8f380*/  LDL.LU R13, [R1+0x278c] ;  /* 0x00278c00010d7983 */ /* 0x002f280000300800 */
[----:B------:R1:W-:Y:S04]  /*8f390*/  STL [R1+0x2648], R14 ;  /* 0x0026480e01007387 */ /* 0x0003e80000100800 */
[----:B------:R-:W4:Y:S01]  /*8f3a0*/  LDL.LU R8, [R1+0x27cc] ;  /* 0x0027cc0001087983 */ /* 0x000f220000300800 */
[----:B--2---:R-:W-:-:S03]  /*8f3b0*/  IMAD.MOV.U32 R7, RZ, RZ, R14 ;  /* 0x000000ffff077224 */ /* 0x004fc600078e000e */
[----:B-1----:R-:W2:Y:S01]  /*8f3c0*/  LDL.LU R14, [R1+0x2788] ;  /* 0x00278800010e7983 */ /* 0x002ea20000300800 */
[----:B------:R-:W-:-:S03]  /*8f3d0*/  IMAD.MOV.U32 R6, RZ, RZ, R10 ;  /* 0x000000ffff067224 */ /* 0x000fc600078e000a */
[----:B------:R-:W2:Y:S01]  /*8f3e0*/  LDL.LU R10, [R1+0x27c8] ;  /* 0x0027c800010a7983 */ /* 0x000ea20000300800 */
[-C--:B---3--:R-:W-:Y:S02]  /*8f3f0*/  IADD3 R9, P1, PT, R9, R242.reuse, RZ ;  /* 0x000000f209097210 */ /* 0x088fe40007f3e0ff */
[----:B----4-:R-:W-:Y:S01]  /*8f400*/  IADD3 R11, P2, PT, R11, R242, RZ ;  /* 0x000000f20b0b7210 */ /* 0x010fe20007f5e0ff */
[----:B------:R1:W-:Y:S04]  /*8f410*/  LDGSTS.E [R4+0x6900], desc[UR70][R6.64], P0 ;  /* 0x0690000006047fae */ /* 0x0003e800081a1046 */
[----:B------:R3:W-:Y:S01]  /*8f420*/  STL [R1+0x268c], R9 ;  /* 0x00268c0901007387 */ /* 0x0007e20000100800 */
[----:B------:R-:W-:Y:S01]  /*8f430*/  IMAD.X R17, R17, 0x1, R241, P1 ;  /* 0x0000000111117824 */ /* 0x000fe200008e06f1 */
[----:B------:R-:W-:-:S04]  /*8f440*/  IADD3.X R15, PT, PT, R15, R241, RZ, P2, !PT ;  /* 0x000000f10f0f7210 */ /* 0x000fc800017fe4ff */
[----:B------:R-:W-:Y:S01]  /*8f450*/  STL [R1+0x2688], R17 ;  /* 0x0026881101007387 */ /* 0x000fe20000100800 */
[----:B-1----:R-:W-:Y:S02]  /*8f460*/  IMAD.MOV.U32 R6, RZ, RZ, R9 ;  /* 0x000000ffff067224 */ /* 0x002fe400078e0009 */
[----:B------:R-:W-:Y:S01]  /*8f470*/  IMAD.MOV.U32 R7, RZ, RZ, R17 ;  /* 0x000000ffff077224 */ /* 0x000fe200078e0011 */
[----:B------:R1:W-:Y:S04]  /*8f480*/  STL [R1+0x26cc], R11 ;  /* 0x0026cc0b01007387 */ /* 0x0003e80000100800 */
[----:B---3--:R-:W3:Y:S04]  /*8f490*/  LDL.LU R9, [R1+0x280c] ;  /* 0x00280c0001097983 */ /* 0x008ee80000300800 */
[----:B------:R4:W-:Y:S04]  /*8f4a0*/  STL [R1+0x26c8], R15 ;  /* 0x0026c80f01007387 */ /* 0x0009e80000100800 */
[----:B------:R1:W-:Y:S04]  /*8f4b0*/  LDGSTS.E [R4+0x7100], desc[UR70][R6.64], P0 ;  /* 0x0710000006047fae */ /* 0x0003e800081a1046 */
[----:B------:R-:W3:Y:S01]  /*8f4c0*/  LDL.LU R19, [R1+0x284c] ;  /* 0x00284c0001137983 */ /* 0x000ee20000300800 */
[----:B-1----:R-:W-:-:S03]  /*8f4d0*/  IMAD.MOV.U32 R6, RZ, RZ, R11 ;  /* 0x000000ffff067224 */ /* 0x002fc600078e000b */
[----:B------:R-:W3:Y:S04]  /*8f4e0*/  LDL.LU R11, [R1+0x2808] ;  /* 0x00280800010b7983 */ /* 0x000ee80000300800 */
[----:B------:R-:W3:Y:S01]  /*8f4f0*/  LDL.LU R20, [R1+0x2848] ;  /* 0x0028480001147983 */ /* 0x000ee20000300800 */
[----:B------:R-:W-:-:S03]  /*8f500*/  IMAD.MOV.U32 R7, RZ, RZ, R15 ;  /* 0x000000ffff077224 */ /* 0x000fc600078e000f */
[----:B------:R-:W3:Y:S04]  /*8f510*/  LDL.LU R17, [R1+0x288c] ;  /* 0x00288c0001117983 */ /* 0x000ee80000300800 */
[----:B----4-:R-:W4:Y:S04]  /*8f520*/  LDL.LU R15, [R1+0x28cc] ;  /* 0x0028cc00010f7983 */ /* 0x010f280000300800 */
[----:B------:R1:W-:Y:S01]  /*8f530*/  LDGSTS.E [R4+0x7900], desc[UR70][R6.64], P0 ;  /* 0x0790000006047fae */ /* 0x0003e200081a1046 */
[-C--:B------:R-:W-:Y:S02]  /*8f540*/  IADD3 R16, P1, PT, R16, R242.reuse, RZ ;  /* 0x000000f210107210 */ /* 0x080fe40007f3e0ff */
[----:B------:R-:W-:-:S03]  /*8f550*/  IADD3 R5, P2, PT, R5, R242, RZ ;  /* 0x000000f205057210 */ /* 0x000fc60007f5e0ff */
[----:B------:R-:W-:Y:S01]  /*8f560*/  STL [R1+0x270c], R16 ;  /* 0x00270c1001007387 */ /* 0x000fe20000100800 */
[--C-:B------:R-:W-:Y:S02]  /*8f570*/  IMAD.X R18, R18, 0x1, R241.reuse, P1 ;  /* 0x0000000112127824 */ /* 0x100fe400008e06f1 */
[----:B------:R-:W-:Y:S02]  /*8f580*/  IMAD.X R12, R12, 0x1, R241, P2 ;  /* 0x000000010c0c7824 */ /* 0x000fe400010e06f1 */
[----:B-1----:R-:W-:Y:S01]  /*8f590*/  IMAD.MOV.U32 R7, RZ, RZ, R18 ;  /* 0x000000ffff077224 */ /* 0x002fe200078e0012 */
[----:B------:R1:W-:Y:S04]  /*8f5a0*/  STL [R1+0x2708], R18 ;  /* 0x0027081201007387 */ /* 0x0003e80000100800 */
[----:B------:R1:W-:Y:S01]  /*8f5b0*/  STL [R1+0x274c], R5 ;  /* 0x00274c0501007387 */ /* 0x0003e20000100800 */
[----:B------:R-:W-:-:S05]  /*8f5c0*/  MOV R6, R16 ;  /* 0x0000001000067202 */ /* 0x000fca0000000f00 */
[----:B------:R1:W-:Y:S04]  /*8f5d0*/  LDGSTS.E [R4+0x8100], desc[UR70][R6.64], P0 ;  /* 0x0810000006047fae */ /* 0x0003e800081a1046 */
[----:B-1----:R-:W4:Y:S04]  /*8f5e0*/  LDL.LU R18, [R1+0x2888] ;  /* 0x0028880001127983 */ /* 0x002f280000300800 */
[----:B------:R1:W-:Y:S04]  /*8f5f0*/  STL [R1+0x2748], R12 ;  /* 0x0027480c01007387 */ /* 0x0003e80000100800 */
[----:B------:R-:W4:Y:S01]  /*8f600*/  LDL.LU R16, [R1+0x28c8] ;  /* 0x0028c80001107983 */ /* 0x000f220000300800 */
[----:B------:R-:W-:-:S02]  /*8f610*/  IMAD.MOV.U32 R6, RZ, RZ, R5 ;  /* 0x000000ffff067224 */ /* 0x000fc400078e0005 */
[----:B------:R-:W-:Y:S01]  /*8f620*/  IMAD.MOV.U32 R7, RZ, RZ, R12 ;  /* 0x000000ffff077224 */ /* 0x000fe200078e000c */
[----:B------:R-:W4:Y:S04]  /*8f630*/  LDL.LU R5, [R1+0x290c] ;  /* 0x00290c0001057983 */ /* 0x000f280000300800 */
[----:B-1----:R-:W4:Y:S04]  /*8f640*/  LDL.LU R12, [R1+0x294c] ;  /* 0x00294c00010c7983 */ /* 0x002f280000300800 */
[----:B------:R1:W-:Y:S01]  /*8f650*/  LDGSTS.E [R4+0x8900], desc[UR70][R6.64], P0 ;  /* 0x0890000006047fae */ /* 0x0003e200081a1046 */
[----:B------:R-:W-:-:S02]  /*8f660*/  IADD3 R13, P1, PT, R13, R242, RZ ;  /* 0x000000f20d0d7210 */ /* 0x000fc40007f3e0ff */
[----:B------:R-:W-:-:S03]  /*8f670*/  IADD3 R8, P2, PT, R8, R242, RZ ;  /* 0x000000f208087210 */ /* 0x000fc60007f5e0ff */
[----:B------:R-:W-:Y:S01]  /*8f680*/  STL [R1+0x278c], R13 ;  /* 0x00278c0d01007387 */ /* 0x000fe20000100800 */
[--C-:B--2---:R-:W-:Y:S02]  /*8f690*/  IMAD.X R14, R14, 0x1, R241.reuse, P1 ;  /* 0x000000010e0e7824 */ /* 0x104fe400008e06f1 */
[----:B------:R-:W-:-:S03]  /*8f6a0*/  IMAD.X R10, R10, 0x1, R241, P2 ;  /* 0x000000010a0a7824 */ /* 0x000fc600010e06f1 */
[----:B------:R2:W-:Y:S01]  /*8f6b0*/  STL [R1+0x2788], R14 ;  /* 0x0027880e01007387 */ /* 0x0005e20000100800 */
[----:B-1----:R-:W-:-:S03]  /*8f6c0*/  MOV R7, R14 ;  /* 0x0000000e00077202 */ /* 0x002fc60000000f00 */
[----:B------:R1:W-:Y:S01]  /*8f6d0*/  STL [R1+0x27cc], R8 ;  /* 0x0027cc0801007387 */ /* 0x0003e20000100800 */
[----:B------:R-:W-:-:S05]  /*8f6e0*/  IMAD.MOV.U32 R6, RZ, RZ, R13 ;  /* 0x000000ffff067224 */ /* 0x000fca00078e000d */
[----:B------:R1:W-:Y:S04]  /*8f6f0*/  LDGSTS.E [R4+0x9100], desc[UR70][R6.64], P0 ;  /* 0x0910000006047fae */ /* 0x0003e800081a1046 */
[----:B--2---:R-:W2:Y:S04]  /*8f700*/  LDL.LU R14, [R1+0x2908] ;  /* 0x00290800010e7983 */ /* 0x004ea80000300800 */
[----:B------:R1:W-:Y:S04]  /*8f710*/  STL [R1+0x27c8], R10 ;  /* 0x0027c80a01007387 */ /* 0x0003e80000100800 */
[----:B------:R-:W2:Y:S01]  /*8f720*/  LDL.LU R13, [R1+0x2948] ;  /* 0x00294800010d7983 */ /* 0x000ea20000300800 */
[----:B---3--:R-:W-:-:S02]  /*8f730*/  IADD3 R9, P1, PT, R9, R242, RZ ;  /* 0x000000f209097210 */ /* 0x008fc40007f3e0ff */
[----:B------:R-:W-:Y:S01]  /*8f740*/  IADD3 R19, P2, PT, R19, R242, RZ ;  /* 0x000000f213137210 */ /* 0x000fe20007f5e0ff */
[----:B-1----:R-:W-:Y:S02]  /*8f750*/  IMAD.MOV.U32 R6, RZ, RZ, R8 ;  /* 0x000000ffff067224 */ /* 0x002fe400078e0008 */
[----:B------:R-:W-:Y:S01]  /*8f760*/  IMAD.MOV.U32 R7, RZ, RZ, R10 ;  /* 0x000000ffff077224 */ /* 0x000fe200078e000a */
[----:B------:R-:W3:Y:S04]  /*8f770*/  LDL.LU R8, [R1+0x298c] ;  /* 0x00298c0001087983 */ /* 0x000ee80000300800 */
[----:B------:R-:W3:Y:S04]  /*8f780*/  LDL.LU R10, [R1+0x29cc] ;  /* 0x0029cc00010a7983 */ /* 0x000ee80000300800 */
[----:B------:R1:W-:Y:S04]  /*8f790*/  STL [R1+0x280c], R9 ;  /* 0x00280c0901007387 */ /* 0x0003e80000100800 */
[----:B------:R1:W-:Y:S01]  /*8f7a0*/  LDGSTS.E [R4+0x9900], desc[UR70][R6.64], P0 ;  /* 0x0990000006047fae */ /* 0x0003e200081a1046 */
[----:B------:R-:W-:-:S02]  /*8f7b0*/  IMAD.X R11, R11, 0x1, R241, P1 ;  /* 0x000000010b0b7824 */ /* 0x000fc400008e06f1 */
[----:B------:R-:W-:-:S03]  /*8f7c0*/  IMAD.X R20, R20, 0x1, R241, P2 ;  /* 0x0000000114147824 */ /* 0x000fc600010e06f1 */
[----:B------:R4:W-:Y:S01]  /*8f7d0*/  STL [R1+0x2808], R11 ;  /* 0x0028080b01007387 */ /* 0x0009e20000100800 */
[----:B-1----:R-:W-:-:S03]  /*8f7e0*/  IMAD.MOV.U32 R6, RZ, RZ, R9 ;  /* 0x000000ffff067224 */ /* 0x002fc600078e0009 */
[----:B------:R-:W-:Y:S04]  /*8f7f0*/  STL [R1+0x284c], R19 ;  /* 0x00284c1301007387 */ /* 0x000fe80000100800 */
[----:B------:R-:W3:Y:S01]  /*8f800*/  LDL.LU R9, [R1+0x2988] ;  /* 0x0029880001097983 */ /* 0x000ee20000300800 */
[----:B------:R-:W-:-:S03]  /*8f810*/  IMAD.MOV.U32 R7, RZ, RZ, R11 ;  /* 0x000000ffff077224 */ /* 0x000fc600078e000b */
[----:B------:R-:W-:Y:S01]  /*8f820*/  STL [R1+0x2848], R20 ;  /* 0x0028481401007387 */ /* 0x000fe20000100800 */
[-C--:B------:R-:W-:Y:S02]  /*8f830*/  IADD3 R17, P1, PT, R17, R242.reuse, RZ ;  /* 0x000000f211117210 */ /* 0x080fe40007f3e0ff */
[----:B----4-:R-:W-:Y:S01]  /*8f840*/  IADD3 R15, P2, PT, R15, R242, RZ ;  /* 0x000000f20f0f7210 */ /* 0x010fe20007f5e0ff */
[----:B------:R1:W-:Y:S04]  /*8f850*/  LDGSTS.E [R4+0xa100], desc[UR70][R6.64], P0 ;  /* 0x0a10000006047fae */ /* 0x0003e800081a1046 */
[----:B------:R-:W4:Y:S04]  /*8f860*/  LDL.LU R11, [R1+0x29c8] ;  /* 0x0029c800010b7983 */ /* 0x000f280000300800 */
[----:B------:R-:W-:Y:S01]  /*8f870*/  STL [R1+0x288c], R17 ;  /* 0x00288c1101007387 */ /* 0x000fe20000100800 */
[----:B-1----:R-:W-:Y:S01]  /*8f880*/  MOV R6, R19 ;  /* 0x0000001300067202 */ /* 0x002fe20000000f00 */
[----:B------:R-:W-:-:S05]  /*8f890*/  IMAD.MOV.U32 R7, RZ, RZ, R20 ;  /* 0x000000ffff077224 */ /* 0x000fca00078e0014 */
[----:B------:R1:W-:Y:S01]  /*8f8a0*/  LDGSTS.E [R4+0xa900], desc[UR70][R6.64], P0 ;  /* 0x0a90000006047fae */ /* 0x0003e200081a1046 */
[--C-:B------:R-:W-:Y:S02]  /*8f8b0*/  IMAD.X R18, R18, 0x1, R241.reuse, P1 ;  /* 0x0000000112127824 */ /* 0x100fe400008e06f1 */
[----:B------:R-:W-:Y:S02]  /*8f8c0*/  IMAD.X R16, R16, 0x1, R241, P2 ;  /* 0x0000000110107824 */ /* 0x000fe400010e06f1 */
[----:B-1----:R-:W-:Y:S01]  /*8f8d0*/  IMAD.MOV.U32 R7, RZ, RZ, R18 ;  /* 0x000000ffff077224 */ /* 0x002fe200078e0012 */
[----:B------:R1:W-:Y:S04]  /*8f8e0*/  STL [R1+0x2888], R18 ;  /* 0x0028881201007387 */ /* 0x0003e80000100800 */
[----:B------:R-:W-:Y:S04]  /*8f8f0*/  STL [R1+0x28cc], R15 ;  /* 0x0028cc0f01007387 */ /* 0x000fe80000100800 */
[----:B-1----:R-:W4:Y:S04]  /*8f900*/  LDL.LU R18, [R1+0x2a0c] ;  /* 0x002a0c0001127983 */ /* 0x002f280000300800 */
[----:B------:R-:W-:Y:S04]  /*8f910*/  STL [R1+0x28c8], R16 ;  /* 0x0028c81001007387 */ /* 0x000fe80000100800 */
[----:B------:R-:W4:Y:S04]  /*8f920*/  LDL.LU R20, [R1+0x2a4c] ;  /* 0x002a4c0001147983 */ /* 0x000f280000300800 */
[----:B------:R-:W4:Y:S04]  /*8f930*/  LDL.LU R19, [R1+0x2a08] ;  /* 0x002a080001137983 */ /* 0x000f280000300800 */
[----:B------:R-:W4:Y:S01]  /*8f940*/  LDL.LU R21, [R1+0x2a48] ;  /* 0x002a480001157983 */ /* 0x000f220000300800 */
[-C--:B------:R-:W-:Y:S01]  /*8f950*/  IADD3 R5, P1, PT, R5, R242.reuse, RZ ;  /* 0x000000f205057210 */ /* 0x080fe20007f3e0ff */
[----:B------:R-:W-:Y:S01]  /*8f960*/  IMAD.MOV.U32 R6, RZ, RZ, R17 ;  /* 0x000000ffff067224 */ /* 0x000fe200078e0011 */
[----:B------:R-:W-:-:S03]  /*8f970*/  IADD3 R12, P2, PT, R12, R242, RZ ;  /* 0x000000f20c0c7210 */ /* 0x000fc60007f5e0ff */
[----:B------:R1:W-:Y:S04]  /*8f980*/  STL [R1+0x290c], R5 ;  /* 0x00290c0501007387 */ /* 0x0003e80000100800 */
[----:B------:R1:W-:Y:S02]  /*8f990*/  LDGSTS.E [R4+0xb100], desc[UR70][R6.64], P0 ;  /* 0x0b10000006047fae */ /* 0x0003e400081a1046 */
[----:B-1----:R-:W-:Y:S01]  /*8f9a0*/  IMAD.MOV.U32 R6, RZ, RZ, R15 ;  /* 0x000000ffff067224 */ /* 0x002fe200078e000f */
[----:B------:R-:W-:-:S05]  /*8f9b0*/  MOV R7, R16 ;  /* 0x0000001000077202 */ /* 0x000fca0000000f00 */
[----:B------:R1:W-:Y:S02]  /*8f9c0*/  LDGSTS.E [R4+0xb900], desc[UR70][R6.64], P0 ;  /* 0x0b90000006047fae */ /* 0x0003e400081a1046 */
[----:B-1----:R-:W-:Y:S02]  /*8f9d0*/  IMAD.MOV.U32 R6, RZ, RZ, R5 ;  /* 0x000000ffff067224 */ /* 0x002fe400078e0005 */
[--C-:B--2---:R-:W-:Y:S02]  /*8f9e0*/  IMAD.X R14, R14, 0x1, R241.reuse, P1 ;  /* 0x000000010e0e7824 */ /* 0x104fe400008e06f1 */
[----:B------:R-:W-:-:S03]  /*8f9f0*/  IMAD.X R13, R13, 0x1, R241, P2 ;  /* 0x000000010d0d7824 */ /* 0x000fc600010e06f1 */
[----:B------:R-:W-:Y:S04]  /*8fa00*/  STL [R1+0x2908], R14 ;  /* 0x0029080e01007387 */ /* 0x000fe80000100800 */
[----:B------:R-:W-:Y:S04]  /*8fa10*/  STL [R1+0x294c], R12 ;  /* 0x00294c0c01007387 */ /* 0x000fe80000100800 */
[----:B------:R-:W2:Y:S04]  /*8fa20*/  LDL.LU R26, [R1+0x2a8c] ;  /* 0x002a8c00011a7983 */ /* 0x000ea80000300800 */
[----:B------:R-:W-:Y:S04]  /*8fa30*/  STL [R1+0x2948], R13 ;  /* 0x0029480d01007387 */ /* 0x000fe80000100800 */
[----:B------:R-:W2:Y:S04]  /*8fa40*/  LDL.LU R5, [R1+0x2acc] ;  /* 0x002acc0001057983 */ /* 0x000ea80000300800 */
[----:B------:R-:W2:Y:S04]  /*8fa50*/  LDL.LU R27, [R1+0x2a88] ;  /* 0x002a8800011b7983 */ /* 0x000ea80000300800 */
[----:B------:R-:W2:Y:S01]  /*8fa60*/  LDL.LU R28, [R1+0x2ac8] ;  /* 0x002ac800011c7983 */ /* 0x000ea20000300800 */
[----:B------:R-:W-:Y:S01]  /*8fa70*/  IMAD.MOV.U32 R7, RZ, RZ, R14 ;  /* 0x000000ffff077224 */ /* 0x000fe200078e000e */
[----:B---3--:R-:W-:-:S02]  /*8fa80*/  IADD3 R8, P1, PT, R8, R242, RZ ;  /* 0x000000f208087210 */ /* 0x008fc40007f3e0ff */
[----:B------:R-:W-:Y:S02]  /*8fa90*/  IADD3 R10, P2, PT, R10, R242, RZ ;  /* 0x000000f20a0a7210 */ /* 0x000fe40007f5e0ff */
[----:B------:R1:W-:Y:S04]  /*8faa0*/  LDGSTS.E [R4+0xc100], desc[UR70][R6.64], P0 ;  /* 0x0c10000006047fae */ /* 0x0003e800081a1046 */
[----:B------:R-:W-:Y:S01]  /*8fab0*/  STL [R1+0x298c], R8 ;  /* 0x00298c0801007387 */ /* 0x000fe20000100800 */
[----:B-1----:R-:W-:Y:S02]  /*8fac0*/  IMAD.MOV.U32 R6, RZ, RZ, R12 ;  /* 0x000000ffff067224 */ /* 0x002fe400078e000c */
[----:B------:R-:W-:Y:S01]  /*8fad0*/  IMAD.MOV.U32 R7, RZ, RZ, R13 ;  /* 0x000000ffff077224 */ /* 0x000fe200078e000d */
[----:B------:R-:W-:-:S04]  /*8fae0*/  IADD3.X R9, PT, PT, R9, R241, RZ, P1, !PT ;  /* 0x000000f109097210 */ /* 0x000fc80000ffe4ff */
[----:B------:R1:W-:Y:S04]  /*8faf0*/  LDGSTS.E [R4+0xc900], desc[UR70][R6.64], P0 ;  /* 0x0c90000006047fae */ /* 0x0003e800081a1046 */
[----:B------:R3:W-:Y:S04]  /*8fb00*/  STL [R1+0x2988], R9 ;  /* 0x0029880901007387 */ /* 0x0007e80000100800 */
[----:B------:R-:W-:Y:S01]  /*8fb10*/  STL [R1+0x29cc], R10 ;  /* 0x0029cc0a01007387 */ /* 0x000fe20000100800 */
[----:B----4-:R-:W-:Y:S02]  /*8fb20*/  IMAD.X R11, R11, 0x1, R241, P2 ;  /* 0x000000010b0b7824 */ /* 0x010fe400010e06f1 */
[----:B-1----:R-:W-:-:S02]  /*8fb30*/  IMAD.MOV.U32 R6, RZ, RZ, R8 ;  /* 0x000000ffff067224 */ /* 0x002fc400078e0008 */
[----:B------:R-:W-:Y:S02]  /*8fb40*/  IMAD.MOV.U32 R7, RZ, RZ, R9 ;  /* 0x000000ffff077224 */ /* 0x000fe400078e0009 */
[----:B---3--:R-:W3:Y:S04]  /*8fb50*/  LDL.LU.64 R8, [R1+0x1ee8] ;  /* 0x001ee80001087983 */ /* 0x008ee80000300a00 */
[----:B------:R1:W-:Y:S04]  /*8fb60*/  LDGSTS.E [R4+0xd100], desc[UR70][R6.64], P0 ;  /* 0x0d10000006047fae */ /* 0x0003e800081a1046 */
[----:B------:R4:W-:Y:S01]  /*8fb70*/  STL [R1+0x29c8], R11 ;  /* 0x0029c80b01007387 */ /* 0x0009e20000100800 */
[----:B-1----:R-:W-:-:S02]  /*8fb80*/  IMAD.MOV.U32 R6, RZ, RZ, R10 ;  /* 0x000000ffff067224 */ /* 0x002fc400078e000a */
[----:B------:R-:W-:Y:S02]  /*8fb90*/  IMAD.MOV.U32 R7, RZ, RZ, R11 ;  /* 0x000000ffff077224 */ /* 0x000fe400078e000b */
[----:B----4-:R-:W4:Y:S04]  /*8fba0*/  LDL.LU.64 R10, [R1+0x1ea8] ;  /* 0x001ea800010a7983 */ /* 0x010f280000300a00 */
[----:B------:R-:W3:Y:S04]  /*8fbb0*/  LDL.LU.64 R12, [R1+0x1e68] ;  /* 0x001e6800010c7983 */ /* 0x000ee80000300a00 */
[----:B------:R-:W3:Y:S04]  /*8fbc0*/  LDL.LU.64 R14, [R1+0x1e28] ;  /* 0x001e2800010e7983 */ /* 0x000ee80000300a00 */
[----:B------:R-:W3:Y:S04]  /*8fbd0*/  LDL.LU.64 R16, [R1+0x1de8] ;  /* 0x001de80001107983 */ /* 0x000ee80000300a00 */
[----:B------:R1:W-:Y:S01]  /*8fbe0*/  LDGSTS.E [R4+0xd900], desc[UR70][R6.64], P0 ;  /* 0x0d90000006047fae */ /* 0x0003e200081a1046 */
[----:B------:R-:W-:-:S02]  /*8fbf0*/  IADD3 R18, P1, PT, R18, R242, RZ ;  /* 0x000000f212127210 */ /* 0x000fc40007f3e0ff */
[----:B------:R-:W-:-:S03]  /*8fc00*/  IADD3 R20, P2, PT, R20, R242, RZ ;  /* 0x000000f214147210 */ /* 0x000fc60007f5e0ff */
[----:B------:R-:W-:Y:S01]  /*8fc10*/  IMAD.X R19, R19, 0x1, R241, P1 ;  /* 0x0000000113137824 */ /* 0x000fe200008e06f1 */
[----:B------:R-:W-:Y:S01]  /*8fc20*/  STL [R1+0x2a0c], R18 ;  /* 0x002a0c1201007387 */ /* 0x000fe20000100800 */
[----:B-1----:R-:W-:Y:S01]  /*8fc30*/  IMAD.MOV.U32 R6, RZ, RZ, R18 ;  /* 0x000000ffff067224 */ /* 0x002fe200078e0012 */
[----:B------:R-:W-:Y:S01]  /*8fc40*/  IADD3.X R21, PT, PT, R21, R241, RZ, P2, !PT ;  /* 0x000000f115157210 */ /* 0x000fe200017fe4ff */
[----:B------:R-:W-:Y:S01]  /*8fc50*/  IMAD.MOV.U32 R7, RZ, RZ, R19 ;  /* 0x000000ffff077224 */ /* 0x000fe200078e0013 */
[----:B------:R1:W-:Y:S04]  /*8fc60*/  STL [R1+0x2a08], R19 ;  /* 0x002a081301007387 */ /* 0x0003e80000100800 */
[----:B------:R-:W-:Y:S04]  /*8fc70*/  STL [R1+0x2a4c], R20 ;  /* 0x002a4c1401007387 */ /* 0x000fe80000100800 */
[----:B------:R1:W-:Y:S04]  /*8fc80*/  LDGSTS.E [R4+0xe100], desc[UR70][R6.64], P0 ;  /* 0x0e10000006047fae */ /* 0x0003e800081a1046 */
[----:B-1----:R-:W4:Y:S04]  /*8fc90*/  LDL.LU.64 R18, [R1+0x16f8] ;  /* 0x0016f80001127983 */ /* 0x002f280000300a00 */
[----:B------:R1:W-:Y:S01]  /*8fca0*/  STL [R1+0x2a48], R21 ;  /* 0x002a481501007387 */ /* 0x0003e20000100800 */
[----:B------:R-:W-:-:S02]  /*8fcb0*/  IMAD.MOV.U32 R6, RZ, RZ, R20 ;  /* 0x000000ffff067224 */ /* 0x000fc400078e0014 */
[----:B------:R-:W-:Y:S02]  /*8fcc0*/  IMAD.MOV.U32 R7, RZ, RZ, R21 ;  /* 0x000000ffff077224 */ /* 0x000fe400078e0015 */
[----:B-1----:R-:W4:Y:S04]  /*8fcd0*/  LDL.LU.64 R20, [R1+0x1da8] ;  /* 0x001da80001147983 */ /* 0x002f280000300a00 */
[----:B------:R-:W4:Y:S04]  /*8fce0*/  LDL.LU.64 R22, [R1+0x1d68] ;  /* 0x001d680001167983 */ /* 0x000f280000300a00 */
[----:B------:R-:W4:Y:S04]  /*8fcf0*/  LDL.LU.64 R24, [R1+0x1d28] ;  /* 0x001d280001187983 */ /* 0x000f280000300a00 */
[----:B------:R1:W-:Y:S01]  /*8fd00*/  LDGSTS.E [R4+0xe900], desc[UR70][R6.64], P0 ;  /* 0x0e90000006047fae */ /* 0x0003e200081a1046 */
[----:B--2---:R-:W-:-:S02]  /*8fd10*/  IADD3 R26, P1, PT, R26, R242, RZ ;  /* 0x000000f21a1a7210 */ /* 0x004fc40007f3e0ff */
[----:B------:R-:W-:-:S03]  /*8fd20*/  IADD3 R5, P2, PT, R5, R242, RZ ;  /* 0x000000f205057210 */ /* 0x000fc60007f5e0ff */
[--C-:B------:R-:W-:Y:S01]  /*8fd30*/  IMAD.X R27, R27, 0x1, R241.reuse, P1 ;  /* 0x000000011b1b7824 */ /* 0x100fe200008e06f1 */
[----:B------:R-:W-:Y:S01]  /*8fd40*/  STL [R1+0x2a8c], R26 ;  /* 0x002a8c1a01007387 */ /* 0x000fe20000100800 */
[----:B-1----:R-:W-:Y:S01]  /*8fd50*/  MOV R6, R26 ;  /* 0x0000001a00067202 */ /* 0x002fe20000000f00 */
[----:B------:R-:W-:Y:S02]  /*8fd60*/  IMAD.X R28, R28, 0x1, R241, P2 ;  /* 0x000000011c1c7824 */ /* 0x000fe400010e06f1 */
[----:B------:R-:W-:Y:S01]  /*8fd70*/  IMAD.MOV.U32 R7, RZ, RZ, R27 ;  /* 0x000000ffff077224 */ /* 0x000fe200078e001b */
[----:B------:R1:W-:Y:S04]  /*8fd80*/  STL [R1+0x2a88], R27 ;  /* 0x002a881b01007387 */ /* 0x0003e80000100800 */
[----:B------:R-:W-:Y:S04]  /*8fd90*/  STL [R1+0x2acc], R5 ;  /* 0x002acc0501007387 */ /* 0x000fe80000100800 */
[----:B------:R2:W-:Y:S04]  /*8fda0*/  LDGSTS.E [R4+0xf100], desc[UR70][R6.64], P0 ;  /* 0x0f10000006047fae */ /* 0x0005e800081a1046 */
[----:B-1----:R-:W4:Y:S04]  /*8fdb0*/  LDL.LU.64 R26, [R1+0x1ce8] ;  /* 0x001ce800011a7983 */ /* 0x002f280000300a00 */
[----:B------:R1:W-:Y:S01]  /*8fdc0*/  STL [R1+0x2ac8], R28 ;  /* 0x002ac81c01007387 */ /* 0x0003e20000100800 */
[----:B--2---:R-:W-:-:S03]  /*8fdd0*/  IMAD.MOV.U32 R7, RZ, RZ, R28 ;  /* 0x000000ffff077224 */ /* 0x004fc600078e001c */
[----:B-1----:R-:W2:Y:S04]  /*8fde0*/  LDL.LU.64 R28, [R1+0x1ca8] ;  /* 0x001ca800011c7983 */ /* 0x002ea80000300a00 */
[----:B------:R-:W2:Y:S04]  /*8fdf0*/  LDL.LU.64 R30, [R1+0x1c68] ;  /* 0x001c6800011e7983 */ /* 0x000ea80000300a00 */
        /* <DEDUP_REMOVED lines=19> */
[----:B------:R-:W2:Y:S01]  /*8ff30*/  LDL.LU.64 R76, [R1+0x1b20] ;  /* 0x001b2000014c7983 */ /* 0x000ea20000300a00 */
[----:B------:R-:W-:-:S05]  /*8ff40*/  IMAD.MOV.U32 R6, RZ, RZ, R5 ;  /* 0x000000ffff067224 */ /* 0x000fca00078e0005 */
[----:B------:R3:W-:Y:S02]  /*8ff50*/  LDGSTS.E [R4+0xf900], desc[UR70][R6.64], P0 ;  /* 0x0f90000006047fae */ /* 0x0007e400081a1046 */
[----:B---3--:R-:W-:-:S05]  /*8ff60*/  IADD3 R6, P1, PT, R8, R242, RZ ;  /* 0x000000f208067210 */ /* 0x008fca0007f3e0ff */
[----:B------:R-:W-:Y:S01]  /*8ff70*/  IMAD.X R5, R9, 0x1, R241, P1 ;  /* 0x0000000109057824 */ /* 0x000fe200008e06f1 */
[----:B----4-:R-:W-:-:S05]  /*8ff80*/  IADD3 R8, P1, PT, R10, R242, RZ ;  /* 0x000000f20a087210 */ /* 0x010fca0007f3e0ff */
        /* <DEDUP_REMOVED lines=14> */
[----:B------:R-:W-:Y:S02]  /*90070*/  IMAD.X R21, R25, 0x1, R241, P1 ;  /* 0x0000000119157824 */ /* 0x000fe400008e06f1 */
[----:B------:R-:W-:Y:S02]  /*90080*/  IMAD.MOV.U32 R222, RZ, RZ, R6 ;  /* 0x000000ffffde7224 */ /* 0x000fe400078e0006 */
[----:B------:R-:W-:Y:S02]  /*90090*/  IMAD.MOV.U32 R223, RZ, RZ, R5 ;  /* 0x000000ffffdf7224 */ /* 0x000fe400078e0005 */
[----:B------:R-:W-:Y:S02]  /*900a0*/  IMAD.MOV.U32 R220, RZ, RZ, R8 ;  /* 0x000000ffffdc7224 */ /* 0x000fe400078e0008 */
[----:B------:R-:W-:Y:S02]  /*900b0*/  IMAD.MOV.U32 R221, RZ, RZ, R7 ;  /* 0x000000ffffdd7224 */ /* 0x000fe400078e0007 */
[----:B------:R-:W-:-:S02]  /*900c0*/  IMAD.MOV.U32 R218, RZ, RZ, R10 ;  /* 0x000000ffffda7224 */ /* 0x000fc400078e000a */
[----:B------:R-:W-:Y:S01]  /*900d0*/  IMAD.MOV.U32 R219, RZ, RZ, R9 ;  /* 0x000000ffffdb7224 */ /* 0x000fe200078e0009 */
[----:B------:R-:W-:Y:S01]  /*900e0*/  MOV R216, R12 ;  /* 0x0000000c00d87202 */ /* 0x000fe20000000f00 */
[----:B------:R-:W-:Y:S02]  /*900f0*/  IMAD.MOV.U32 R217, RZ, RZ, R11 ;  /* 0x000000ffffd97224 */ /* 0x000fe400078e000b */
        /* <DEDUP_REMOVED lines=24> */
[----:B------:R-:W-:-:S05]  /*90280*/  IADD3 R24, P1, PT, R26, R242, RZ ;  /* 0x000000f21a187210 */ /* 0x000fca0007f3e0ff */
[----:B------:R-:W-:Y:S01]  /*90290*/  IMAD.X R23, R27, 0x1, R241, P1 ;  /* 0x000000011b177824 */ /* 0x000fe200008e06f1 */
[----:B--2---:R-:W-:-:S04]  /*902a0*/  IADD3 R26, P1, PT, R28, R242, RZ ;  /* 0x000000f21c1a7210 */ /* 0x004fc80007f3e0ff */
        /* <DEDUP_REMOVED lines=39> */
[-C--:B------:R-:W-:Y:S01]  /*90520*/  IADD3 R66, P1, PT, R78, R242.reuse, RZ ;  /* 0x000000f24e427210 */ /* 0x080fe20007f3e0ff */
[----:B------:R-:W-:Y:S02]  /*90530*/  IMAD.MOV.U32 R122, RZ, RZ, R24 ;  /* 0x000000ffff7a7224 */ /* 0x000fe400078e0018 */
[----:B------:R-:W-:Y:S02]  /*90540*/  IMAD.MOV.U32 R123, RZ, RZ, R23 ;  /* 0x000000ffff7b7224 */ /* 0x000fe400078e0017 */
[----:B------:R-:W-:Y:S01]  /*90550*/  IMAD.X R65, R79, 0x1, R241, P1 ;  /* 0x000000014f417824 */ /* 0x000fe200008e06f1 */
[----:B------:R-:W-:Y:S01]  /*90560*/  IADD3 R68, P1, PT, R76, R242, RZ ;  /* 0x000000f24c447210 */ /* 0x000fe20007f3e0ff */
[----:B------:R-:W-:Y:S02]  /*90570*/  IMAD.MOV.U32 R120, RZ, RZ, R26 ;  /* 0x000000ffff787224 */ /* 0x000fe400078e001a */
[----:B------:R-:W-:Y:S01]  /*90580*/  IMAD.MOV.U32 R121, RZ, RZ, R25 ;  /* 0x000000ffff797224 */ /* 0x000fe200078e0019 */
[----:B------:R-:W-:-:S02]  /*90590*/  MOV R118, R28 ;  /* 0x0000001c00767202 */ /* 0x000fc40000000f00 */
[----:B------:R-:W-:Y:S01]  /*905a0*/  IADD3.X R67, PT, PT, R77, R241, RZ, P1, !PT ;  /* 0x000000f14d437210 */ /* 0x000fe20000ffe4ff */
[----:B------:R-:W-:Y:S02]  /*905b0*/  IMAD.MOV.U32 R119, RZ, RZ, R27 ;  /* 0x000000ffff777224 */ /* 0x000fe400078e001b */
[----:B------:R-:W-:Y:S02]  /*905c0*/  IMAD.MOV.U32 R76, RZ, RZ, R16 ;  /* 0x000000ffff4c7224 */ /* 0x000fe400078e0010 */
[----:B------:R-:W-:Y:S02]  /*905d0*/  IMAD.MOV.U32 R77, RZ, RZ, R15 ;  /* 0x000000ffff4d7224 */ /* 0x000fe400078e000f */
        /* <DEDUP_REMOVED lines=76> */
[----:B------:R-:W4:Y:S04]  /*90aa0*/  LDL.LU R16, [R1+0x2414] ;  /* 0x0024140001107983 */ /* 0x000f280000300800 */
        /* <DEDUP_REMOVED lines=23> */
[----:B-1----:R-:W-:Y:S01]  /*90c20*/  VIADD R4, R69, UR7 ;  /* 0x0000000745047c36 */ /* 0x002fe20008000000 */
[----:B--2---:R-:W-:-:S02]  /*90c30*/  IADD3 R6, P1, PT, R6, R242, RZ ;  /* 0x000000f206067210 */ /* 0x004fc40007f3e0ff */
[----:B---3--:R-:W-:-:S03]  /*90c40*/  IADD3 R11, P2, PT, R11, R242, RZ ;  /* 0x000000f20b0b7210 */ /* 0x008fc60007f5e0ff */
[--C-:B----4-:R-:W-:Y:S01]  /*90c50*/  IMAD.X R7, R7, 0x1, R241.reuse, P1 ;  /* 0x0000000107077824 */ /* 0x110fe200008e06f1 */
[----:B------:R-:W-:Y:S01]  /*90c60*/  STL [R1+0x2314], R6 ;  /* 0x0023140601007387 */ /* 0x000fe20000100800 */
[----:B------:R-:W-:-:S03]  /*90c70*/  IMAD.X R14, R14, 0x1, R241, P2 ;  /* 0x000000010e0e7824 */ /* 0x000fc600010e06f1 */
[----:B------:R1:W-:Y:S04]  /*90c80*/  STL [R1+0x2310], R7 ;  /* 0x0023100701007387 */ /* 0x0003e80000100800 */
[----:B------:R-:W-:Y:S04]  /*90c90*/  STL [R1+0x2354], R11 ;  /* 0x0023540b01007387 */ /* 0x000fe80000100800 */
[----:B------:R-:W2:Y:S04]  /*90ca0*/  LDL.LU R13, [R1+0x2494] ;  /* 0x00249400010d7983 */ /* 0x000ea80000300800 */
[----:B------:R3:W-:Y:S04]  /*90cb0*/  STL [R1+0x2350], R14 ;  /* 0x0023500e01007387 */ /* 0x0007e80000100800 */
[----:B------:R1:W-:Y:S04]  /*90cc0*/  LDGSTS.E [R4+0x200], desc[UR70][R6.64], P0 ;  /* 0x0020000006047fae */ /* 0x0003e800081a1046 */
[----:B------:R-:W4:Y:S01]  /*90cd0*/  LDL.LU R9, [R1+0x24d4] ;  /* 0x0024d40001097983 */ /* 0x000f220000300800 */
[----:B-1----:R-:W-:-:S03]  /*90ce0*/  IMAD.MOV.U32 R7, RZ, RZ, R14 ;  /* 0x000000ffff077224 */ /* 0x002fc600078e000e */
[----:B---3--:R-:W3:Y:S01]  /*90cf0*/  LDL.LU R14, [R1+0x2490] ;  /* 0x00249000010e7983 */ /* 0x008ee20000300800 */
[----:B------:R-:W-:-:S03]  /*90d00*/  IMAD.MOV.U32 R6, RZ, RZ, R11 ;  /* 0x000000ffff067224 */ /* 0x000fc600078e000b */
[----:B------:R-:W3:Y:S01]  /*90d10*/  LDL.LU R11, [R1+0x24d0] ;  /* 0x0024d000010b7983 */ /* 0x000ee20000300800 */
[-C--:B------:R-:W-:Y:S02]  /*90d20*/  IADD3 R15, P1, PT, R15, R242.reuse, RZ ;  /* 0x000000f20f0f7210 */ /* 0x080fe40007f3e0ff */
[----:B------:R-:W-:Y:S01]  /*90d30*/  IADD3 R5, P2, PT, R5, R242, RZ ;  /* 0x000000f205057210 */ /* 0x000fe20007f5e0ff */
[----:B------:R1:W-:Y:S01]  /*90d40*/  LDGSTS.E [R4+0xa00], desc[UR70][R6.64], P0 ;  /* 0x00a0000006047fae */ /* 0x0003e200081a1046 */
[----:B------:R-:W-:-:S03]  /*90d50*/  IADD3.X R17, PT, PT, R17, R241, RZ, P1, !PT ;  /* 0x000000f111117210 */ /* 0x000fc60000ffe4ff */
[----:B------:R1:W-:Y:S01]  /*90d60*/  STL [R1+0x2394], R15 ;  /* 0x0023940f01007387 */ /* 0x0003e20000100800 */
[----:B------:R-:W-:-:S03]  /*90d70*/  IMAD.X R12, R12, 0x1, R241, P2 ;  /* 0x000000010c0c7824 */ /* 0x000fc600010e06f1 */
[----:B------:R1:W-:Y:S04]  /*90d80*/  STL [R1+0x2390], R17 ;  /* 0x0023901101007387 */ /* 0x0003e80000100800 */
[----:B------:R1:W-:Y:S02]  /*90d90*/  STL [R1+0x23d4], R5 ;  /* 0x0023d40501007387 */ /* 0x0003e40000100800 */
[----:B-1----:R-:W-:Y:S02]  /*90da0*/  IMAD.MOV.U32 R6, RZ, RZ, R15 ;  /* 0x000000ffff067224 */ /* 0x002fe400078e000f */
[----:B------:R-:W3:Y:S04]  /*90db0*/  LDL.LU R15, [R1+0x2514] ;  /* 0x00251400010f7983 */ /* 0x000ee80000300800 */
[----:B------:R1:W-:Y:S01]  /*90dc0*/  STL [R1+0x23d0], R12 ;  /* 0x0023d00c01007387 */ /* 0x0003e20000100800 */
[----:B------:R-:W-:-:S03]  /*90dd0*/  IMAD.MOV.U32 R7, RZ, RZ, R17 ;  /* 0x000000ffff077224 */ /* 0x000fc600078e0011 */
[----:B------:R-:W3:Y:S04]  /*90de0*/  LDL.LU R19, [R1+0x2554] ;  /* 0x0025540001137983 */ /* 0x000ee80000300800 */
[----:B------:R-:W3:Y:S04]  /*90df0*/  LDL.LU R17, [R1+0x2510] ;  /* 0x0025100001117983 */ /* 0x000ee80000300800 */
[----:B------:R-:W3:Y:S01]  /*90e00*/  LDL.LU R20, [R1+0x2550] ;  /* 0x0025500001147983 */ /* 0x000ee20000300800 */
[----:B------:R-:W-:-:S03]  /*90e10*/  IADD3 R16, P1, PT, R16, R242, RZ ;  /* 0x000000f210107210 */ /* 0x000fc60007f3e0ff */
[----:B------:R1:W-:Y:S01]  /*90e20*/  LDGSTS.E [R4+0x1200], desc[UR70][R6.64], P0 ;  /* 0x0120000006047fae */ /* 0x0003e200081a1046 */
[----:B------:R-:W-:Y:S01]  /*90e30*/  IADD3 R8, P2, PT, R8, R242, RZ ;  /* 0x000000f208087210 */ /* 0x000fe20007f5e0ff */
[----:B------:R-:W-:-:S03]  /*90e40*/  IMAD.X R18, R18, 0x1, R241, P1 ;  /* 0x0000000112127824 */ /* 0x000fc600008e06f1 */
[----:B------:R-:W-:Y:S01]  /*90e50*/  IADD3.X R10, PT, PT, R10, R241, RZ, P2, !PT ;  /* 0x000000f10a0a7210 */ /* 0x000fe200017fe4ff */
[----:B-1----:R-:W-:Y:S02]  /*90e60*/  IMAD.MOV.U32 R6, RZ, RZ, R5 ;  /* 0x000000ffff067224 */ /* 0x002fe400078e0005 */
[----:B------:R-:W-:Y:S01]  /*90e70*/  IMAD.MOV.U32 R7, RZ, RZ, R12 ;  /* 0x000000ffff077224 */ /* 0x000fe200078e000c */
[----:B------:R-:W3:Y:S04]  /*90e80*/  LDL.LU R5, [R1+0x2594] ;  /* 0x0025940001057983 */ /* 0x000ee80000300800 */
[----:B------:R-:W3:Y:S04]  /*90e90*/  LDL.LU R12, [R1+0x25d4] ;  /* 0x0025d400010c7983 */ /* 0x000ee80000300800 */
[----:B------:R1:W-:Y:S04]  /*90ea0*/  STL [R1+0x2414], R16 ;  /* 0x0024141001007387 */ /* 0x0003e80000100800 */
[----:B------:R1:W-:Y:S04]  /*90eb0*/  STL [R1+0x2410], R18 ;  /* 0x0024101201007387 */ /* 0x0003e80000100800 */
[----:B------:R1:W-:Y:S04]  /*90ec0*/  LDGSTS.E [R4+0x1a00], desc[UR70][R6.64], P0 ;  /* 0x01a0000006047fae */ /* 0x0003e800081a1046 */
[----:B------:R1:W-:Y:S02]  /*90ed0*/  STL [R1+0x2454], R8 ;  /* 0x0024540801007387 */ /* 0x0003e40000100800 */
[----:B-1----:R-:W-:-:S02]  /*90ee0*/  IMAD.MOV.U32 R6, RZ, RZ, R16 ;  /* 0x000000ffff067224 */ /* 0x002fc400078e0010 */
        /* <DEDUP_REMOVED lines=11> */
[----:B----4-:R-:W-:-:S03]  /*90fa0*/  IADD3 R9, P2, PT, R9, R242, RZ ;  /* 0x000000f209097210 */ /* 0x010fc60007f5e0ff */
[----:B------:R2:W-:Y:S01]  /*90fb0*/  STL [R1+0x2494], R13 ;  /* 0x0024940d01007387 */ /* 0x0005e20000100800 */
[----:B-1----:R-:W-:Y:S01]  /*90fc0*/  MOV R6, R13 ;  /* 0x0000000d00067202 */ /* 0x002fe20000000f00 */
[--C-:B---3--:R-:W-:Y:S02]  /*90fd0*/  IMAD.X R14, R14, 0x1, R241.reuse, P1 ;  /* 0x000000010e0e7824 */ /* 0x108fe400008e06f1 */
        /* <DEDUP_REMOVED lines=9> */
[----:B------:R-:W-:Y:S01]  /*91070*/  IADD3 R19, P2, PT, R19, R242, RZ ;  /* 0x000000f213137210 */ /* 0x000fe20007f5e0ff */
[----:B----4-:R-:W-:-:S02]  /*91080*/  IMAD.MOV.U32 R6, RZ, RZ, R9 ;  /* 0x000000ffff067224 */ /* 0x010fc400078e0009 */
[----:B------:R-:W-:Y:S02]  /*91090*/  IMAD.MOV.U32 R7, RZ, RZ, R11 ;  /* 0x000000ffff077224 */ /* 0x000fe400078e000b */
[--C-:B------:R-:W-:Y:S01]  /*910a0*/  IMAD.X R17, R17, 0x1, R241.reuse, P1 ;  /* 0x0000000111117824 */ /* 0x100fe200008e06f1 */
[----:B---3--:R-:W3:Y:S04]  /*910b0*/  LDL.LU R9, [R1+0x2694] ;  /* 0x0026940001097983 */ /* 0x008ee80000300800 */
[----:B------:R-:W4:Y:S04]  /*910c0*/  LDL.LU R11, [R1+0x26d4] ;  /* 0x0026d400010b7983 */ /* 0x000f280000300800 */
[----:B------:R-:W-:Y:S04]  /*910d0*/  STL [R1+0x2514], R15 ;  /* 0x0025140f01007387 */ /* 0x000fe80000100800 */
[----:B------:R1:W-:Y:S04]  /*910e0*/  LDGSTS.E [R4+0x3a00], desc[UR70][R6.64], P0 ;  /* 0x03a0000006047fae */ /* 0x0003e800081a1046 */
[----:B------:R1:W-:Y:S01]  /*910f0*/  STL [R1+0x2510], R17 ;  /* 0x0025101101007387 */ /* 0x0003e20000100800 */
[----:B------:R-:W-:-:S03]  /*91100*/  IMAD.X R20, R20, 0x1, R241, P2 ;  /* 0x0000000114147824 */ /* 0x000fc600010e06f1 */
[----:B------:R-:W-:Y:S01]  /*91110*/  STL [R1+0x2554], R19 ;  /* 0x0025541301007387 */ /* 0x000fe20000100800 */
[----:B-1----:R-:W-:-:S03]  /*91120*/  MOV R7, R17 ;  /* 0x0000001100077202 */ /* 0x002fc60000000f00 */
        /* <DEDUP_REMOVED lines=9> */
[----:B-1----:R-:W-:Y:S02]  /*911c0*/  IMAD.MOV.U32 R6, RZ, RZ, R19 ;  /* 0x000000ffff067224 */ /* 0x002fe400078e0013 */
[----:B------:R-:W-:Y:S02]  /*911d0*/  IMAD.MOV.U32 R7, RZ, RZ, R20 ;  /* 0x000000ffff077224 */ /* 0x000fe400078e0014 */
        /* <DEDUP_REMOVED lines=13> */
[----:B------:R-:W-:-:S03]  /*912b0*/  MOV R6, R12 ;  /* 0x0000000c00067202 */ /* 0x000fc60000000f00 */
[----:B------:R-:W4:Y:S01]  /*912c0*/  LDL.LU R12, [R1+0x2750] ;  /* 0x00275000010c7983 */ /* 0x000f220000300800 */
[----:B------:R-:W-:-:S03]  /*912d0*/  IADD3 R10, P2, PT, R10, R242, RZ ;  /* 0x000000f20a0a7210 */ /* 0x000fc60007f5e0ff */
[----:B------:R-:W-:Y:S04]  /*912e0*/  STL [R1+0x2614], R8 ;  /* 0x0026140801007387 */ /* 0x000fe80000100800 */
[----:B------:R1:W-:Y:S02]  /*912f0*/  LDGSTS.E [R4+0x5a00], desc[UR70][R6.64], P0 ;  /* 0x05a0000006047fae */ /* 0x0003e400081a1046 */
[----:B-1----:R-:W-:Y:S02]  /*91300*/  IMAD.MOV.U32 R6, RZ, RZ, R8 ;  /* 0x000000ffff067224 */ /* 0x002fe400078e0008 */
[----:B--2---:R-:W-:-:S04]  /*91310*/  IMAD.X R13, R13, 0x1, R241, P1 ;  /* 0x000000010d0d7824 */ /* 0x004fc800008e06f1 */
[----:B------:R-:W-:Y:S01]  /*91320*/  IMAD.MOV.U32 R7, RZ, RZ, R13 ;  /* 0x000000ffff077224 */ /* 0x000fe200078e000d */
[----:B------:R1:W-:Y:S04]  /*91330*/  STL [R1+0x2610], R13 ;  /* 0x0026100d01007387 */ /* 0x0003e80000100800 */
[----:B------:R-:W-:Y:S01]  /*91340*/  STL [R1+0x2654], R10 ;  /* 0x0026540a01007387 */ /* 0x000fe20000100800 */
[----:B------:R-:W-:-:S03]  /*91350*/  IMAD.X R14, R14, 0x1, R241, P2 ;  /* 0x000000010e0e7824 */ /* 0x000fc600010e06f1 */
[----:B------:R2:W-:Y:S04]  /*91360*/  LDGSTS.E [R4+0x6200], desc[UR70][R6.64], P0 ;  /* 0x0620000006047fae */ /* 0x0005e800081a1046 */
[----:B-1----:R-:W4:Y:S04]  /*91370*/  LDL.LU R13, [R1+0x2794] ;  /* 0x00279400010d7983 */ /* 0x002f280000300800 */
[----:B------:R1:W-:Y:S04]  /*91380*/  STL [R1+0x2650], R14 ;  /* 0x0026500e01007387 */ /* 0x0003e80000100800 */
[----:B------:R-:W4:Y:S01]  /*91390*/  LDL.LU R8, [R1+0x27d4] ;  /* 0x0027d40001087983 */ /* 0x000f220000300800 */
[----:B--2---:R-:W-:Y:S01]  /*913a0*/  MOV R7, R14 ;  /* 0x0000000e00077202 */ /* 0x004fe20000000f00 */
[----:B------:R-:W-:-:S02]  /*913b0*/  IMAD.MOV.U32 R6, RZ, RZ, R10 ;  /* 0x000000ffff067224 */ /* 0x000fc400078e000a */
[----:B-1----:R-:W2:Y:S04]  /*913c0*/  LDL.LU R14, [R1+0x2790] ;  /* 0x00279000010e7983 */ /* 0x002ea80000300800 */
[----:B------:R-:W2:Y:S01]  /*913d0*/  LDL.LU R10, [R1+0x27d0] ;  /* 0x0027d000010a7983 */ /* 0x000ea20000300800 */
[-C--:B---3--:R-:W-:Y:S02]  /*913e0*/  IADD3 R9, P1, PT, R9, R242.reuse, RZ ;  /* 0x000000f209097210 */ /* 0x088fe40007f3e0ff */
[----:B----4-:R-:W-:Y:S01]  /*913f0*/  IADD3 R11, P2, PT, R11, R242, RZ ;  /* 0x000000f20b0b7210 */ /* 0x010fe20007f5e0ff */
[----:B------:R1:W-:Y:S04]  /*91400*/  LDGSTS.E [R4+0x6a00], desc[UR70][R6.64], P0 ;  /* 0x06a0000006047fae */ /* 0x0003e800081a1046 */
[----:B------:R3:W-:Y:S01]  /*91410*/  STL [R1+0x2694], R9 ;  /* 0x0026940901007387 */ /* 0x0007e20000100800 */
[----:B------:R-:W-:-:S02]  /*91420*/  IMAD.X R17, R17, 0x1, R241, P1 ;  /* 0x0000000111117824 */ /* 0x000fc400008e06f1 */
[----:B------:R-:W-:Y:S02]  /*91430*/  IMAD.X R15, R15, 0x1, R241, P2 ;  /* 0x000000010f0f7824 */ /* 0x000fe400010e06f1 */
[----:B-1----:R-:W-:Y:S01]  /*91440*/  IMAD.MOV.U32 R6, RZ, RZ, R9 ;  /* 0x000000ffff067224 */ /* 0x002fe200078e0009 */
[----:B------:R-:W-:Y:S01]  /*91450*/  STL [R1+0x2690], R17 ;  /* 0x0026901101007387 */ /* 0x000fe20000100800 */
[----:B------:R-:W-:-:S03]  /*91460*/  IMAD.MOV.U32 R7, RZ, RZ, R17 ;  /* 0x000000ffff077224 */ /* 0x000fc600078e0011 */
        /* <DEDUP_REMOVED lines=15> */
[----:B------:R-:W-:Y:S01]  /*91560*/  IADD3.X R18, PT, PT, R18, R241, RZ, P1, !PT ;  /* 0x000000f112127210 */ /* 0x000fe20000ffe4ff */
[----:B------:R-:W-:-:S04]  /*91570*/  IMAD.X R12, R12, 0x1, R241, P2 ;  /* 0x000000010c0c7824 */ /* 0x000fc800010e06f1 */
[----:B------:R1:W-:Y:S02]  /*91580*/  STL [R1+0x2710], R18 ;  /* 0x0027101201007387 */ /* 0x0003e40000100800 */
[----:B-1----:R-:W-:Y:S02]  /*91590*/  IMAD.MOV.U32 R7, RZ, RZ, R18 ;  /* 0x000000ffff077224 */ /* 0x002fe400078e0012 */
[----:B------:R1:W-:Y:S01]  /*915a0*/  STL [R1+0x2754], R5 ;  /* 0x0027540501007387 */ /* 0x0003e20000100800 */
[----:B------:R-:W-:-:S05]  /*915b0*/  IMAD.MOV.U32 R6, RZ, RZ, R16 ;  /* 0x000000ffff067224 */ /* 0x000fca00078e0010 */
[----:B------:R1:W-:Y:S04]  /*915c0*/  LDGSTS.E [R4+0x8200], desc[UR70][R6.64], P0 ;  /* 0x0820000006047fae */ /* 0x0003e800081a1046 */
[----:B------:R-:W4:Y:S04]  /*915d0*/  LDL.LU R18, [R1+0x2890] ;  /* 0x0028900001127983 */ /* 0x000f280000300800 */
[----:B------:R1:W-:Y:S04]  /*915e0*/  STL [R1+0x2750], R12 ;  /* 0x0027500c01007387 */ /* 0x0003e80000100800 */
[----:B------:R-:W4:Y:S01]  /*915f0*/  LDL.LU R16, [R1+0x28d0] ;  /* 0x0028d00001107983 */ /* 0x000f220000300800 */
[----:B-1----:R-:W-:-:S02]  /*91600*/  IMAD.MOV.U32 R6, RZ, RZ, R5 ;  /* 0x000000ffff067224 */ /* 0x002fc400078e0005 */
[----:B------:R-:W-:Y:S01]  /*91610*/  IMAD.MOV.U32 R7, RZ, RZ, R12 ;  /* 0x000000ffff077224 */ /* 0x000fe200078e000c */
[----:B------:R-:W4:Y:S04]  /*91620*/  LDL.LU R5, [R1+0x2914] ;  /* 0x0029140001057983 */ /* 0x000f280000300800 */
[----:B------:R-:W4:Y:S04]  /*91630*/  LDL.LU R12, [R1+0x2954] ;  /* 0x00295400010c7983 */ /* 0x000f280000300800 */
[----:B------:R1:W-:Y:S01]  /*91640*/  LDGSTS.E [R4+0x8a00], desc[UR70][R6.64], P0 ;  /* 0x08a0000006047fae */ /* 0x0003e200081a1046 */
[----:B------:R-:W-:-:S02]  /*91650*/  IADD3 R13, P1, PT, R13, R242, RZ ;  /* 0x000000f20d0d7210 */ /* 0x000fc40007f3e0ff */
[----:B------:R-:W-:-:S03]  /*91660*/  IADD3 R8, P2, PT, R8, R242, RZ ;  /* 0x000000f208087210 */ /* 0x000fc60007f5e0ff */
[----:B------:R-:W-:Y:S01]  /*91670*/  STL [R1+0x2794], R13 ;  /* 0x0027940d01007387 */ /* 0x000fe20000100800 */
[----:B--2---:R-:W-:Y:S01]  /*91680*/  IMAD.X R14, R14, 0x1, R241, P1 ;  /* 0x000000010e0e7824 */ /* 0x004fe200008e06f1 */
[----:B------:R-:W-:-:S03]  /*91690*/  IADD3.X R10, PT, PT, R10, R241, RZ, P2, !PT ;  /* 0x000000f10a0a7210 */ /* 0x000fc600017fe4ff */
[----:B-1----:R-:W-:Y:S01]  /*916a0*/  IMAD.MOV.U32 R7, RZ, RZ, R14 ;  /* 0x000000ffff077224 */ /* 0x002fe200078e000e */
[----:B------:R1:W-:Y:S04]  /*916b0*/  STL [R1+0x2790], R14 ;  /* 0x0027900e01007387 */ /* 0x0003e80000100800 */
[----:B------:R2:W-:Y:S01]  /*916c0*/  STL [R1+0x27d4], R8 ;  /* 0x0027d40801007387 */ /* 0x0005e20000100800 */
[----:B------:R-:W-:-:S05]  /*916d0*/  IMAD.MOV.U32 R6, RZ, RZ, R13 ;  /* 0x000000ffff067224 */ /* 0x000fca00078e000d */
[----:B------:R2:W-:Y:S04]  /*916e0*/  LDGSTS.E [R4+0x9200], desc[UR70][R6.64], P0 ;  /* 0x0920000006047fae */ /* 0x0005e800081a1046 */
[----:B-1----:R-:W4:Y:S04]  /*916f0*/  LDL.LU R14, [R1+0x2910] ;  /* 0x00291000010e7983 */ /* 0x002f280000300800 */
[----:B------:R1:W-:Y:S04]  /*91700*/  STL [R1+0x27d0], R10 ;  /* 0x0027d00a01007387 */ /* 0x0003e80000100800 */
[----:B------:R-:W4:Y:S01]  /*91710*/  LDL.LU R13, [R1+0x2950] ;  /* 0x00295000010d7983 */ /* 0x000f220000300800 */
[----:B---3--:R-:W-:-:S02]  /*91720*/  IADD3 R9, P1, PT, R9, R242, RZ ;  /* 0x000000f209097210 */ /* 0x008fc40007f3e0ff */
[----:B------:R-:W-:Y:S01]  /*91730*/  IADD3 R19, P2, PT, R19, R242, RZ ;  /* 0x000000f213137210 */ /* 0x000fe20007f5e0ff */
[----:B--2---:R-:W-:Y:S02]  /*91740*/  IMAD.MOV.U32 R6, RZ, RZ, R8 ;  /* 0x000000ffff067224 */ /* 0x004fe400078e0008 */
[----:B------:R-:W-:Y:S01]  /*91750*/  IMAD.MOV.U32 R7, RZ, RZ, R10 ;  /* 0x000000ffff077224 */ /* 0x000fe200078e000a */
[----:B------:R-:W2:Y:S04]  /*91760*/  LDL.LU R8, [R1+0x2994] ;  /* 0x0029940001087983 */ /* 0x000ea80000300800 */
[----:B-1----:R-:W3:Y:S04]  /*91770*/  LDL.LU R10, [R1+0x29d4] ;  /* 0x0029d400010a7983 */ /* 0x002ee80000300800 */
[----:B------:R1:W-:Y:S04]  /*91780*/  STL [R1+0x2814], R9 ;  /* 0x0028140901007387 */ /* 0x0003e80000100800 */
[----:B------:R1:W-:Y:S01]  /*91790*/  LDGSTS.E [R4+0x9a00], desc[UR70][R6.64], P0 ;  /* 0x09a0000006047fae */ /* 0x0003e200081a1046 */
[----:B------:R-:W-:-:S02]  /*917a0*/  IMAD.X R11, R11, 0x1, R241, P1 ;  /* 0x000000010b0b7824 */ /* 0x000fc400008e06f1 */
[----:B------:R-:W-:-:S03]  /*917b0*/  IMAD.X R20, R20, 0x1, R241, P2 ;  /* 0x0000000114147824 */ /* 0x000fc600010e06f1 */
[----:B------:R4:W-:Y:S01]  /*917c0*/  STL [R1+0x2810], R11 ;  /* 0x0028100b01007387 */ /* 0x0009e20000100800 */
[----:B-1----:R-:W-:-:S03]  /*917d0*/  MOV R6, R9 ;  /* 0x0000000900067202 */ /* 0x002fc60000000f00 */
        /* <DEDUP_REMOVED lines=9> */
[----:B-1----:R-:W-:-:S02]  /*91870*/  IMAD.MOV.U32 R6, RZ, RZ, R19 ;  /* 0x000000ffff067224 */ /* 0x002fc400078e0013 */
[----:B------:R-:W-:-:S05]  /*91880*/  IMAD.MOV.U32 R7, RZ, RZ, R20 ;  /* 0x000000ffff077224 */ /* 0x000fca00078e0014 */
[----:B------:R1:W-:Y:S01]  /*91890*/  LDGSTS.E [R4+0xaa00], desc[UR70][R6.64], P0 ;  /* 0x0aa0000006047fae */ /* 0x0003e200081a1046 */
[--C-:B------:R-:W-:Y:S02]  /*918a0*/  IMAD.X R18, R18, 0x1, R241.reuse, P1 ;  /* 0x0000000112127824 */ /* 0x100fe400008e06f1 */
[----:B------:R-:W-:-:S03]  /*918b0*/  IMAD.X R16, R16, 0x1, R241, P2 ;  /* 0x0000000110107824 */ /* 0x000fc600010e06f1 */
[----:B------:R1:W-:Y:S02]  /*918c0*/  STL [R1+0x2890], R18 ;  /* 0x0028901201007387 */ /* 0x0003e40000100800 */
[----:B-1----:R-:W-:Y:S02]  /*918d0*/  MOV R7, R18 ;  /* 0x0000001200077202 */ /* 0x002fe40000000f00 */
[----:B------:R-:W-:Y:S04]  /*918e0*/  STL [R1+0x28d4], R15 ;  /* 0x0028d40f01007387 */ /* 0x000fe80000100800 */
[----:B------:R-:W4:Y:S04]  /*918f0*/  LDL.LU R18, [R1+0x2a14] ;  /* 0x002a140001127983 */ /* 0x000f280000300800 */
[----:B------:R-:W-:Y:S04]  /*91900*/  STL [R1+0x28d0], R16 ;  /* 0x0028d01001007387 */ /* 0x000fe80000100800 */
[----:B------:R-:W4:Y:S04]  /*91910*/  LDL.LU R20, [R1+0x2a54] ;  /* 0x002a540001147983 */ /* 0x000f280000300800 */
[----:B------:R-:W4:Y:S04]  /*91920*/  LDL.LU R19, [R1+0x2a10] ;  /* 0x002a100001137983 */ /* 0x000f280000300800 */
[----:B------:R-:W4:Y:S01]  /*91930*/  LDL.LU R21, [R1+0x2a50] ;  /* 0x002a500001157983 */ /* 0x000f220000300800 */
[-C--:B------:R-:W-:Y:S01]  /*91940*/  IADD3 R5, P1, PT, R5, R242.reuse, RZ ;  /* 0x000000f205057210 */ /* 0x080fe20007f3e0ff */
[----:B------:R-:W-:Y:S01]  /*91950*/  IMAD.MOV.U32 R6, RZ, RZ, R17 ;  /* 0x000000ffff067224 */ /* 0x000fe200078e0011 */
[----:B------:R-:W-:-:S04]  /*91960*/  IADD3 R12, P2, PT, R12, R242, RZ ;  /* 0x000000f20c0c7210 */ /* 0x000fc80007f5e0ff */
[----:B------:R1:W-:Y:S04]  /*91970*/  LDGSTS.E [R4+0xb200], desc[UR70][R6.64], P0 ;  /* 0x0b20000006047fae */ /* 0x0003e800081a1046 */
[----:B------:R1:W-:Y:S02]  /*91980*/  STL [R1+0x2914], R5 ;  /* 0x0029140501007387 */ /* 0x0003e40000100800 */
[----:B-1----:R-:W-:Y:S02]  /*91990*/  IMAD.MOV.U32 R6, RZ, RZ, R15 ;  /* 0x000000ffff067224 */ /* 0x002fe400078e000f */
[----:B------:R-:W-:-:S05]  /*919a0*/  IMAD.MOV.U32 R7, RZ, RZ, R16 ;  /* 0x000000ffff077224 */ /* 0x000fca00078e0010 */
[----:B------:R1:W-:Y:S02]  /*919b0*/  LDGSTS.E [R4+0xba00], desc[UR70][R6.64], P0 ;  /* 0x0ba0000006047fae */ /* 0x0003e400081a1046 */
[----:B-1----:R-:W-:Y:S02]  /*919c0*/  IMAD.MOV.U32 R6, RZ, RZ, R5 ;  /* 0x000000ffff067224 */ /* 0x002fe400078e0005 */
[--C-:B------:R-:W-:Y:S02]  /*919d0*/  IMAD.X R14, R14, 0x1, R241.reuse, P1 ;  /* 0x000000010e0e7824 */ /* 0x100fe400008e06f1 */
[----:B------:R-:W-:-:S03]  /*919e0*/  IMAD.X R13, R13, 0x1, R241, P2 ;  /* 0x000000010d0d7824 */ /* 0x000fc600010e06f1 */
[----:B------:R-:W-:Y:S04]  /*919f0*/  STL [R1+0x2910], R14 ;  /* 0x0029100e01007387 */ /* 0x000fe80000100800 */
[----:B------:R-:W-:Y:S04]  /*91a00*/  STL [R1+0x2954], R12 ;  /* 0x0029540c01007387 */ /* 0x000fe80000100800 */
[----:B------:R-:W4:Y:S04]  /*91a10*/  LDL.LU R26, [R1+0x2a94] ;  /* 0x002a9400011a7983 */ /* 0x000f280000300800 */
[----:B------:R-:W-:Y:S04]  /*91a20*/  STL [R1+0x2950], R13 ;  /* 0x0029500d01007387 */ /* 0x000fe80000100800 */
[----:B------:R-:W4:Y:S04]  /*91a30*/  LDL.LU R5, [R1+0x2ad4] ;  /* 0x002ad40001057983 */ /* 0x000f280000300800 */
[----:B------:R-:W4:Y:S04]  /*91a40*/  LDL.LU R27, [R1+0x2a90] ;  /* 0x002a9000011b7983 */ /* 0x000f280000300800 */
[----:B------:R-:W4:Y:S01]  /*91a50*/  LDL.LU R28, [R1+0x2ad0] ;  /* 0x002ad000011c7983 */ /* 0x000f220000300800 */
[----:B------:R-:W-:Y:S01]  /*91a60*/  IMAD.MOV.U32 R7, RZ, RZ, R14 ;  /* 0x000000ffff077224 */ /* 0x000fe200078e000e */
[----:B--2---:R-:W-:-:S02]  /*91a70*/  IADD3 R8, P1, PT, R8, R242, RZ ;  /* 0x000000f208087210 */ /* 0x004fc40007f3e0ff */
[----:B---3--:R-:W-:Y:S02]  /*91a80*/  IADD3 R10, P2, PT, R10, R242, RZ ;  /* 0x000000f20a0a7210 */ /* 0x008fe40007f5e0ff */
[----:B------:R1:W-:Y:S04]  /*91a90*/  LDGSTS.E [R4+0xc200], desc[UR70][R6.64], P0 ;  /* 0x0c20000006047fae */ /* 0x0003e800081a1046 */
[----:B------:R-:W-:Y:S01]  /*91aa0*/  STL [R1+0x2994], R8 ;  /* 0x0029940801007387 */ /* 0x000fe20000100800 */
[----:B-1----:R-:W-:Y:S01]  /*91ab0*/  MOV R6, R12 ;  /* 0x0000000c00067202 */ /* 0x002fe20000000f00 */
[----:B------:R-:W-:Y:S02]  /*91ac0*/  IMAD.MOV.U32 R7, RZ, RZ, R13 ;  /* 0x000000ffff077224 */ /* 0x000fe400078e000d */
[----:B------:R-:W-:-:S03]  /*91ad0*/  IMAD.X R9, R9, 0x1, R241, P1 ;  /* 0x0000000109097824 */ /* 0x000fc600008e06f1 */
[----:B------:R1:W-:Y:S04]  /*91ae0*/  LDGSTS.E [R4+0xca00], desc[UR70][R6.64], P0 ;  /* 0x0ca0000006047fae */ /* 0x0003e800081a1046 */
[----:B------:R2:W-:Y:S04]  /*91af0*/  STL [R1+0x2990], R9 ;  /* 0x0029900901007387 */ /* 0x0005e80000100800 */
[----:B------:R-:W-:Y:S01]  /*91b00*/  STL [R1+0x29d4], R10 ;  /* 0x0029d40a01007387 */ /* 0x000fe20000100800 */
[----:B----4-:R-:W-:Y:S02]  /*91b10*/  IMAD.X R11, R11, 0x1, R241, P2 ;  /* 0x000000010b0b7824 */ /* 0x010fe400010e06f1 */
[----:B-1----:R-:W-:-:S02]  /*91b20*/  IMAD.MOV.U32 R6, RZ, RZ, R8 ;  /* 0x000000ffff067224 */ /* 0x002fc400078e0008 */
[----:B------:R-:W-:Y:S02]  /*91b30*/  IMAD.MOV.U32 R7, RZ, RZ, R9 ;  /* 0x000000ffff077224 */ /* 0x000fe400078e0009 */
[----:B--2---:R-:W2:Y:S04]  /*91b40*/  LDL.LU.64 R8, [R1+0x1ee0] ;  /* 0x001ee00001087983 */ /* 0x004ea80000300a00 */
[----:B------:R1:W-:Y:S04]  /*91b50*/  LDGSTS.E [R4+0xd200], desc[UR70][R6.64], P0 ;  /* 0x0d20000006047fae */ /* 0x0003e800081a1046 */
[----:B------:R3:W-:Y:S01]  /*91b60*/  STL [R1+0x29d0], R11 ;  /* 0x0029d00b01007387 */ /* 0x0007e20000100800 */
[----:B-1----:R-:W-:Y:S01]  /*91b70*/  IMAD.MOV.U32 R6, RZ, RZ, R10 ;  /* 0x000000ffff067224 */ /* 0x002fe200078e000a */
[----:B------:R-:W-:-:S02]  /*91b80*/  MOV R7, R11 ;  /* 0x0000000b00077202 */ /* 0x000fc40000000f00 */
[----:B---3--:R-:W3:Y:S04]  /*91b90*/  LDL.LU.64 R10, [R1+0x1ea0] ;  /* 0x001ea000010a7983 */ /* 0x008ee80000300a00 */
[----:B------:R-:W4:Y:S04]  /*91ba0*/  LDL.LU.64 R12, [R1+0x1e60] ;  /* 0x001e6000010c7983 */ /* 0x000f280000300a00 */
[----:B------:R-:W2:Y:S04]  /*91bb0*/  LDL.LU.64 R14, [R1+0x1e20] ;  /* 0x001e2000010e7983 */ /* 0x000ea80000300a00 */
[----:B------:R-:W2:Y:S04]  /*91bc0*/  LDL.LU.64 R16, [R1+0x1de0] ;  /* 0x001de00001107983 */ /* 0x000ea80000300a00 */
[----:B------:R1:W-:Y:S01]  /*91bd0*/  LDGSTS.E [R4+0xda00], desc[UR70][R6.64], P0 ;  /* 0x0da0000006047fae */ /* 0x0003e200081a1046 */
[----:B------:R-:W-:-:S02]  /*91be0*/  IADD3 R18, P1, PT, R18, R242, RZ ;  /* 0x000000f212127210 */ /* 0x000fc40007f3e0ff */
[----:B------:R-:W-:-:S03]  /*91bf0*/  IADD3 R20, P2, PT, R20, R242, RZ ;  /* 0x000000f214147210 */ /* 0x000fc60007f5e0ff */
[--C-:B------:R-:W-:Y:S01]  /*91c00*/  IMAD.X R19, R19, 0x1, R241.reuse, P1 ;  /* 0x0000000113137824 */ /* 0x100fe200008e06f1 */
[----:B------:R-:W-:Y:S01]  /*91c10*/  STL [R1+0x2a14], R18 ;  /* 0x002a141201007387 */ /* 0x000fe20000100800 */
[----:B-1----:R-:W-:Y:S02]  /*91c20*/  IMAD.MOV.U32 R6, RZ, RZ, R18 ;  /* 0x000000ffff067224 */ /* 0x002fe400078e0012 */
[----:B------:R-:W-:Y:S02]  /*91c30*/  IMAD.X R21, R21, 0x1, R241, P2 ;  /* 0x0000000115157824 */ /* 0x000fe400010e06f1 */
[----:B------:R-:W-:Y:S01]  /*91c40*/  IMAD.MOV.U32 R7, RZ, RZ, R19 ;  /* 0x000000ffff077224 */ /* 0x000fe200078e0013 */
[----:B------:R1:W-:Y:S04]  /*91c50*/  STL [R1+0x2a10], R19 ;  /* 0x002a101301007387 */ /* 0x0003e80000100800 */
[----:B------:R-:W-:Y:S04]  /*91c60*/  STL [R1+0x2a54], R20 ;  /* 0x002a541401007387 */ /* 0x000fe80000100800 */
[----:B------:R1:W-:Y:S04]  /*91c70*/  LDGSTS.E [R4+0xe200], desc[UR70][R6.64], P0 ;  /* 0x0e20000006047fae */ /* 0x0003e800081a1046 */
[----:B-1----:R-:W2:Y:S04]  /*91c80*/  LDL.LU.64 R18, [R1+0x1da0] ;  /* 0x001da00001127983 */ /* 0x002ea80000300a00 */
[----:B------:R1:W-:Y:S01]  /*91c90*/  STL [R1+0x2a50], R21 ;  /* 0x002a501501007387 */ /* 0x0003e20000100800 */
[----:B------:R-:W-:-:S02]  /*91ca0*/  IMAD.MOV.U32 R6, RZ, RZ, R20 ;  /* 0x000000ffff067224 */ /* 0x000fc400078e0014 */
[----:B------:R-:W-:Y:S02]  /*91cb0*/  IMAD.MOV.U32 R7, RZ, RZ, R21 ;  /* 0x000000ffff077224 */ /* 0x000fe400078e0015 */
[----:B-1----:R-:W3:Y:S04]  /*91cc0*/  LDL.LU.64 R20, [R1+0x1d60] ;  /* 0x001d600001147983 */ /* 0x002ee80000300a00 */
[----:B------:R-:W3:Y:S04]  /*91cd0*/  LDL.LU.64 R22, [R1+0x1d20] ;  /* 0x001d200001167983 */ /* 0x000ee80000300a00 */
[----:B------:R-:W4:Y:S04]  /*91ce0*/  LDL.LU.64 R24, [R1+0x1ce0] ;  /* 0x001ce00001187983 */ /* 0x000f280000300a00 */
[----:B------:R1:W-:Y:S01]  /*91cf0*/  LDGSTS.E [R4+0xea00], desc[UR70][R6.64], P0 ;  /* 0x0ea0000006047fae */ /* 0x0003e200081a1046 */
[----:B------:R-:W-:-:S02]  /*91d00*/  IADD3 R26, P1, PT, R26, R242, RZ ;  /* 0x000000f21a1a7210 */ /* 0x000fc40007f3e0ff */
[----:B------:R-:W-:Y:S02]  /*91d10*/  IADD3 R5, P2, PT, R5, R242, RZ ;  /* 0x000000f205057210 */ /* 0x000fe40007f5e0ff */
[----:B------:R-:W-:Y:S01]  /*91d20*/  IADD3.X R27, PT, PT, R27, R241, RZ, P1, !PT ;  /* 0x000000f11b1b7210 */ /* 0x000fe20000ffe4ff */
[----:B------:R-:W-:Y:S01]  /*91d30*/  STL [R1+0x2a94], R26 ;  /* 0x002a941a01007387 */ /* 0x000fe20000100800 */
[----:B-1----:R-:W-:Y:S02]  /*91d40*/  IMAD.MOV.U32 R6, RZ, RZ, R26 ;  /* 0x000000ffff067224 */ /* 0x002fe400078e001a */
[----:B------:R-:W-:Y:S01]  /*91d50*/  IMAD.X R28, R28, 0x1, R241, P2 ;  /* 0x000000011c1c7824 */ /* 0x000fe200010e06f1 */
[----:B------:R1:W-:Y:S01]  /*91d60*/  STL [R1+0x2a90], R27 ;  /* 0x002a901b01007387 */ /* 0x0003e20000100800 */
[----:B------:R-:W-:-:S03]  /*91d70*/  IMAD.MOV.U32 R7, RZ, RZ, R27 ;  /* 0x000000ffff077224 */ /* 0x000fc600078e001b */
[----:B------:R-:W-:Y:S04]  /*91d80*/  STL [R1+0x2ad4], R5 ;  /* 0x002ad40501007387 */ /* 0x000fe80000100800 */
[----:B------:R1:W-:Y:S04]  /*91d90*/  LDGSTS.E [R4+0xf200], desc[UR70][R6.64], P0 ;  /* 0x0f20000006047fae */ /* 0x0003e800081a1046 */
[----:B-1----:R-:W4:Y:S04]  /*91da0*/  LDL.LU.64 R26, [R1+0x1ca0] ;  /* 0x001ca000011a7983 */ /* 0x002f280000300a00 */
[----:B------:R1:W-:Y:S01]  /*91db0*/  STL [R1+0x2ad0], R28 ;  /* 0x002ad01c01007387 */ /* 0x0003e20000100800 */
[----:B------:R-:W-:-:S03]  /*91dc0*/  IMAD.MOV.U32 R7, RZ, RZ, R28 ;  /* 0x000000ffff077224 */ /* 0x000fc600078e001c */
[----:B-1----:R-:W4:Y:S04]  /*91dd0*/  LDL.LU.64 R28, [R1+0x1b18] ;  /* 0x001b1800011c7983 */ /* 0x002f280000300a00 */
        /* <DEDUP_REMOVED lines=21> */
[----:B------:R-:W-:-:S05]  /*91f30*/  IMAD.MOV.U32 R6, RZ, RZ, R5 ;  /* 0x000000ffff067224 */ /* 0x000fca00078e0005 */
[----:B------:R2:W-:Y:S02]  /*91f40*/  LDGSTS.E [R4+0xfa00], desc[UR70][R6.64], P0 ;  /* 0x0fa0000006047fae */ /* 0x0005e400081a1046 */
[----:B--2---:R-:W-:-:S05]  /*91f50*/  IADD3 R6, P1, PT, R8, R242, RZ ;  /* 0x000000f208067210 */ /* 0x004fca0007f3e0ff */
[----:B------:R-:W-:Y:S01]  /*91f60*/  IMAD.X R5, R9, 0x1, R241, P1 ;  /* 0x0000000109057824 */ /* 0x000fe200008e06f1 */
[----:B---3--:R-:W-:-:S04]  /*91f70*/  IADD3 R8, P1, PT, R10, R242, RZ ;  /* 0x000000f20a087210 */ /* 0x008fc80007f3e0ff */
[----:B------:R-:W-:Y:S02]  /*91f80*/  IADD3.X R7, PT, PT, R11, R241, RZ, P1, !PT ;  /* 0x000000f10b077210 */ /* 0x000fe40000ffe4ff */
[----:B----4-:R-:W-:-:S05]  /*91f90*/  IADD3 R10, P1, PT, R12, R242, RZ ;  /* 0x000000f20c0a7210 */ /* 0x010fca0007f3e0ff */
        /* <DEDUP_REMOVED lines=12> */
[----:B------:R-:W-:Y:S01]  /*92060*/  IADD3.X R21, PT, PT, R25, R241, RZ, P1, !PT ;  /* 0x000000f119157210 */ /* 0x000fe20000ffe4ff */
        /* <DEDUP_REMOVED lines=74> */
[----:B------:R-:W-:Y:S02]  /*92510*/  IADD3 R62, P1, PT, R64, R242, RZ ;  /* 0x000000f2403e7210 */ /* 0x000fe40007f3e0ff */
[----:B------:R-:W-:Y:S01]  /*92520*/  MOV R118, R24 ;  /* 0x0000001800767202 */ /* 0x000fe20000000f00 */
[----:B------:R-:W-:Y:S02]  /*92530*/  IMAD.MOV.U32 R119, RZ, RZ, R23 ;  /* 0x000000ffff777224 */ /* 0x000fe400078e0017 */
[----:B------:R-:W-:Y:S02]  /*92540*/  IMAD.MOV.U32 R116, RZ, RZ, R26 ;  /* 0x000000ffff747224 */ /* 0x000fe400078e001a */
[----:B------:R-:W-:Y:S02]  /*92550*/  IMAD.MOV.U32 R117, RZ, RZ, R25 ;  /* 0x000000ffff757224 */ /* 0x000fe400078e0019 */
[----:B------:R-:W-:Y:S01]  /*92560*/  IMAD.X R61, R65, 0x1, R241, P1 ;  /* 0x00000001413d7824 */ /* 0x000fe200008e06f1 */
[----:B------:R-:W-:Y:S01]  /*92570*/  IADD3 R64, P1, PT, R66, R242, RZ ;  /* 0x000000f242407210 */ /* 0x000fe20007f3e0ff */
[----:B------:R-:W-:-:S02]  /*92580*/  IMAD.MOV.U32 R114, RZ, RZ, R28 ;  /* 0x000000ffff727224 */ /* 0x000fc400078e001c */
[----:B------:R-:W-:Y:S02]  /*92590*/  IMAD.MOV.U32 R115, RZ, RZ, R27 ;  /* 0x000000ffff737224 */ /* 0x000fe400078e001b */
[----:B------:R-:W-:Y:S01]  /*925a0*/  IMAD.MOV.U32 R112, RZ, RZ, R30 ;  /* 0x000000ffff707224 */ /* 0x000fe200078e001e */
[----:B------:R-:W-:Y:S01]  /*925b0*/  MOV R113, R29 ;  /* 0x0000001d00717202 */ /* 0x000fe20000000f00 */
[----:B------:R-:W-:Y:S02]  /*925c0*/  IMAD.MOV.U32 R110, RZ, RZ, R32 ;  /* 0x000000ffff6e7224 */ /* 0x000fe400078e0020 */
[----:B------:R-:W-:Y:S01]  /*925d0*/  IMAD.MOV.U32 R111, RZ, RZ, R31 ;  /* 0x000000ffff6f7224 */ /* 0x000fe200078e001f */
[----:B------:R-:W-:Y:S01]  /*925e0*/  STL.64 [R1+0x1ca0], R118 ;  /* 0x001ca07601007387 */ /* 0x000fe20000100a00 */
[----:B------:R-:W-:Y:S02]  /*925f0*/  IMAD.MOV.U32 R108, RZ, RZ, R34 ;  /* 0x000000ffff6c7224 */ /* 0x000fe400078e0022 */
[----:B------:R-:W-:Y:S01]  /*92600*/  IMAD.MOV.U32 R109, RZ, RZ, R33 ;  /* 0x000000ffff6d7224 */ /* 0x000fe200078e0021 */
[----:B------:R-:W-:Y:S01]  /*92610*/  IADD3.X R63, PT, PT, R67, R241, RZ, P1, !PT ;  /* 0x000000f1433f7210 */ /* 0x000fe20000ffe4ff */
[----:B------:R-:W-:Y:S01]  /*92620*/  STL.64 [R1+0x1b18], R116 ;  /* 0x001b187401007387 */ /* 0x000fe20000100a00 */
[----:B------:R-:W-:-:S02]  /*92630*/  IMAD.MOV.U32 R106, RZ, RZ, R36 ;  /* 0x000000ffff6a7224 */ /* 0x000fc400078e0024 */
[----:B------:R-:W-:Y:S01]  /*92640*/  IMAD.MOV.U32 R107, RZ, RZ, R35 ;  /* 0x000000ffff6b7224 */ /* 0x000fe200078e0023 */
[----:B------:R-:W-:Y:S01]  /*92650*/  IADD3 R66, P1, PT, R68, R242, RZ ;  /* 0x000000f244427210 */ /* 0x000fe20007f3e0ff */
[----:B------:R-:W-:Y:S01]  /*92660*/  STL.64 [R1+0x1b10], R114 ;  /* 0x001b107201007387 */ /* 0x000fe20000100a00 */
[----:B------:R-:W-:Y:S01]  /*92670*/  MOV R104, R38 ;  /* 0x0000002600687202 */ /* 0x000fe20000000f00 */
[----:B------:R-:W-:Y:S02]  /*92680*/  IMAD.MOV.U32 R105, RZ, RZ, R37 ;  /* 0x000000ffff697224 */ /* 0x000fe400078e0025 */
        /* <DEDUP_REMOVED lines=11> */
[----:B------:R-:W-:Y:S02]  /*92740*/  IMAD.MOV.U32 R97, RZ, RZ, R45 ;  /* 0x000000ffff617224 */ /* 0x000fe400078e002d */
[----:B------:R-:W-:Y:S01]  /*92750*/  IMAD.X R65, R69, 0x1, R241, P1 ;  /* 0x0000000145417824 */ /* 0x000fe200008e06f1 */
[----:B------:R-:W-:Y:S01]  /*92760*/  STL.64 [R1+0x1ae8], R104 ;  /* 0x001ae86801007387 */ /* 0x000fe20000100a00 */
[----:B------:R-:W-:-:S02]  /*92770*/  IMAD.MOV.U32 R94, RZ, RZ, R48 ;  /* 0x000000ffff5e7224 */ /* 0x000fc400078e0030 */
[----:B------:R-:W-:Y:S01]  /*92780*/  IMAD.MOV.U32 R95, RZ, RZ, R47 ;  /* 0x000000ffff5f7224 */ /* 0x000fe200078e002f */
[----:B------:R-:W-:Y:S01]  /*92790*/  IADD3 R68, P1, PT, R76, R242, RZ ;  /* 0x000000f24c447210 */ /* 0x000fe20007f3e0ff */
        /* <DEDUP_REMOVED lines=14> */
[----:B------:R-:W-:Y:S01]  /*92880*/  MOV R85, R57 ;  /* 0x0000003900557202 */ /* 0x000fe20000000f00 */
[----:B------:R-:W-:Y:S01]  /*92890*/  IMAD.X R67, R77, 0x1, R241, P1 ;  /* 0x000000014d437824 */ /* 0x000fe200008e06f1 */
        /* <DEDUP_REMOVED lines=13> */
[----:B------:R-:W-:-:S03]  /*92970*/  IMAD.MOV.U32 R69, RZ, RZ, R67 ;  /* 0x000000ffff457224 */ /* 0x000fc600078e0043 */
        /* <DEDUP_REMOVED lines=43> */
[----:B---3--:R-:W-:-:S03]  /*92c30*/  IADD3 R11, P2, PT, R11, R242, RZ ;  /* 0x000000f20b0b7210 */ /* 0x008fc60007f5e0ff */
[--C-:B----4-:R-:W-:Y:S01]  /*92c40*/  IMAD.X R7, R7, 0x1, R241.reuse, P1 ;  /* 0x0000000107077824 */ /* 0x110fe200008e06f1 */
        /* <DEDUP_REMOVED lines=8> */
[----:B-1----:R-:W-:-:S03]  /*92cd0*/  MOV R7, R14 ;  /* 0x0000000e00077202 */ /* 0x002fc60000000f00 */
        /* <DEDUP_REMOVED lines=11> */
[----:B-1----:R-:W-:Y:S02]  /*92d90*/  IMAD.MOV.U32 R6, RZ, RZ, R15 ;  /* 0x000000ffff067224 */ /* 0x002fe400078e000f */
        /* <DEDUP_REMOVED lines=8> */
[----:B------:R-:W-:Y:S02]  /*92e20*/  IADD3 R8, P2, PT, R8, R242, RZ ;  /* 0x000000f208087210 */ /* 0x000fe40007f5e0ff */
[----:B------:R-:W-:-:S03]  /*92e30*/  IADD3.X R18, PT, PT, R18, R241, RZ, P1, !PT ;  /* 0x000000f112127210 */ /* 0x000fc60000ffe4ff */
        /* <DEDUP_REMOVED lines=11> */
[----:B------:R-:W-:-:S03]  /*92ef0*/  IMAD.MOV.U32 R7, RZ, RZ, R18 ;  /* 0x000000ffff077224 */ /* 0x000fc600078e0012 */
        /* <DEDUP_REMOVED lines=12> */
[----:B----4-:R-:W-:Y:S01]  /*92fc0*/  IMAD.X R14, R14, 0x1, R241, P1 ;  /* 0x000000010e0e7824 */ /* 0x010fe200008e06f1 */
[----:B------:R-:W-:-:S04]  /*92fd0*/  IADD3.X R11, PT, PT, R11, R241, RZ, P2, !PT ;  /* 0x000000f10b0b7210 */ /* 0x000fc800017fe4ff */
        /* <DEDUP_REMOVED lines=9> */
[----:B---3--:R-:W-:-:S02]  /*93070*/  IMAD.MOV.U32 R6, RZ, RZ, R9 ;  /* 0x000000ffff067224 */ /* 0x008fc400078e0009 */
        /* <DEDUP_REMOVED lines=11> */
[----:B------:R-:W-:-:S03]  /*93130*/  MOV R6, R15 ;  /* 0x0000000f00067202 */ /* 0x000fc60000000f00 */
        /* <DEDUP_REMOVED lines=13> */
[----:B-1----:R-:W-:Y:S01]  /*93210*/  IMAD.MOV.U32 R6, RZ, RZ, R5 ;  /* 0x000000ffff067224 */ /* 0x002fe200078e0005 */
[----:B------:R-:W-:-:S02]  /*93220*/  MOV R7, R16 ;  /* 0x0000001000077202 */ /* 0x000fc40000000f00 */
        /* <DEDUP_REMOVED lines=12> */
[----:B-1----:R-:W-:Y:S02]  /*932f0*/  IMAD.MOV.U32 R6, RZ, RZ, R8 ;  /* 0x000000ffff067224 */ /* 0x002fe400078e0008 */
[----:B--2---:R-:W-:-:S04]  /*93300*/  IMAD.X R13, R13, 0x1, R241, P1 ;  /* 0x000000010d0d7824 */ /* 0x004fc800008e06f1 */
[----:B------:R-:W-:Y:S01]  /*93310*/  IMAD.MOV.U32 R7, RZ, RZ, R13 ;  /* 0x000000ffff077224 */ /* 0x000fe200078e000d */
[----:B------:R1:W-:Y:S01]  /*93320*/  STL [R1+0x2618], R13 ;  /* 0x0026180d01007387 */ /* 0x0003e20000100800 */
[----:B------:R-:W-:-:S03]  /*93330*/  IMAD.X R14, R14, 0x1, R241, P2 ;  /* 0x000000010e0e7824 */ /* 0x000fc600010e06f1 */
[----:B------:R-:W-:Y:S04]  /*93340*/  STL [R1+0x265c], R10 ;  /* 0x00265c0a01007387 */ /* 0x000fe80000100800 */
[----:B------:R2:W-:Y:S04]  /*93350*/  LDGSTS.E [R4+0x6300], desc[UR70][R6.64], P0 ;  /* 0x0630000006047fae */ /* 0x0005e800081a1046 */
[----:B-1----:R-:W4:Y:S04]  /*93360*/  LDL.LU R13, [R1+0x279c] ;  /* 0x00279c00010d7983 */ /* 0x002f280000300800 */
[----:B------:R1:W-:Y:S04]  /*93370*/  STL [R1+0x2658], R14 ;  /* 0x0026580e01007387 */ /* 0x0003e80000100800 */
[----:B------:R-:W4:Y:S01]  /*93380*/  LDL.LU R8, [R1+0x27dc] ;  /* 0x0027dc0001087983 */ /* 0x000f220000300800 */
[----:B--2---:R-:W-:-:S03]  /*93390*/  IMAD.MOV.U32 R7, RZ, RZ, R14 ;  /* 0x000000ffff077224 */ /* 0x004fc600078e000e */
[----:B-1----:R-:W2:Y:S01]  /*933a0*/  LDL.LU R14, [R1+0x2798] ;  /* 0x00279800010e7983 */ /* 0x002ea20000300800 */
[----:B------:R-:W-:-:S03]  /*933b0*/  MOV R6, R10 ;  /* 0x0000000a00067202 */ /* 0x000fc60000000f00 */
[----:B------:R-:W2:Y:S01]  /*933c0*/  LDL.LU R10, [R1+0x27d8] ;  /* 0x0027d800010a7983 */ /* 0x000ea20000300800 */
[-C--:B---3--:R-:W-:Y:S02]  /*933d0*/  IADD3 R9, P1, PT, R9, R242.reuse, RZ ;  /* 0x000000f209097210 */ /* 0x088fe40007f3e0ff */
[----:B----4-:R-:W-:Y:S01]  /*933e0*/  IADD3 R11, P2, PT, R11, R242, RZ ;  /* 0x000000f20b0b7210 */ /* 0x010fe20007f5e0ff */
[----:B------:R1:W-:Y:S04]  /*933f0*/  LDGSTS.E [R4+0x6b00], desc[UR70][R6.64], P0 ;  /* 0x06b0000006047fae */ /* 0x0003e800081a1046 */
[----:B------:R3:W-:Y:S01]  /*93400*/  STL [R1+0x269c], R9 ;  /* 0x00269c0901007387 */ /* 0x0007e20000100800 */
[--C-:B------:R-:W-:Y:S02]  /*93410*/  IMAD.X R17, R17, 0x1, R241.reuse, P1 ;  /* 0x0000000111117824 */ /* 0x100fe400008e06f1 */
[----:B------:R-:W-:-:S03]  /*93420*/  IMAD.X R15, R15, 0x1, R241, P2 ;  /* 0x000000010f0f7824 */ /* 0x000fc600010e06f1 */
        /* <DEDUP_REMOVED lines=11> */
[----:B------:R-:W-:-:S03]  /*934e0*/  MOV R7, R15 ;  /* 0x0000000f00077202 */ /* 0x000fc60000000f00 */
        /* <DEDUP_REMOVED lines=24> */
[----:B--2---:R-:W-:Y:S01]  /*93670*/  IADD3.X R14, PT, PT, R14, R241, RZ, P1, !PT ;  /* 0x000000f10e0e7210 */ /* 0x004fe20000ffe4ff */
[----:B------:R-:W-:-:S04]  /*93680*/  IMAD.X R10, R10, 0x1, R241, P2 ;  /* 0x000000010a0a7824 */ /* 0x000fc800010e06f1 */
[----:B------:R2:W-:Y:S01]  /*93690*/  STL [R1+0x2798], R14 ;  /* 0x0027980e01007387 */ /* 0x0005e20000100800 */
[----:B-1----:R-:W-:-:S03]  /*936a0*/  IMAD.MOV.U32 R7, RZ, RZ, R14 ;  /* 0x000000ffff077224 */ /* 0x002fc600078e000e */
        /* <DEDUP_REMOVED lines=14> */
[----:B------:R-:W-:Y:S01]  /*93790*/  IMAD.X R11, R11, 0x1, R241, P1 ;  /* 0x000000010b0b7824 */ /* 0x000fe200008e06f1 */
[----:B------:R-:W-:-:S04]  /*937a0*/  IADD3.X R20, PT, PT, R20, R241, RZ, P2, !PT ;  /* 0x000000f114147210 */ /* 0x000fc800017fe4ff */
        /* <DEDUP_REMOVED lines=22> */
[----:B------:R-:W4:Y:S01]  /*93910*/  LDL.LU R19, [R1+0x2a18] ;  /* 0x002a180001137983 */ /* 0x000f220000300800 */
[----:B------:R-:W-:-:S03]  /*93920*/  IADD3 R5, P1, PT, R5, R242, RZ ;  /* 0x000000f205057210 */ /* 0x000fc60007f3e0ff */
[----:B------:R-:W4:Y:S01]  /*93930*/  LDL.LU R21, [R1+0x2a58] ;  /* 0x002a580001157983 */ /* 0x000f220000300800 */
[----:B------:R-:W-:Y:S02]  /*93940*/  MOV R6, R17 ;  /* 0x0000001100067202 */ /* 0x000fe40000000f00 */
[----:B------:R-:W-:Y:S01]  /*93950*/  IADD3 R12, P2, PT, R12, R242, RZ ;  /* 0x000000f20c0c7210 */ /* 0x000fe20007f5e0ff */
[----:B------:R1:W-:Y:S04]  /*93960*/  STL [R1+0x291c], R5 ;  /* 0x00291c0501007387 */ /* 0x0003e80000100800 */
[----:B------:R1:W-:Y:S02]  /*93970*/  LDGSTS.E [R4+0xb300], desc[UR70][R6.64], P0 ;  /* 0x0b30000006047fae */ /* 0x0003e400081a1046 */
[----:B-1----:R-:W-:-:S02]  /*93980*/  IMAD.MOV.U32 R6, RZ, RZ, R15 ;  /* 0x000000ffff067224 */ /* 0x002fc400078e000f */
[----:B------:R-:W-:-:S05]  /*93990*/  IMAD.MOV.U32 R7, RZ, RZ, R16 ;  /* 0x000000ffff077224 */ /* 0x000fca00078e0010 */
        /* <DEDUP_REMOVED lines=11> */
[----:B------:R-:W-:-:S02]  /*93a50*/  MOV R7, R14 ;  /* 0x0000000e00077202 */ /* 0x000fc40000000f00 */
[-C--:B---3--:R-:W-:Y:S02]  /*93a60*/  IADD3 R8, P1, PT, R8, R242.reuse, RZ ;  /* 0x000000f208087210 */ /* 0x088fe40007f3e0ff */
[----:B------:R-:W-:Y:S01]  /*93a70*/  IADD3 R10, P2, PT, R10, R242, RZ ;  /* 0x000000f20a0a7210 */ /* 0x000fe20007f5e0ff */
[----:B------:R1:W-:Y:S04]  /*93a80*/  LDGSTS.E [R4+0xc300], desc[UR70][R6.64], P0 ;  /* 0x0c30000006047fae */ /* 0x0003e800081a1046 */
[----:B------:R-:W-:Y:S01]  /*93a90*/  STL [R1+0x299c], R8 ;  /* 0x00299c0801007387 */ /* 0x000fe20000100800 */
[----:B-1----:R-:W-:Y:S02]  /*93aa0*/  IMAD.MOV.U32 R6, RZ, RZ, R12 ;  /* 0x000000ffff067224 */ /* 0x002fe400078e000c */
[----:B------:R-:W-:-:S02]  /*93ab0*/  IMAD.MOV.U32 R7, RZ, RZ, R13 ;  /* 0x000000ffff077224 */ /* 0x000fc400078e000d */
[----:B------:R-:W-:-:S03]  /*93ac0*/  IMAD.X R9, R9, 0x1, R241, P1 ;  /* 0x0000000109097824 */ /* 0x000fc600008e06f1 */
        /* <DEDUP_REMOVED lines=9> */
[----:B-1----:R-:W-:Y:S01]  /*93b60*/  MOV R6, R10 ;  /* 0x0000000a00067202 */ /* 0x002fe20000000f00 */
[----:B------:R-:W-:-:S02]  /*93b70*/  IMAD.MOV.U32 R7, RZ, RZ, R11 ;  /* 0x000000ffff077224 */ /* 0x000fc400078e000b */
[----:B----4-:R-:W4:Y:S04]  /*93b80*/  LDL.LU.64 R10, [R1+0x1e98] ;  /* 0x001e9800010a7983 */ /* 0x010f280000300a00 */
[----:B------:R-:W3:Y:S04]  /*93b90*/  LDL.LU.64 R12, [R1+0x1e58] ;  /* 0x001e5800010c7983 */ /* 0x000ee80000300a00 */
[----:B------:R-:W3:Y:S04]  /*93ba0*/  LDL.LU.64 R14, [R1+0x1e18] ;  /* 0x001e1800010e7983 */ /* 0x000ee80000300a00 */
[----:B------:R-:W3:Y:S04]  /*93bb0*/  LDL.LU.64 R16, [R1+0x1dd8] ;  /* 0x001dd80001107983 */ /* 0x000ee80000300a00 */
        /* <DEDUP_REMOVED lines=11> */
[----:B-1----:R-:W3:Y:S04]  /*93c70*/  LDL.LU.64 R18, [R1+0x1d98] ;  /* 0x001d980001127983 */ /* 0x002ee80000300a00 */
[----:B------:R1:W-:Y:S01]  /*93c80*/  STL [R1+0x2a58], R21 ;  /* 0x002a581501007387 */ /* 0x0003e20000100800 */
[----:B------:R-:W-:Y:S01]  /*93c90*/  IMAD.MOV.U32 R6, RZ, RZ, R20 ;  /* 0x000000ffff067224 */ /* 0x000fe200078e0014 */
[----:B------:R-:W-:-:S02]  /*93ca0*/  MOV R7, R21 ;  /* 0x0000001500077202 */ /* 0x000fc40000000f00 */
[----:B-1----:R-:W3:Y:S04]  /*93cb0*/  LDL.LU.64 R20, [R1+0x1d58] ;  /* 0x001d580001147983 */ /* 0x002ee80000300a00 */
[----:B------:R-:W4:Y:S04]  /*93cc0*/  LDL.LU.64 R22, [R1+0x1d18] ;  /* 0x001d180001167983 */ /* 0x000f280000300a00 */
[----:B------:R-:W4:Y:S04]  /*93cd0*/  LDL.LU.64 R24, [R1+0x1cd8] ;  /* 0x001cd80001187983 */ /* 0x000f280000300a00 */
[----:B------:R1:W-:Y:S01]  /*93ce0*/  LDGSTS.E [R4+0xeb00], desc[UR70][R6.64], P0 ;  /* 0x0eb0000006047fae */ /* 0x0003e200081a1046 */
[----:B--2---:R-:W-:-:S02]  /*93cf0*/  IADD3 R26, P1, PT, R26, R242, RZ ;  /* 0x000000f21a1a7210 */ /* 0x004fc40007f3e0ff */
        /* <DEDUP_REMOVED lines=53> */
[----:B------:R-:W-:Y:S02]  /*94050*/  IMAD.X R21, R25, 0x1, R241, P1 ;  /* 0x0000000119157824 */ /* 0x000fe400008e06f1 */
        /* <DEDUP_REMOVED lines=80> */
[----:B------:R-:W-:Y:S01]  /*94560*/  IADD3 R68, P1, PT, R76, R242, RZ ;  /* 0x000000f24c447210 */ /* 0x000fe20007f3e0ff */
[----:B------:R-:W-:Y:S02]  /*94570*/  IMAD.MOV.U32 R118, RZ, RZ, R24 ;  /* 0x000000ffff767224 */ /* 0x000fe400078e0018 */
[----:B------:R-:W-:Y:S02]  /*94580*/  IMAD.MOV.U32 R119, RZ, RZ, R23 ;  /* 0x000000ffff777224 */ /* 0x000fe400078e0017 */
[----:B------:R-:W-:Y:S02]  /*94590*/  IMAD.MOV.U32 R116, RZ, RZ, R26 ;  /* 0x000000ffff747224 */ /* 0x000fe400078e001a */
[----:B------:R-:W-:Y:S02]  /*945a0*/  IMAD.MOV.U32 R117, RZ, RZ, R25 ;  /* 0x000000ffff757224 */ /* 0x000fe400078e0019 */
[----:B------:R-:W-:-:S02]  /*945b0*/  IMAD.X R67, R77, 0x1, R241, P1 ;  /* 0x000000014d437824 */ /* 0x000fc400008e06f1 */
[----:B------:R-:W-:Y:S02]  /*945c0*/  IMAD.MOV.U32 R76, RZ, RZ, R28 ;  /* 0x000000ffff4c7224 */ /* 0x000fe400078e001c */
[----:B------:R-:W-:Y:S01]  /*945d0*/  IMAD.MOV.U32 R77, RZ, RZ, R27 ;  /* 0x000000ffff4d7224 */ /* 0x000fe200078e001b */
[----:B------:R-:W-:Y:S01]  /*945e0*/  MOV R114, R30 ;  /* 0x0000001e00727202 */ /* 0x000fe20000000f00 */
[----:B------:R-:W-:Y:S02]  /*945f0*/  IMAD.MOV.U32 R115, RZ, RZ, R29 ;  /* 0x000000ffff737224 */ /* 0x000fe400078e001d */
        /* <DEDUP_REMOVED lines=109> */
[----:B------:R-:W-:-:S03]  /*94cd0*/  MOV R6, R11 ;  /* 0x0000000b00067202 */ /* 0x000fc60000000f00 */
[----:B------:R-:W3:Y:S01]  /*94ce0*/  LDL.LU R11, [R1+0x24e0] ;  /* 0x0024e000010b7983 */ /* 0x000ee20000300800 */
        /* <DEDUP_REMOVED lines=18> */
[----:B------:R-:W-:-:S04]  /*94e10*/  IMAD.X R18, R18, 0x1, R241, P1 ;  /* 0x0000000112127824 */ /* 0x000fc800008e06f1 */
[----:B------:R-:W-:Y:S02]  /*94e20*/  IMAD.X R10, R10, 0x1, R241, P2 ;  /* 0x000000010a0a7824 */ /* 0x000fe400010e06f1 */
[----:B-1----:R-:W-:Y:S01]  /*94e30*/  IMAD.MOV.U32 R6, RZ, RZ, R5 ;  /* 0x000000ffff067224 */ /* 0x002fe200078e0005 */
[----:B------:R-:W-:Y:S01]  /*94e40*/  MOV R7, R12 ;  /* 0x0000000c00077202 */ /* 0x000fe20000000f00 */
        /* <DEDUP_REMOVED lines=20> */
[----:B-1----:R-:W-:Y:S01]  /*94f90*/  IMAD.MOV.U32 R6, RZ, RZ, R13 ;  /* 0x000000ffff067224 */ /* 0x002fe200078e000d */
[----:B---3--:R-:W-:Y:S01]  /*94fa0*/  IADD3.X R14, PT, PT, R14, R241, RZ, P1, !PT ;  /* 0x000000f10e0e7210 */ /* 0x008fe20000ffe4ff */
[----:B------:R-:W-:-:S04]  /*94fb0*/  IMAD.X R11, R11, 0x1, R241, P2 ;  /* 0x000000010b0b7824 */ /* 0x000fc800010e06f1 */
        /* <DEDUP_REMOVED lines=11> */
[----:B------:R-:W-:Y:S01]  /*95070*/  IMAD.X R17, R17, 0x1, R241, P1 ;  /* 0x0000000111117824 */ /* 0x000fe200008e06f1 */
[----:B---3--:R-:W3:Y:S04]  /*95080*/  LDL.LU R9, [R1+0x26a4] ;  /* 0x0026a40001097983 */ /* 0x008ee80000300800 */
[----:B------:R-:W4:Y:S04]  /*95090*/  LDL.LU R11, [R1+0x26e4] ;  /* 0x0026e400010b7983 */ /* 0x000f280000300800 */
[----:B------:R-:W-:Y:S04]  /*950a0*/  STL [R1+0x2524], R15 ;  /* 0x0025240f01007387 */ /* 0x000fe80000100800 */
[----:B------:R1:W-:Y:S01]  /*950b0*/  LDGSTS.E [R4+0x3c00], desc[UR70][R6.64], P0 ;  /* 0x03c0000006047fae */ /* 0x0003e200081a1046 */
[----:B------:R-:W-:-:S03]  /*950c0*/  IADD3.X R20, PT, PT, R20, R241, RZ, P2, !PT ;  /* 0x000000f114147210 */ /* 0x000fc600017fe4ff */
[----:B------:R1:W-:Y:S04]  /*950d0*/  STL [R1+0x2520], R17 ;  /* 0x0025201101007387 */ /* 0x0003e80000100800 */
        /* <DEDUP_REMOVED lines=17> */
[----:B-1----:R-:W-:Y:S01]  /*951f0*/  MOV R6, R5 ;  /* 0x0000000500067202 */ /* 0x002fe20000000f00 */
[----:B------:R-:W-:-:S02]  /*95200*/  IMAD.MOV.U32 R7, RZ, RZ, R16 ;  /* 0x000000ffff077224 */ /* 0x000fc400078e0010 */
        /* <DEDUP_REMOVED lines=13> */
[----:B--2---:R-:W-:-:S05]  /*952e0*/  IMAD.X R13, R13, 0x1, R241, P1 ;  /* 0x000000010d0d7824 */ /* 0x004fca00008e06f1 */
[----:B------:R1:W-:Y:S01]  /*952f0*/  STL [R1+0x2620], R13 ;  /* 0x0026200d01007387 */ /* 0x0003e20000100800 */
[----:B------:R-:W-:Y:S01]  /*95300*/  MOV R7, R13 ;  /* 0x0000000d00077202 */ /* 0x000fe20000000f00 */
[----:B------:R-:W-:Y:S02]  /*95310*/  IMAD.X R14, R14, 0x1, R241, P2 ;  /* 0x000000010e0e7824 */ /* 0x000fe400010e06f1 */
        /* <DEDUP_REMOVED lines=23> */
[----:B-1----:R-:W-:-:S03]  /*95490*/  MOV R6, R11 ;  /* 0x0000000b00067202 */ /* 0x002fc60000000f00 */
        /* <DEDUP_REMOVED lines=19> */
[----:B------:R-:W-:Y:S01]  /*955d0*/  IMAD.MOV.U32 R6, RZ, RZ, R5 ;  /* 0x000000ffff067224 */ /* 0x000fe200078e0005 */
[----:B------:R-:W-:-:S02]  /*955e0*/  MOV R7, R12 ;  /* 0x0000000c00077202 */ /* 0x000fc40000000f00 */
[----:B------:R-:W4:Y:S04]  /*955f0*/  LDL.LU R5, [R1+0x2924] ;  /* 0x0029240001057983 */ /* 0x000f280000300800 */
[----:B-1----:R-:W4:Y:S04]  /*95600*/  LDL.LU R12, [R1+0x2964] ;  /* 0x00296400010c7983 */ /* 0x002f280000300800 */
[----:B------:R1:W-:Y:S01]  /*95610*/  LDGSTS.E [R4+0x8c00], desc[UR70][R6.64], P0 ;  /* 0x08c0000006047fae */ /* 0x0003e200081a1046 */
[-C--:B------:R-:W-:Y:S02]  /*95620*/  IADD3 R13, P1, PT, R13, R242.reuse, RZ ;  /* 0x000000f20d0d7210 */ /* 0x080fe40007f3e0ff */
[----:B------:R-:W-:-:S03]  /*95630*/  IADD3 R8, P2, PT, R8, R242, RZ ;  /* 0x000000f208087210 */ /* 0x000fc60007f5e0ff */
[----:B------:R-:W-:Y:S01]  /*95640*/  STL [R1+0x27a4], R13 ;  /* 0x0027a40d01007387 */ /* 0x000fe20000100800 */
[--C-:B--2---:R-:W-:Y:S02]  /*95650*/  IMAD.X R14, R14, 0x1, R241.reuse, P1 ;  /* 0x000000010e0e7824 */ /* 0x104fe400008e06f1 */
        /* <DEDUP_REMOVED lines=9> */
[----:B---3--:R-:W-:Y:S01]  /*956f0*/  IADD3 R9, P1, PT, R9, R242, RZ ;  /* 0x000000f209097210 */ /* 0x008fe20007f3e0ff */
[----:B--2---:R-:W-:-:S02]  /*95700*/  IMAD.MOV.U32 R6, RZ, RZ, R8 ;  /* 0x000000ffff067224 */ /* 0x004fc400078e0008 */
[----:B------:R-:W-:Y:S01]  /*95710*/  IMAD.MOV.U32 R7, RZ, RZ, R10 ;  /* 0x000000ffff077224 */ /* 0x000fe200078e000a */
[----:B------:R-:W-:Y:S01]  /*95720*/  IADD3 R19, P2, PT, R19, R242, RZ ;  /* 0x000000f213137210 */ /* 0x000fe20007f5e0ff */
[----:B------:R-:W2:Y:S04]  /*95730*/  LDL.LU R8, [R1+0x29a4] ;  /* 0x0029a40001087983 */ /* 0x000ea80000300800 */
[----:B-1----:R-:W3:Y:S04]  /*95740*/  LDL.LU R10, [R1+0x29e4] ;  /* 0x0029e400010a7983 */ /* 0x002ee80000300800 */
[----:B------:R1:W-:Y:S04]  /*95750*/  STL [R1+0x2824], R9 ;  /* 0x0028240901007387 */ /* 0x0003e80000100800 */
[----:B------:R1:W-:Y:S01]  /*95760*/  LDGSTS.E [R4+0x9c00], desc[UR70][R6.64], P0 ;  /* 0x09c0000006047fae */ /* 0x0003e200081a1046 */
[----:B------:R-:W-:Y:S01]  /*95770*/  IADD3.X R11, PT, PT, R11, R241, RZ, P1, !PT ;  /* 0x000000f10b0b7210 */ /* 0x000fe20000ffe4ff */
[----:B------:R-:W-:-:S04]  /*95780*/  IMAD.X R20, R20, 0x1, R241, P2 ;  /* 0x0000000114147824 */ /* 0x000fc800010e06f1 */
        /* <DEDUP_REMOVED lines=14> */
[----:B------:R-:W-:Y:S01]  /*95870*/  IMAD.X R18, R18, 0x1, R241, P1 ;  /* 0x0000000112127824 */ /* 0x000fe200008e06f1 */
[----:B------:R-:W-:-:S03]  /*95880*/  IADD3.X R16, PT, PT, R16, R241, RZ, P2, !PT ;  /* 0x000000f110107210 */ /* 0x000fc600017fe4ff */
        /* <DEDUP_REMOVED lines=9> */
[----:B------:R-:W-:Y:S01]  /*95920*/  IMAD.MOV.U32 R6, RZ, RZ, R17 ;  /* 0x000000ffff067224 */ /* 0x000fe200078e0011 */
[----:B------:R-:W-:Y:S02]  /*95930*/  IADD3 R12, P2, PT, R12, R242, RZ ;  /* 0x000000f20c0c7210 */ /* 0x000fe40007f5e0ff */
[----:B------:R1:W-:Y:S04]  /*95940*/  STL [R1+0x2924], R5 ;  /* 0x0029240501007387 */ /* 0x0003e80000100800 */
[----:B------:R1:W-:Y:S02]  /*95950*/  LDGSTS.E [R4+0xb400], desc[UR70][R6.64], P0 ;  /* 0x0b40000006047fae */ /* 0x0003e400081a1046 */
[----:B-1----:R-:W-:-:S02]  /*95960*/  IMAD.MOV.U32 R6, RZ, RZ, R15 ;  /* 0x000000ffff067224 */ /* 0x002fc400078e000f */
[----:B------:R-:W-:-:S05]  /*95970*/  IMAD.MOV.U32 R7, RZ, RZ, R16 ;  /* 0x000000ffff077224 */ /* 0x000fca00078e0010 */
[----:B------:R1:W-:Y:S02]  /*95980*/  LDGSTS.E [R4+0xbc00], desc[UR70][R6.64], P0 ;  /* 0x0bc0000006047fae */ /* 0x0003e400081a1046 */
[----:B-1----:R-:W-:Y:S01]  /*95990*/  MOV R6, R5 ;  /* 0x0000000500067202 */ /* 0x002fe20000000f00 */
        /* <DEDUP_REMOVED lines=14> */
[----:B-1----:R-:W-:Y:S02]  /*95a80*/  IMAD.MOV.U32 R6, RZ, RZ, R12 ;  /* 0x000000ffff067224 */ /* 0x002fe400078e000c */
[----:B------:R-:W-:Y:S02]  /*95a90*/  IMAD.MOV.U32 R7, RZ, RZ, R13 ;  /* 0x000000ffff077224 */ /* 0x000fe400078e000d */
[----:B------:R-:W-:-:S03]  /*95aa0*/  IMAD.X R9, R9, 0x1, R241, P1 ;  /* 0x0000000109097824 */ /* 0x000fc600008e06f1 */
[----:B------:R1:W-:Y:S04]  /*95ab0*/  LDGSTS.E [R4+0xcc00], desc[UR70][R6.64], P0 ;  /* 0x0cc0000006047fae */ /* 0x0003e800081a1046 */
[----:B------:R2:W-:Y:S04]  /*95ac0*/  STL [R1+0x29a0], R9 ;  /* 0x0029a00901007387 */ /* 0x0005e80000100800 */
[----:B------:R-:W-:Y:S01]  /*95ad0*/  STL [R1+0x29e4], R10 ;  /* 0x0029e40a01007387 */ /* 0x000fe20000100800 */
[----:B----4-:R-:W-:Y:S02]  /*95ae0*/  IMAD.X R11, R11, 0x1, R241, P2 ;  /* 0x000000010b0b7824 */ /* 0x010fe400010e06f1 */
[----:B-1----:R-:W-:Y:S01]  /*95af0*/  IMAD.MOV.U32 R6, RZ, RZ, R8 ;  /* 0x000000ffff067224 */ /* 0x002fe200078e0008 */
[----:B------:R-:W-:-:S02]  /*95b00*/  MOV R7, R9 ;  /* 0x0000000900077202 */ /* 0x000fc40000000f00 */
[----:B--2---:R-:W2:Y:S04]  /*95b10*/  LDL.LU.64 R8, [R1+0x1ed0] ;  /* 0x001ed00001087983 */ /* 0x004ea80000300a00 */
[----:B------:R1:W-:Y:S04]  /*95b20*/  LDGSTS.E [R4+0xd400], desc[UR70][R6.64], P0 ;  /* 0x0d40000006047fae */ /* 0x0003e800081a1046 */
[----:B------:R3:W-:Y:S01]  /*95b30*/  STL [R1+0x29e0], R11 ;  /* 0x0029e00b01007387 */ /* 0x0007e20000100800 */
[----:B-1----:R-:W-:Y:S02]  /*95b40*/  IMAD.MOV.U32 R6, RZ, RZ, R10 ;  /* 0x000000ffff067224 */ /* 0x002fe400078e000a */
[----:B------:R-:W-:-:S02]  /*95b50*/  IMAD.MOV.U32 R7, RZ, RZ, R11 ;  /* 0x000000ffff077224 */ /* 0x000fc400078e000b */
        /* <DEDUP_REMOVED lines=17> */
[----:B------:R-:W-:Y:S01]  /*95c70*/  MOV R6, R20 ;  /* 0x0000001400067202 */ /* 0x000fe20000000f00 */
[----:B------:R-:W-:-:S02]  /*95c80*/  IMAD.MOV.U32 R7, RZ, RZ, R21 ;  /* 0x000000ffff077224 */ /* 0x000fc400078e0015 */
[----:B-1----:R-:W2:Y:S04]  /*95c90*/  LDL.LU.64 R20, [R1+0x1d50] ;  /* 0x001d500001147983 */ /* 0x002ea80000300a00 */
[----:B------:R-:W2:Y:S04]  /*95ca0*/  LDL.LU.64 R22, [R1+0x1d10] ;  /* 0x001d100001167983 */ /* 0x000ea80000300a00 */
        /* <DEDUP_REMOVED lines=14> */
[----:B------:R-:W-:-:S03]  /*95d90*/  MOV R7, R28 ;  /* 0x0000001c00077202 */ /* 0x000fc60000000f00 */
        /* <DEDUP_REMOVED lines=26> */
[----:B---3--:R-:W-:-:S05]  /*95f40*/  IADD3 R8, P1, PT, R10, R242, RZ ;  /* 0x000000f20a087210 */ /* 0x008fca0007f3e0ff */
[----:B------:R-:W-:Y:S01]  /*95f50*/  IMAD.X R7, R11, 0x1, R241, P1 ;  /* 0x000000010b077824 */ /* 0x000fe200008e06f1 */
        /* <DEDUP_REMOVED lines=13> */
[----:B------:R-:W-:Y:S02]  /*96030*/  IMAD.X R21, R25, 0x1, R241, P1 ;  /* 0x0000000119157824 */ /* 0x000fe400008e06f1 */
        /* <DEDUP_REMOVED lines=8> */
[----:B------:R-:W-:Y:S01]  /*960c0*/  IMAD.MOV.U32 R128, RZ, RZ, R14 ;  /* 0x000000ffff807224 */ /* 0x000fe200078e000e */
[----:B------:R-:W-:Y:S01]  /*960d0*/  MOV R129, R13 ;  /* 0x0000000d00817202 */ /* 0x000fe20000000f00 */
        /* <DEDUP_REMOVED lines=68> */
[-C--:B------:R-:W-:Y:S01]  /*96520*/  IADD3 R66, P1, PT, R68, R242.reuse, RZ ;  /* 0x000000f244427210 */ /* 0x080fe20007f3e0ff */
[----:B------:R-:W-:Y:S02]  /*96530*/  IMAD.MOV.U32 R118, RZ, RZ, R24 ;  /* 0x000000ffff767224 */ /* 0x000fe400078e0018 */
[----:B------:R-:W-:Y:S02]  /*96540*/  IMAD.MOV.U32 R119, RZ, RZ, R23 ;  /* 0x000000ffff777224 */ /* 0x000fe400078e0017 */
[----:B------:R-:W-:Y:S02]  /*96550*/  IMAD.MOV.U32 R116, RZ, RZ, R26 ;  /* 0x000000ffff747224 */ /* 0x000fe400078e001a */
[----:B------:R-:W-:Y:S01]  /*96560*/  IMAD.X R65, R69, 0x1, R241, P1 ;  /* 0x0000000145417824 */ /* 0x000fe200008e06f1 */
[----:B------:R-:W-:Y:S01]  /*96570*/  IADD3 R68, P1, PT, R76, R242, RZ ;  /* 0x000000f24c447210 */ /* 0x000fe20007f3e0ff */
[----:B------:R-:W-:-:S02]  /*96580*/  IMAD.MOV.U32 R117, RZ, RZ, R25 ;  /* 0x000000ffff757224 */ /* 0x000fc400078e0019 */
[----:B------:R-:W-:Y:S01]  /*96590*/  IMAD.MOV.U32 R114, RZ, RZ, R28 ;  /* 0x000000ffff727224 */ /* 0x000fe200078e001c */
[----:B------:R-:W-:Y:S01]  /*965a0*/  MOV R115, R27 ;  /* 0x0000001b00737202 */ /* 0x000fe20000000f00 */
[----:B------:R-:W-:Y:S02]  /*965b0*/  IMAD.MOV.U32 R112, RZ, RZ, R30 ;  /* 0x000000ffff707224 */ /* 0x000fe400078e001e */
[----:B------:R-:W-:Y:S02]  /*965c0*/  IMAD.MOV.U32 R113, RZ, RZ, R29 ;  /* 0x000000ffff717224 */ /* 0x000fe400078e001d */
[----:B------:R-:W-:Y:S02]  /*965d0*/  IMAD.MOV.U32 R110, RZ, RZ, R32 ;  /* 0x000000ffff6e7224 */ /* 0x000fe400078e0020 */
[----:B------:R-:W-:Y:S02]  /*965e0*/  IMAD.MOV.U32 R111, RZ, RZ, R31 ;  /* 0x000000ffff6f7224 */ /* 0x000fe400078e001f */
[----:B------:R-:W-:Y:S01]  /*965f0*/  IMAD.X R67, R77, 0x1, R241, P1 ;  /* 0x000000014d437824 */ /* 0x000fe200008e06f1 */
[----:B------:R-:W-:Y:S01]  /*96600*/  STL.64 [R1+0x1c90], R118 ;  /* 0x001c907601007387 */ /* 0x000fe20000100a00 */
[----:B------:R-:W-:-:S02]  /*96610*/  IMAD.MOV.U32 R108, RZ, RZ, R34 ;  /* 0x000000ffff6c7224 */ /* 0x000fc400078e0022 */
[----:B------:R-:W-:Y:S01]  /*96620*/  IMAD.MOV.U32 R109, RZ, RZ, R33 ;  /* 0x000000ffff6d7224 */ /* 0x000fe200078e0021 */
        /* <DEDUP_REMOVED lines=94> */
[----:B----4-:R-:W-:Y:S01]  /*96c10*/  IMAD.X R7, R7, 0x1, R241, P1 ;  /* 0x0000000107077824 */ /* 0x010fe200008e06f1 */
[----:B------:R-:W-:Y:S04]  /*96c20*/  STL [R1+0x232c], R6 ;  /* 0x00232c0601007387 */ /* 0x000fe80000100800 */
[----:B------:R-:W-:Y:S01]  /*96c30*/  STL [R1+0x236c], R11 ;  /* 0x00236c0b01007387 */ /* 0x000fe20000100800 */
[----:B------:R-:W-:-:S03]  /*96c40*/  IADD3.X R14, PT, PT, R14, R241, RZ, P2, !PT ;  /* 0x000000f10e0e7210 */ /* 0x000fc600017fe4ff */
        /* <DEDUP_REMOVED lines=13> */
[----:B------:R-:W-:Y:S01]  /*96d20*/  IMAD.X R12, R12, 0x1, R241, P2 ;  /* 0x000000010c0c7824 */ /* 0x000fe200010e06f1 */
[----:B------:R1:W-:Y:S04]  /*96d30*/  STL [R1+0x23ac], R15 ;  /* 0x0023ac0f01007387 */ /* 0x0003e80000100800 */
[----:B------:R1:W-:Y:S04]  /*96d40*/  STL [R1+0x23a8], R17 ;  /* 0x0023a81101007387 */ /* 0x0003e80000100800 */
[----:B------:R1:W-:Y:S02]  /*96d50*/  STL [R1+0x23ec], R5 ;  /* 0x0023ec0501007387 */ /* 0x0003e40000100800 */
[----:B-1----:R-:W-:-:S02]  /*96d60*/  IMAD.MOV.U32 R6, RZ, RZ, R15 ;  /* 0x000000ffff067224 */ /* 0x002fc400078e000f */
        /* <DEDUP_REMOVED lines=10> */
[----:B------:R-:W-:Y:S01]  /*96e10*/  IMAD.X R10, R10, 0x1, R241, P2 ;  /* 0x000000010a0a7824 */ /* 0x000fe200010e06f1 */
[----:B-1----:R-:W-:Y:S01]  /*96e20*/  MOV R6, R5 ;  /* 0x0000000500067202 */ /* 0x002fe20000000f00 */
        /* <DEDUP_REMOVED lines=13> */
[----:B-1----:R-:W-:Y:S01]  /*96f00*/  IMAD.MOV.U32 R6, RZ, RZ, R8 ;  /* 0x000000ffff067224 */ /* 0x002fe200078e0008 */
[----:B------:R-:W-:Y:S01]  /*96f10*/  MOV R7, R10 ;  /* 0x0000000a00077202 */ /* 0x000fe20000000f00 */
        /* <DEDUP_REMOVED lines=18> */
[----:B------:R-:W-:Y:S01]  /*97040*/  IADD3.X R17, PT, PT, R17, R241, RZ, P1, !PT ;  /* 0x000000f111117210 */ /* 0x000fe20000ffe4ff */
[----:B---3--:R-:W-:Y:S02]  /*97050*/  IMAD.MOV.U32 R6, RZ, RZ, R9 ;  /* 0x000000ffff067224 */ /* 0x008fe400078e0009 */
[----:B------:R-:W-:Y:S01]  /*97060*/  IMAD.MOV.U32 R7, RZ, RZ, R11 ;  /* 0x000000ffff077224 */ /* 0x000fe200078e000b */
[----:B------:R-:W3:Y:S04]  /*97070*/  LDL.LU R9, [R1+0x26ac] ;  /* 0x0026ac0001097983 */ /* 0x000ee80000300800 */
[----:B----4-:R-:W4:Y:S04]  /*97080*/  LDL.LU R11, [R1+0x26ec] ;  /* 0x0026ec00010b7983 */ /* 0x010f280000300800 */
[----:B------:R-:W-:Y:S04]  /*97090*/  STL [R1+0x252c], R15 ;  /* 0x00252c0f01007387 */ /* 0x000fe80000100800 */
[----:B------:R1:W-:Y:S04]  /*970a0*/  STL [R1+0x2528], R17 ;  /* 0x0025281101007387 */ /* 0x0003e80000100800 */
[----:B------:R1:W-:Y:S01]  /*970b0*/  LDGSTS.E [R4+0x3d00], desc[UR70][R6.64], P0 ;  /* 0x03d0000006047fae */ /* 0x0003e200081a1046 */
        /* <DEDUP_REMOVED lines=53> */
[----:B-1----:R-:W-:Y:S01]  /*97410*/  IMAD.MOV.U32 R6, RZ, RZ, R9 ;  /* 0x000000ffff067224 */ /* 0x002fe200078e0009 */
[----:B------:R-:W-:Y:S02]  /*97420*/  MOV R7, R17 ;  /* 0x0000001100077202 */ /* 0x000fe40000000f00 */
        /* <DEDUP_REMOVED lines=25> */
[----:B------:R-:W-:Y:S01]  /*975c0*/  MOV R6, R5 ;  /* 0x0000000500067202 */ /* 0x000fe20000000f00 */
[----:B------:R-:W-:-:S02]  /*975d0*/  IMAD.MOV.U32 R7, RZ, RZ, R12 ;  /* 0x000000ffff077224 */ /* 0x000fc400078e000c */
        /* <DEDUP_REMOVED lines=17> */
[----:B--2---:R-:W-:Y:S01]  /*976f0*/  IMAD.MOV.U32 R6, RZ, RZ, R8 ;  /* 0x000000ffff067224 */ /* 0x004fe200078e0008 */
[----:B------:R-:W-:-:S02]  /*97700*/  MOV R7, R10 ;  /* 0x0000000a00077202 */ /* 0x000fc40000000f00 */
[----:B------:R-:W-:Y:S01]  /*97710*/  IADD3 R19, P2, PT, R19, R242, RZ ;  /* 0x000000f213137210 */ /* 0x000fe20007f5e0ff */
[----:B------:R-:W2:Y:S04]  /*97720*/  LDL.LU R8, [R1+0x29ac] ;  /* 0x0029ac0001087983 */ /* 0x000ea80000300800 */
[----:B-1----:R-:W3:Y:S04]  /*97730*/  LDL.LU R10, [R1+0x29ec] ;  /* 0x0029ec00010a7983 */ /* 0x002ee80000300800 */
        /* <DEDUP_REMOVED lines=18> */
[----:B------:R-:W-:Y:S01]  /*97860*/  IADD3.X R18, PT, PT, R18, R241, RZ, P1, !PT ;  /* 0x000000f112127210 */ /* 0x000fe20000ffe4ff */
[----:B------:R-:W-:-:S04]  /*97870*/  IMAD.X R16, R16, 0x1, R241, P2 ;  /* 0x0000000110107824 */ /* 0x000fc800010e06f1 */
[----:B------:R1:W-:Y:S02]  /*97880*/  STL [R1+0x28a8], R18 ;  /* 0x0028a81201007387 */ /* 0x0003e40000100800 */
[----:B-1----:R-:W-:Y:S02]  /*97890*/  IMAD.MOV.U32 R7, RZ, RZ, R18 ;  /* 0x000000ffff077224 */ /* 0x002fe400078e0012 */
        /* <DEDUP_REMOVED lines=11> */
[----:B-1----:R-:W-:Y:S02]  /*97950*/  IMAD.MOV.U32 R6, RZ, RZ, R15 ;  /* 0x000000ffff067224 */ /* 0x002fe400078e000f */
[----:B------:R-:W-:-:S05]  /*97960*/  IMAD.MOV.U32 R7, RZ, RZ, R16 ;  /* 0x000000ffff077224 */ /* 0x000fca00078e0010 */
[----:B------:R1:W-:Y:S02]  /*97970*/  LDGSTS.E [R4+0xbd00], desc[UR70][R6.64], P0 ;  /* 0x0bd0000006047fae */ /* 0x0003e400081a1046 */
[----:B-1----:R-:W-:Y:S02]  /*97980*/  IMAD.MOV.U32 R6, RZ, RZ, R5 ;  /* 0x000000ffff067224 */ /* 0x002fe400078e0005 */
[----:B------:R-:W-:Y:S01]  /*97990*/  IMAD.X R14, R14, 0x1, R241, P1 ;  /* 0x000000010e0e7824 */ /* 0x000fe200008e06f1 */
[----:B------:R-:W-:-:S04]  /*979a0*/  IADD3.X R13, PT, PT, R13, R241, RZ, P2, !PT ;  /* 0x000000f10d0d7210 */ /* 0x000fc800017fe4ff */
        /* <DEDUP_REMOVED lines=18> */
[----:B----4-:R-:W-:Y:S01]  /*97ad0*/  IMAD.X R11, R11, 0x1, R241, P2 ;  /* 0x000000010b0b7824 */ /* 0x010fe200010e06f1 */
[----:B-1----:R-:W-:Y:S01]  /*97ae0*/  MOV R6, R8 ;  /* 0x0000000800067202 */ /* 0x002fe20000000f00 */
[----:B------:R-:W-:-:S02]  /*97af0*/  IMAD.MOV.U32 R7, RZ, RZ, R9 ;  /* 0x000000ffff077224 */ /* 0x000fc400078e0009 */
        /* <DEDUP_REMOVED lines=22> */
[----:B------:R-:W-:-:S02]  /*97c60*/  IMAD.MOV.U32 R6, RZ, RZ, R20 ;  /* 0x000000ffff067224 */ /* 0x000fc400078e0014 */
[----:B------:R-:W-:Y:S02]  /*97c70*/  IMAD.MOV.U32 R7, RZ, RZ, R21 ;  /* 0x000000ffff077224 */ /* 0x000fe400078e0015 */
[----:B-1----:R-:W2:Y:S04]  /*97c80*/  LDL.LU.64 R20, [R1+0x1d48] ;  /* 0x001d480001147983 */ /* 0x002ea80000300a00 */
[----:B------:R-:W3:Y:S04]  /*97c90*/  LDL.LU.64 R22, [R1+0x1d08] ;  /* 0x001d080001167983 */ /* 0x000ee80000300a00 */
[----:B------:R-:W4:Y:S04]  /*97ca0*/  LDL.LU.64 R24, [R1+0x1cc8] ;  /* 0x001cc80001187983 */ /* 0x000f280000300a00 */
        /* <DEDUP_REMOVED lines=36> */
[----:B------:R-:W-:-:S05]  /*97ef0*/  MOV R6, R5 ;  /* 0x0000000500067202 */ /* 0x000fca0000000f00 */
        /* <DEDUP_REMOVED lines=18> */
[----:B------:R-:W-:Y:S02]  /*98020*/  IMAD.X R21, R25, 0x1, R241, P1 ;  /* 0x0000000119157824 */ /* 0x000fe400008e06f1 */
        /* <DEDUP_REMOVED lines=74> */
[-C--:B------:R-:W-:Y:S01]  /*984d0*/  IADD3 R62, P1, PT, R64, R242.reuse, RZ ;  /* 0x000000f2403e7210 */ /* 0x080fe20007f3e0ff */
[----:B------:R-:W-:Y:S02]  /*984e0*/  IMAD.MOV.U32 R118, RZ, RZ, R24 ;  /* 0x000000ffff767224 */ /* 0x000fe400078e0018 */
[----:B------:R-:W-:Y:S02]  /*984f0*/  IMAD.MOV.U32 R119, RZ, RZ, R23 ;  /* 0x000000ffff777224 */ /* 0x000fe400078e0017 */
[----:B------:R-:W-:Y:S02]  /*98500*/  IMAD.MOV.U32 R116, RZ, RZ, R26 ;  /* 0x000000ffff747224 */ /* 0x000fe400078e001a */
[----:B------:R-:W-:Y:S02]  /*98510*/  IMAD.MOV.U32 R117, RZ, RZ, R25 ;  /* 0x000000ffff757224 */ /* 0x000fe400078e0019 */
[----:B------:R-:W-:Y:S01]  /*98520*/  IMAD.X R61, R65, 0x1, R241, P1 ;  /* 0x00000001413d7824 */ /* 0x000fe200008e06f1 */
[----:B------:R-:W-:-:S02]  /*98530*/  IADD3 R64, P1, PT, R66, R242, RZ ;  /* 0x000000f242407210 */ /* 0x000fc40007f3e0ff */
[----:B------:R-:W-:Y:S01]  /*98540*/  MOV R114, R28 ;  /* 0x0000001c00727202 */ /* 0x000fe20000000f00 */
[----:B------:R-:W-:Y:S02]  /*98550*/  IMAD.MOV.U32 R115, RZ, RZ, R27 ;  /* 0x000000ffff737224 */ /* 0x000fe400078e001b */
[----:B------:R-:W-:Y:S02]  /*98560*/  IMAD.MOV.U32 R112, RZ, RZ, R30 ;  /* 0x000000ffff707224 */ /* 0x000fe400078e001e */
[----:B------:R-:W-:Y:S02]  /*98570*/  IMAD.MOV.U32 R113, RZ, RZ, R29 ;  /* 0x000000ffff717224 */ /* 0x000fe400078e001d */
        /* <DEDUP_REMOVED lines=24> */
[----:B------:R-:W-:Y:S02]  /*98700*/  IMAD.MOV.U32 R97, RZ, RZ, R45 ;  /* 0x000000ffff617224 */ /* 0x000fe400078e002d */
[----:B------:R-:W-:Y:S01]  /*98710*/  IMAD.X R65, R69, 0x1, R241, P1 ;  /* 0x0000000145417824 */ /* 0x000fe200008e06f1 */
[----:B------:R-:W-:Y:S01]  /*98720*/  STL.64 [R1+0x1878], R104 ;  /* 0x0018786801007387 */ /* 0x000fe20000100a00 */
[----:B------:R-:W-:Y:S01]  /*98730*/  IMAD.MOV.U32 R94, RZ, RZ, R48 ;  /* 0x000000ffff5e7224 */ /* 0x000fe200078e0030 */
[----:B------:R-:W-:-:S02]  /*98740*/  MOV R95, R47 ;  /* 0x0000002f005f7202 */ /* 0x000fc40000000f00 */
        /* <DEDUP_REMOVED lines=15> */
[----:B------:R-:W-:Y:S02]  /*98840*/  IMAD.MOV.U32 R85, RZ, RZ, R57 ;  /* 0x000000ffff557224 */ /* 0x000fe400078e0039 */
[----:B------:R-:W-:Y:S01]  /*98850*/  IMAD.X R67, R77, 0x1, R241, P1 ;  /* 0x000000014d437824 */ /* 0x000fe200008e06f1 */
        /* <DEDUP_REMOVED lines=57> */
[----:B----4-:R-:W-:Y:S01]  /*98bf0*/  IMAD.X R7, R7, 0x1, R241, P1 ;  /* 0x0000000107077824 */ /* 0x010fe200008e06f1 */
[----:B------:R-:W-:Y:S01]  /*98c00*/  IADD3.X R14, PT, PT, R14, R241, RZ, P2, !PT ;  /* 0x000000f10e0e7210 */ /* 0x000fe200017fe4ff */
[----:B------:R-:W-:Y:S04]  /*98c10*/  STL [R1+0x2334], R6 ;  /* 0x0023340601007387 */ /* 0x000fe80000100800 */
[----:B------:R1:W-:Y:S04]  /*98c20*/  STL [R1+0x2330], R7 ;  /* 0x0023300701007387 */ /* 0x0003e80000100800 */
[----:B------:R-:W-:Y:S04]  /*98c30*/  STL [R1+0x2374], R11 ;  /* 0x0023740b01007387 */ /* 0x000fe80000100800 */
[----:B------:R1:W-:Y:S04]  /*98c40*/  LDGSTS.E [R4+0x600], desc[UR70][R6.64], P0 ;  /* 0x0060000006047fae */ /* 0x0003e800081a1046 */
[----:B------:R2:W-:Y:S04]  /*98c50*/  STL [R1+0x2370], R14 ;  /* 0x0023700e01007387 */ /* 0x0005e80000100800 */
[----:B------:R-:W3:Y:S04]  /*98c60*/  LDL.LU R13, [R1+0x24b4] ;  /* 0x0024b400010d7983 */ /* 0x000ee80000300800 */
[----:B------:R-:W4:Y:S01]  /*98c70*/  LDL.LU R9, [R1+0x24f4] ;  /* 0x0024f40001097983 */ /* 0x000f220000300800 */
[----:B-1----:R-:W-:-:S03]  /*98c80*/  IMAD.MOV.U32 R7, RZ, RZ, R14 ;  /* 0x000000ffff077224 */ /* 0x002fc600078e000e */
[----:B--2---:R-:W2:Y:S01]  /*98c90*/  LDL.LU R14, [R1+0x24b0] ;  /* 0x0024b000010e7983 */ /* 0x004ea20000300800 */
[----:B------:R-:W-:-:S03]  /*98ca0*/  IMAD.MOV.U32 R6, RZ, RZ, R11 ;  /* 0x000000ffff067224 */ /* 0x000fc600078e000b */
[----:B------:R-:W2:Y:S01]  /*98cb0*/  LDL.LU R11, [R1+0x24f0] ;  /* 0x0024f000010b7983 */ /* 0x000ea20000300800 */
        /* <DEDUP_REMOVED lines=9> */
[----:B------:R-:W2:Y:S04]  /*98d50*/  LDL.LU R15, [R1+0x2534] ;  /* 0x00253400010f7983 */ /* 0x000ea80000300800 */
[----:B------:R1:W-:Y:S01]  /*98d60*/  STL [R1+0x23f0], R12 ;  /* 0x0023f00c01007387 */ /* 0x0003e20000100800 */
[----:B------:R-:W-:-:S03]  /*98d70*/  MOV R7, R17 ;  /* 0x0000001100077202 */ /* 0x000fc60000000f00 */
[----:B------:R-:W2:Y:S04]  /*98d80*/  LDL.LU R19, [R1+0x2574] ;  /* 0x0025740001137983 */ /* 0x000ea80000300800 */
[----:B------:R-:W2:Y:S04]  /*98d90*/  LDL.LU R17, [R1+0x2530] ;  /* 0x0025300001117983 */ /* 0x000ea80000300800 */
[----:B------:R-:W2:Y:S01]  /*98da0*/  LDL.LU R20, [R1+0x2570] ;  /* 0x0025700001147983 */ /* 0x000ea20000300800 */
[----:B------:R-:W-:-:S03]  /*98db0*/  IADD3 R16, P1, PT, R16, R242, RZ ;  /* 0x000000f210107210 */ /* 0x000fc60007f3e0ff */
[----:B------:R1:W-:Y:S01]  /*98dc0*/  LDGSTS.E [R4+0x1600], desc[UR70][R6.64], P0 ;  /* 0x0160000006047fae */ /* 0x0003e200081a1046 */
[----:B------:R-:W-:Y:S01]  /*98dd0*/  IADD3 R8, P2, PT, R8, R242, RZ ;  /* 0x000000f208087210 */ /* 0x000fe20007f5e0ff */
[----:B------:R-:W-:-:S04]  /*98de0*/  IMAD.X R18, R18, 0x1, R241, P1 ;  /* 0x0000000112127824 */ /* 0x000fc800008e06f1 */
[----:B------:R-:W-:Y:S02]  /*98df0*/  IMAD.X R10, R10, 0x1, R241, P2 ;  /* 0x000000010a0a7824 */ /* 0x000fe400010e06f1 */
[----:B-1----:R-:W-:Y:S02]  /*98e00*/  IMAD.MOV.U32 R6, RZ, RZ, R5 ;  /* 0x000000ffff067224 */ /* 0x002fe400078e0005 */
[----:B------:R-:W-:Y:S01]  /*98e10*/  IMAD.MOV.U32 R7, RZ, RZ, R12 ;  /* 0x000000ffff077224 */ /* 0x000fe200078e000c */
[----:B------:R-:W2:Y:S04]  /*98e20*/  LDL.LU R5, [R1+0x25b4] ;  /* 0x0025b40001057983 */ /* 0x000ea80000300800 */
[----:B------:R-:W2:Y:S04]  /*98e30*/  LDL.LU R12, [R1+0x25f4] ;  /* 0x0025f400010c7983 */ /* 0x000ea80000300800 */
[----:B------:R1:W-:Y:S04]  /*98e40*/  STL [R1+0x2434], R16 ;  /* 0x0024341001007387 */ /* 0x0003e80000100800 */
[----:B------:R1:W-:Y:S04]  /*98e50*/  STL [R1+0x2430], R18 ;  /* 0x0024301201007387 */ /* 0x0003e80000100800 */
[----:B------:R1:W-:Y:S04]  /*98e60*/  LDGSTS.E [R4+0x1e00], desc[UR70][R6.64], P0 ;  /* 0x01e0000006047fae */ /* 0x0003e800081a1046 */
[----:B------:R1:W-:Y:S02]  /*98e70*/  STL [R1+0x2474], R8 ;  /* 0x0024740801007387 */ /* 0x0003e40000100800 */
[----:B-1----:R-:W-:-:S02]  /*98e80*/  IMAD.MOV.U32 R6, RZ, RZ, R16 ;  /* 0x000000ffff067224 */ /* 0x002fc400078e0010 */
[----:B------:R-:W2:Y:S01]  /*98e90*/  LDL.LU R16, [R1+0x25b0] ;  /* 0x0025b00001107983 */ /* 0x000ea20000300800 */
[----:B------:R-:W-:-:S03]  /*98ea0*/  IMAD.MOV.U32 R7, RZ, RZ, R18 ;  /* 0x000000ffff077224 */ /* 0x000fc600078e0012 */
[----:B------:R1:W-:Y:S04]  /*98eb0*/  STL [R1+0x2470], R10 ;  /* 0x0024700a01007387 */ /* 0x0003e80000100800 */
[----:B------:R-:W2:Y:S04]  /*98ec0*/  LDL.LU R18, [R1+0x25f0] ;  /* 0x0025f00001127983 */ /* 0x000ea80000300800 */
[----:B------:R1:W-:Y:S02]  /*98ed0*/  LDGSTS.E [R4+0x2600], desc[UR70][R6.64], P0 ;  /* 0x0260000006047fae */ /* 0x0003e400081a1046 */
[----:B-1----:R-:W-:Y:S01]  /*98ee0*/  MOV R6, R8 ;  /* 0x0000000800067202 */ /* 0x002fe20000000f00 */
[----:B------:R-:W-:Y:S01]  /*98ef0*/  IMAD.MOV.U32 R7, RZ, RZ, R10 ;  /* 0x000000ffff077224 */ /* 0x000fe200078e000a */
[----:B------:R-:W2:Y:S04]  /*98f00*/  LDL.LU R8, [R1+0x2634] ;  /* 0x0026340001087983 */ /* 0x000ea80000300800 */
[----:B------:R-:W2:Y:S04]  /*98f10*/  LDL.LU R10, [R1+0x2674] ;  /* 0x00267400010a7983 */ /* 0x000ea80000300800 */
[----:B------:R1:W-:Y:S01]  /*98f20*/  LDGSTS.E [R4+0x2e00], desc[UR70][R6.64], P0 ;  /* 0x02e0000006047fae */ /* 0x0003e200081a1046 */
[----:B---3--:R-:W-:-:S02]  /*98f30*/  IADD3 R13, P1, PT, R13, R242, RZ ;  /* 0x000000f20d0d7210 */ /* 0x008fc40007f3e0ff */
[----:B----4-:R-:W-:-:S03]  /*98f40*/  IADD3 R9, P2, PT, R9, R242, RZ ;  /* 0x000000f209097210 */ /* 0x010fc60007f5e0ff */
[----:B------:R3:W-:Y:S01]  /*98f50*/  STL [R1+0x24b4], R13 ;  /* 0x0024b40d01007387 */ /* 0x0007e20000100800 */
[----:B-1----:R-:W-:Y:S02]  /*98f60*/  IMAD.MOV.U32 R6, RZ, RZ, R13 ;  /* 0x000000ffff067224 */ /* 0x002fe400078e000d */
[--C-:B--2---:R-:W-:Y:S02]  /*98f70*/  IMAD.X R14, R14, 0x1, R241.reuse, P1 ;  /* 0x000000010e0e7824 */ /* 0x104fe400008e06f1 */
[----:B------:R-:W-:-:S03]  /*98f80*/  IMAD.X R11, R11, 0x1, R241, P2 ;  /* 0x000000010b0b7824 */ /* 0x000fc600010e06f1 */
[----:B------:R1:W-:Y:S04]  /*98f90*/  STL [R1+0x24b0], R14 ;  /* 0x0024b00e01007387 */ /* 0x0003e80000100800 */
[----:B------:R2:W-:Y:S04]  /*98fa0*/  STL [R1+0x24f4], R9 ;  /* 0x0024f40901007387 */ /* 0x0005e80000100800 */
[----:B---3--:R-:W3:Y:S01]  /*98fb0*/  LDL.LU R13, [R1+0x2630] ;  /* 0x00263000010d7983 */ /* 0x008ee20000300800 */
[----:B------:R-:W-:-:S03]  /*98fc0*/  IMAD.MOV.U32 R7, RZ, RZ, R14 ;  /* 0x000000ffff077224 */ /* 0x000fc600078e000e */
[----:B------:R4:W-:Y:S04]  /*98fd0*/  STL [R1+0x24f0], R11 ;  /* 0x0024f00b01007387 */ /* 0x0009e80000100800 */
[----:B------:R4:W-:Y:S04]  /*98fe0*/  LDGSTS.E [R4+0x3600], desc[UR70][R6.64], P0 ;  /* 0x0360000006047fae */ /* 0x0009e800081a1046 */
[----:B-1----:R-:W3:Y:S01]  /*98ff0*/  LDL.LU R14, [R1+0x2670] ;  /* 0x00267000010e7983 */ /* 0x002ee20000300800 */
[-C--:B------:R-:W-:Y:S02]  /*99000*/  IADD3 R15, P1, PT, R15, R242.reuse, RZ ;  /* 0x000000f20f0f7210 */ /* 0x080fe40007f3e0ff */
[----:B------:R-:W-:Y:S01]  /*99010*/  IADD3 R19, P2, PT, R19, R242, RZ ;  /* 0x000000f213137210 */ /* 0x000fe20007f5e0ff */
[----:B----4-:R-:W-:Y:S01]  /*99020*/  IMAD.MOV.U32 R6, RZ, RZ, R9 ;  /* 0x000000ffff067224 */ /* 0x010fe200078e0009 */
[----:B------:R-:W-:Y:S01]  /*99030*/  MOV R7, R11 ;  /* 0x0000000b00077202 */ /* 0x000fe20000000f00 */
[--C-:B------:R-:W-:Y:S01]  /*99040*/  IMAD.X R17, R17, 0x1, R241.reuse, P1 ;  /* 0x0000000111117824 */ /* 0x100fe200008e06f1 */
[----:B--2---:R-:W2:Y:S04]  /*99050*/  LDL.LU R9, [R1+0x26b4] ;  /* 0x0026b40001097983 */ /* 0x004ea80000300800 */
[----:B------:R-:W4:Y:S04]  /*99060*/  LDL.LU R11, [R1+0x26f4] ;  /* 0x0026f400010b7983 */ /* 0x000f280000300800 */
        /* <DEDUP_REMOVED lines=14> */
[----:B------:R-:W-:Y:S01]  /*99150*/  IADD3.X R16, PT, PT, R16, R241, RZ, P1, !PT ;  /* 0x000000f110107210 */ /* 0x000fe20000ffe4ff */
        /* <DEDUP_REMOVED lines=21> */
[----:B---3--:R-:W-:-:S04]  /*992b0*/  IMAD.X R13, R13, 0x1, R241, P1 ;  /* 0x000000010d0d7824 */ /* 0x008fc800008e06f1 */
[----:B------:R-:W-:Y:S01]  /*992c0*/  IMAD.MOV.U32 R7, RZ, RZ, R13 ;  /* 0x000000ffff077224 */ /* 0x000fe200078e000d */
[----:B------:R1:W-:Y:S04]  /*992d0*/  STL [R1+0x2630], R13 ;  /* 0x0026300d01007387 */ /* 0x0003e80000100800 */
[----:B------:R-:W-:Y:S01]  /*992e0*/  STL [R1+0x2674], R10 ;  /* 0x0026740a01007387 */ /* 0x000fe20000100800 */
[----:B------:R-:W-:-:S03]  /*992f0*/  IADD3.X R14, PT, PT, R14, R241, RZ, P2, !PT ;  /* 0x000000f10e0e7210 */ /* 0x000fc600017fe4ff */
[----:B------:R3:W-:Y:S04]  /*99300*/  LDGSTS.E [R4+0x6600], desc[UR70][R6.64], P0 ;  /* 0x0660000006047fae */ /* 0x0007e800081a1046 */
[----:B-1----:R-:W4:Y:S04]  /*99310*/  LDL.LU R13, [R1+0x27b4] ;  /* 0x0027b400010d7983 */ /* 0x002f280000300800 */
[----:B------:R1:W-:Y:S04]  /*99320*/  STL [R1+0x2670], R14 ;  /* 0x0026700e01007387 */ /* 0x0003e80000100800 */
[----:B------:R-:W4:Y:S01]  /*99330*/  LDL.LU R8, [R1+0x27f4] ;  /* 0x0027f40001087983 */ /* 0x000f220000300800 */
[----:B---3--:R-:W-:-:S03]  /*99340*/  IMAD.MOV.U32 R7, RZ, RZ, R14 ;  /* 0x000000ffff077224 */ /* 0x008fc600078e000e */
[----:B-1----:R-:W3:Y:S01]  /*99350*/  LDL.LU R14, [R1+0x27b0] ;  /* 0x0027b000010e7983 */ /* 0x002ee20000300800 */
[----:B------:R-:W-:-:S03]  /*99360*/  IMAD.MOV.U32 R6, RZ, RZ, R10 ;  /* 0x000000ffff067224 */ /* 0x000fc600078e000a */
[----:B------:R-:W3:Y:S01]  /*99370*/  LDL.LU R10, [R1+0x27f0] ;  /* 0x0027f000010a7983 */ /* 0x000ee20000300800 */
[-C--:B--2---:R-:W-:Y:S02]  /*99380*/  IADD3 R9, P1, PT, R9, R242.reuse, RZ ;  /* 0x000000f209097210 */ /* 0x084fe40007f3e0ff */
[----:B----4-:R-:W-:Y:S01]  /*99390*/  IADD3 R11, P2, PT, R11, R242, RZ ;  /* 0x000000f20b0b7210 */ /* 0x010fe20007f5e0ff */
[----:B------:R1:W-:Y:S04]  /*993a0*/  LDGSTS.E [R4+0x6e00], desc[UR70][R6.64], P0 ;  /* 0x06e0000006047fae */ /* 0x0003e800081a1046 */
[----:B------:R2:W-:Y:S01]  /*993b0*/  STL [R1+0x26b4], R9 ;  /* 0x0026b40901007387 */ /* 0x0005e20000100800 */
[--C-:B------:R-:W-:Y:S02]  /*993c0*/  IMAD.X R17, R17, 0x1, R241.reuse, P1 ;  /* 0x0000000111117824 */ /* 0x100fe400008e06f1 */
[----:B------:R-:W-:-:S03]  /*993d0*/  IMAD.X R15, R15, 0x1, R241, P2 ;  /* 0x000000010f0f7824 */ /* 0x000fc600010e06f1 */
[----:B------:R-:W-:Y:S01]  /*993e0*/  STL [R1+0x26b0], R17 ;  /* 0x0026b01101007387 */ /* 0x000fe20000100800 */
[----:B-1----:R-:W-:Y:S01]  /*993f0*/  MOV R6, R9 ;  /* 0x0000000900067202 */ /* 0x002fe20000000f00 */
[----:B------:R-:W-:Y:S02]  /*99400*/  IMAD.MOV.U32 R7, RZ, RZ, R17 ;  /* 0x000000ffff077224 */ /* 0x000fe400078e0011 */
[----:B------:R1:W-:Y:S04]  /*99410*/  STL [R1+0x26f4], R11 ;  /* 0x0026f40b01007387 */ /* 0x0003e80000100800 */
[----:B--2---:R-:W2:Y:S04]  /*99420*/  LDL.LU R9, [R1+0x2834] ;  /* 0x0028340001097983 */ /* 0x004ea80000300800 */
[----:B------:R4:W-:Y:S04]  /*99430*/  STL [R1+0x26f0], R15 ;  /* 0x0026f00f01007387 */ /* 0x0009e80000100800 */
[----:B------:R1:W-:Y:S04]  /*99440*/  LDGSTS.E [R4+0x7600], desc[UR70][R6.64], P0 ;  /* 0x0760000006047fae */ /* 0x0003e800081a1046 */
[----:B------:R-:W2:Y:S01]  /*99450*/  LDL.LU R19, [R1+0x2874] ;  /* 0x0028740001137983 */ /* 0x000ea20000300800 */
[----:B-1----:R-:W-:-:S03]  /*99460*/  IMAD.MOV.U32 R6, RZ, RZ, R11 ;  /* 0x000000ffff067224 */ /* 0x002fc600078e000b */
[----:B------:R-:W2:Y:S04]  /*99470*/  LDL.LU R11, [R1+0x2830] ;  /* 0x00283000010b7983 */ /* 0x000ea80000300800 */
[----:B------:R-:W2:Y:S01]  /*99480*/  LDL.LU R20, [R1+0x2870] ;  /* 0x0028700001147983 */ /* 0x000ea20000300800 */
[----:B------:R-:W-:-:S03]  /*99490*/  IMAD.MOV.U32 R7, RZ, RZ, R15 ;  /* 0x000000ffff077224 */ /* 0x000fc600078e000f */
[----:B------:R-:W2:Y:S04]  /*994a0*/  LDL.LU R17, [R1+0x28b4] ;  /* 0x0028b40001117983 */ /* 0x000ea80000300800 */
[----:B----4-:R-:W4:Y:S04]  /*994b0*/  LDL.LU R15, [R1+0x28f4] ;  /* 0x0028f400010f7983 */ /* 0x010f280000300800 */
[----:B------:R1:W-:Y:S01]  /*994c0*/  LDGSTS.E [R4+0x7e00], desc[UR70][R6.64], P0 ;  /* 0x07e0000006047fae */ /* 0x0003e200081a1046 */
[-C--:B------:R-:W-:Y:S02]  /*994d0*/  IADD3 R16, P1, PT, R16, R242.reuse, RZ ;  /* 0x000000f210107210 */ /* 0x080fe40007f3e0ff */
[----:B------:R-:W-:-:S03]  /*994e0*/  IADD3 R5, P2, PT, R5, R242, RZ ;  /* 0x000000f205057210 */ /* 0x000fc60007f5e0ff */
[----:B------:R-:W-:Y:S01]  /*994f0*/  STL [R1+0x2734], R16 ;  /* 0x0027341001007387 */ /* 0x000fe20000100800 */
[--C-:B------:R-:W-:Y:S02]  /*99500*/  IMAD.X R18, R18, 0x1, R241.reuse, P1 ;  /* 0x0000000112127824 */ /* 0x100fe400008e06f1 */
[----:B------:R-:W-:-:S03]  /*99510*/  IMAD.X R12, R12, 0x1, R241, P2 ;  /* 0x000000010c0c7824 */ /* 0x000fc600010e06f1 */
[----:B------:R1:W-:Y:S02]  /*99520*/  STL [R1+0x2730], R18 ;  /* 0x0027301201007387 */ /* 0x0003e40000100800 */
[----:B-1----:R-:W-:Y:S02]  /*99530*/  MOV R7, R18 ;  /* 0x0000001200077202 */ /* 0x002fe40000000f00 */
        /* <DEDUP_REMOVED lines=14> */
[--C-:B---3--:R-:W-:Y:S02]  /*99620*/  IMAD.X R14, R14, 0x1, R241.reuse, P1 ;  /* 0x000000010e0e7824 */ /* 0x108fe400008e06f1 */
        /* <DEDUP_REMOVED lines=9> */
[----:B--2---:R-:W-:-:S02]  /*996c0*/  IADD3 R9, P1, PT, R9, R242, RZ ;  /* 0x000000f209097210 */ /* 0x004fc40007f3e0ff */
[----:B------:R-:W-:Y:S01]  /*996d0*/  MOV R6, R8 ;  /* 0x0000000800067202 */ /* 0x000fe20000000f00 */
[----:B------:R-:W-:Y:S01]  /*996e0*/  IMAD.MOV.U32 R7, RZ, RZ, R10 ;  /* 0x000000ffff077224 */ /* 0x000fe200078e000a */
[----:B------:R-:W-:Y:S01]  /*996f0*/  IADD3 R19, P2, PT, R19, R242, RZ ;  /* 0x000000f213137210 */ /* 0x000fe20007f5e0ff */
[----:B---3--:R-:W2:Y:S04]  /*99700*/  LDL.LU R8, [R1+0x29b4] ;  /* 0x0029b40001087983 */ /* 0x008ea80000300800 */
        /* <DEDUP_REMOVED lines=16> */
[----:B-1----:R-:W-:Y:S01]  /*99810*/  IMAD.MOV.U32 R6, RZ, RZ, R19 ;  /* 0x000000ffff067224 */ /* 0x002fe200078e0013 */
[----:B------:R-:W-:-:S05]  /*99820*/  MOV R7, R20 ;  /* 0x0000001400077202 */ /* 0x000fca0000000f00 */
        /* <DEDUP_REMOVED lines=19> */
[----:B-1----:R-:W-:Y:S01]  /*99960*/  IMAD.MOV.U32 R6, RZ, RZ, R5 ;  /* 0x000000ffff067224 */ /* 0x002fe200078e0005 */
[----:B------:R-:W-:Y:S01]  /*99970*/  IADD3.X R14, PT, PT, R14, R241, RZ, P1, !PT ;  /* 0x000000f10e0e7210 */ /* 0x000fe20000ffe4ff */
[----:B------:R-:W-:-:S04]  /*99980*/  IMAD.X R13, R13, 0x1, R241, P2 ;  /* 0x000000010d0d7824 */ /* 0x000fc800010e06f1 */
        /* <DEDUP_REMOVED lines=18> */
[----:B----4-:R-:W-:Y:S01]  /*99ab0*/  IADD3.X R11, PT, PT, R11, R241, RZ, P2, !PT ;  /* 0x000000f10b0b7210 */ /* 0x010fe200017fe4ff */
[----:B-1----:R-:W-:-:S02]  /*99ac0*/  IMAD.MOV.U32 R6, RZ, RZ, R8 ;  /* 0x000000ffff067224 */ /* 0x002fc400078e0008 */
[----:B------:R-:W-:Y:S02]  /*99ad0*/  IMAD.MOV.U32 R7, RZ, RZ, R9 ;  /* 0x000000ffff077224 */ /* 0x000fe400078e0009 */
[----:B--2---:R-:W2:Y:S04]  /*99ae0*/  LDL.LU.64 R8, [R1+0x1ec0] ;  /* 0x001ec00001087983 */ /* 0x004ea80000300a00 */
[----:B------:R1:W-:Y:S04]  /*99af0*/  LDGSTS.E [R4+0xd600], desc[UR70][R6.64], P0 ;  /* 0x0d60000006047fae */ /* 0x0003e800081a1046 */
[----:B------:R3:W-:Y:S01]  /*99b00*/  STL [R1+0x29f0], R11 ;  /* 0x0029f00b01007387 */ /* 0x0007e20000100800 */
[----:B-1----:R-:W-:-:S02]  /*99b10*/  IMAD.MOV.U32 R6, RZ, RZ, R10 ;  /* 0x000000ffff067224 */ /* 0x002fc400078e000a */
[----:B------:R-:W-:Y:S02]  /*99b20*/  IMAD.MOV.U32 R7, RZ, RZ, R11 ;  /* 0x000000ffff077224 */ /* 0x000fe400078e000b */
        /* <DEDUP_REMOVED lines=78> */
[----:B------:R-:W-:Y:S01]  /*9a010*/  MOV R218, R6 ;  /* 0x0000000600da7202 */ /* 0x000fe20000000f00 */
        /* <DEDUP_REMOVED lines=76> */
[----:B------:R-:W-:Y:S01]  /*9a4e0*/  IMAD.MOV.U32 R114, RZ, RZ, R26 ;  /* 0x000000ffff727224 */ /* 0x000fe200078e001a */
[----:B------:R-:W-:Y:S01]  /*9a4f0*/  MOV R115, R25 ;  /* 0x0000001900737202 */ /* 0x000fe20000000f00 */
[----:B------:R-:W-:Y:S01]  /*9a500*/  IMAD.X R61, R65, 0x1, R241, P1 ;  /* 0x00000001413d7824 */ /* 0x000fe200008e06f1 */
[----:B------:R-:W-:Y:S01]  /*9a510*/  IADD3 R64, P1, PT, R66, R242, RZ ;  /* 0x000000f242407210 */ /* 0x000fe20007f3e0ff */
[----:B------:R-:W-:-:S02]  /*9a520*/  IMAD.MOV.U32 R112, RZ, RZ, R28 ;  /* 0x000000ffff707224 */ /* 0x000fc400078e001c */
[----:B------:R-:W-:Y:S02]  /*9a530*/  IMAD.MOV.U32 R113, RZ, RZ, R27 ;  /* 0x000000ffff717224 */ /* 0x000fe400078e001b */
[----:B------:R-:W-:Y:S02]  /*9a540*/  IMAD.MOV.U32 R110, RZ, RZ, R30 ;  /* 0x000000ffff6e7224 */ /* 0x000fe400078e001e */
[----:B------:R-:W-:Y:S02]  /*9a550*/  IMAD.MOV.U32 R111, RZ, RZ, R29 ;  /* 0x000000ffff6f7224 */ /* 0x000fe400078e001d */
[----:B------:R-:W-:Y:S02]  /*9a560*/  IMAD.MOV.U32 R108, RZ, RZ, R32 ;  /* 0x000000ffff6c7224 */ /* 0x000fe400078e0020 */
[----:B------:R-:W-:Y:S01]  /*9a570*/  IMAD.MOV.U32 R109, RZ, RZ, R31 ;  /* 0x000000ffff6d7224 */ /* 0x000fe200078e001f */
[----:B------:R-:W-:Y:S01]  /*9a580*/  STL.64 [R1+0x1c80], R116 ;  /* 0x001c807401007387 */ /* 0x000fe20000100a00 */
[----:B------:R-:W-:Y:S01]  /*9a590*/  MOV R106, R34 ;  /* 0x00000022006a7202 */ /* 0x000fe20000000f00 */
[----:B------:R-:W-:-:S02]  /*9a5a0*/  IMAD.MOV.U32 R107, RZ, RZ, R33 ;  /* 0x000000ffff6b7224 */ /* 0x000fc400078e0021 */
[----:B------:R-:W-:Y:S01]  /*9a5b0*/  IMAD.X R63, R67, 0x1, R241, P1 ;  /* 0x00000001433f7824 */ /* 0x000fe200008e06f1 */
[----:B------:R-:W-:Y:S01]  /*9a5c0*/  STL.64 [R1+0x19a8], R114 ;  /* 0x0019a87201007387 */ /* 0x000fe20000100a00 */
[----:B------:R-:W-:Y:S02]  /*9a5d0*/  IMAD.MOV.U32 R104, RZ, RZ, R36 ;  /* 0x000000ffff687224 */ /* 0x000fe400078e0024 */
[----:B------:R-:W-:Y:S01]  /*9a5e0*/  IMAD.MOV.U32 R105, RZ, RZ, R35 ;  /* 0x000000ffff697224 */ /* 0x000fe200078e0023 */
[----:B------:R-:W-:Y:S01]  /*9a5f0*/  IADD3 R66, P1, PT, R68, R242, RZ ;  /* 0x000000f244427210 */ /* 0x000fe20007f3e0ff */
        /* <DEDUP_REMOVED lines=14> */
[----:B------:R-:W-:-:S02]  /*9a6e0*/  IMAD.MOV.U32 R95, RZ, RZ, R45 ;  /* 0x000000ffff5f7224 */ /* 0x000fc400078e002d */
[----:B------:R-:W-:Y:S01]  /*9a6f0*/  IMAD.X R65, R69, 0x1, R241, P1 ;  /* 0x0000000145417824 */ /* 0x000fe200008e06f1 */
[----:B------:R-:W-:Y:S01]  /*9a700*/  STL.64 [R1+0x1870], R102 ;  /* 0x0018706601007387 */ /* 0x000fe20000100a00 */
[----:B------:R-:W-:Y:S01]  /*9a710*/  MOV R92, R48 ;  /* 0x00000030005c7202 */ /* 0x000fe20000000f00 */
[----:B------:R-:W-:Y:S01]  /*9a720*/  IMAD.MOV.U32 R93, RZ, RZ, R47 ;  /* 0x000000ffff5d7224 */ /* 0x000fe200078e002f */
[----:B------:R-:W-:Y:S01]  /*9a730*/  IADD3 R68, P1, PT, R74, R242, RZ ;  /* 0x000000f24a447210 */ /* 0x000fe20007f3e0ff */
        /* <DEDUP_REMOVED lines=14> */
[----:B------:R-:W-:Y:S02]  /*9a820*/  IMAD.MOV.U32 R83, RZ, RZ, R57 ;  /* 0x000000ffff537224 */ /* 0x000fe400078e0039 */
[----:B------:R-:W-:Y:S01]  /*9a830*/  IMAD.X R67, R75, 0x1, R241, P1 ;  /* 0x000000014b437824 */ /* 0x000fe200008e06f1 */
        /* <DEDUP_REMOVED lines=317> */
[----:B-1----:R-:W3:Y:S04]  /*9bc10*/  LDL.LU.64 R18, [R1+0x1d78] ;  /* 0x001d780001127983 */ /* 0x002ee80000300a00 */
        /* <DEDUP_REMOVED lines=72> */
[----:B------:R1:W-:Y:S01]  /*9c0a0*/  STL.64 [R1+0x1eb8], R218 ;  /* 0x001eb8da01007387 */ /* 0x0003e20000100a00 */
[----:B------:R-:W-:Y:S02]  /*9c0b0*/  IMAD.MOV.U32 R124, RZ, RZ, R16 ;  /* 0x000000ffff7c7224 */ /* 0x000fe400078e0010 */
[----:B------:R-:W-:Y:S01]  /*9c0c0*/  IMAD.MOV.U32 R125, RZ, RZ, R15 ;  /* 0x000000ffff7d7224 */ /* 0x000fe200078e000f */
[----:B------:R1:W-:Y:S04]  /*9c0d0*/  LDGSTS.E [R4+0x10700], desc[UR70][R218.64], P0 ;  /* 0x10700000da047fae */ /* 0x0003e800081a1046 */
[----:B------:R1:W-:Y:S01]  /*9c0e0*/  STL.64 [R1+0x1e78], R216 ;  /* 0x001e78d801007387 */ /* 0x0003e20000100a00 */
[----:B------:R-:W-:Y:S01]  /*9c0f0*/  IMAD.MOV.U32 R122, RZ, RZ, R18 ;  /* 0x000000ffff7a7224 */ /* 0x000fe200078e0012 */
[----:B------:R-:W-:-:S02]  /*9c100*/  MOV R123, R17 ;  /* 0x00000011007b7202 */ /* 0x000fc40000000f00 */
[----:B------:R1:W-:Y:S04]  /*9c110*/  LDGSTS.E [R4+0x10f00], desc[UR70][R216.64], P0 ;  /* 0x10f00000d8047fae */ /* 0x0003e800081a1046 */
[----:B------:R1:W-:Y:S01]  /*9c120*/  STL.64 [R1+0x1e38], R130 ;  /* 0x001e388201007387 */ /* 0x0003e20000100a00 */
[----:B------:R-:W-:Y:S02]  /*9c130*/  IMAD.MOV.U32 R120, RZ, RZ, R20 ;  /* 0x000000ffff787224 */ /* 0x000fe400078e0014 */
[----:B------:R-:W-:Y:S01]  /*9c140*/  IMAD.MOV.U32 R121, RZ, RZ, R19 ;  /* 0x000000ffff797224 */ /* 0x000fe200078e0013 */
[----:B------:R1:W-:Y:S04]  /*9c150*/  LDGSTS.E [R4+0x11700], desc[UR70][R130.64], P0 ;  /* 0x1170000082047fae */ /* 0x0003e800081a1046 */
[----:B------:R1:W-:Y:S01]  /*9c160*/  STL.64 [R1+0x1df8], R128 ;  /* 0x001df88001007387 */ /* 0x0003e20000100a00 */
[----:B------:R-:W-:-:S02]  /*9c170*/  IMAD.MOV.U32 R118, RZ, RZ, R22 ;  /* 0x000000ffff767224 */ /* 0x000fc400078e0016 */
[----:B------:R-:W-:Y:S01]  /*9c180*/  IMAD.MOV.U32 R119, RZ, RZ, R21 ;  /* 0x000000ffff777224 */ /* 0x000fe200078e0015 */
[----:B------:R1:W-:Y:S04]  /*9c190*/  LDGSTS.E [R4+0x11f00], desc[UR70][R128.64], P0 ;  /* 0x11f0000080047fae */ /* 0x0003e800081a1046 */
[----:B------:R1:W-:Y:S04]  /*9c1a0*/  STL.64 [R1+0x1db8], R126 ;  /* 0x001db87e01007387 */ /* 0x0003e80000100a00 */
        /* <DEDUP_REMOVED lines=8> */
[----:B------:R1:W-:Y:S01]  /*9c230*/  LDGSTS.E [R4+0x14700], desc[UR70][R118.64], P0 ;  /* 0x1470000076047fae */ /* 0x0003e200081a1046 */
        /* <DEDUP_REMOVED lines=39> */
[----:B------:R-:W-:Y:S02]  /*9c4b0*/  IMAD.MOV.U32 R116, RZ, RZ, R24 ;  /* 0x000000ffff747224 */ /* 0x000fe400078e0018 */
[----:B------:R-:W-:Y:S01]  /*9c4c0*/  IMAD.MOV.U32 R117, RZ, RZ, R23 ;  /* 0x000000ffff757224 */ /* 0x000fe200078e0017 */
[----:B------:R-:W-:Y:S01]  /*9c4d0*/  MOV R114, R26 ;  /* 0x0000001a00727202 */ /* 0x000fe20000000f00 */
[----:B------:R-:W-:Y:S02]  /*9c4e0*/  IMAD.MOV.U32 R115, RZ, RZ, R25 ;  /* 0x000000ffff737224 */ /* 0x000fe400078e0019 */
[----:B------:R-:W-:Y:S01]  /*9c4f0*/  IMAD.X R61, R65, 0x1, R241, P1 ;  /* 0x00000001413d7824 */ /* 0x000fe200008e06f1 */
[----:B------:R-:W-:Y:S01]  /*9c500*/  IADD3 R64, P1, PT, R66, R242, RZ ;  /* 0x000000f242407210 */ /* 0x000fe20007f3e0ff */
[----:B------:R-:W-:-:S02]  /*9c510*/  IMAD.MOV.U32 R112, RZ, RZ, R28 ;  /* 0x000000ffff707224 */ /* 0x000fc400078e001c */
[----:B------:R-:W-:Y:S02]  /*9c520*/  IMAD.MOV.U32 R113, RZ, RZ, R27 ;  /* 0x000000ffff717224 */ /* 0x000fe400078e001b */
[----:B------:R-:W-:Y:S02]  /*9c530*/  IMAD.MOV.U32 R110, RZ, RZ, R30 ;  /* 0x000000ffff6e7224 */ /* 0x000fe400078e001e */
[----:B------:R-:W-:Y:S02]  /*9c540*/  IMAD.MOV.U32 R111, RZ, RZ, R29 ;  /* 0x000000ffff6f7224 */ /* 0x000fe400078e001d */
[----:B------:R-:W-:Y:S01]  /*9c550*/  IMAD.MOV.U32 R108, RZ, RZ, R32 ;  /* 0x000000ffff6c7224 */ /* 0x000fe200078e0020 */
[----:B------:R-:W-:Y:S01]  /*9c560*/  MOV R109, R31 ;  /* 0x0000001f006d7202 */ /* 0x000fe20000000f00 */
[----:B------:R1:W-:Y:S01]  /*9c570*/  STL.64 [R1+0x1c78], R116 ;  /* 0x001c787401007387 */ /* 0x0003e20000100a00 */
[----:B------:R-:W-:Y:S02]  /*9c580*/  IMAD.MOV.U32 R106, RZ, RZ, R34 ;  /* 0x000000ffff6a7224 */ /* 0x000fe400078e0022 */
[----:B------:R-:W-:Y:S01]  /*9c590*/  IMAD.MOV.U32 R107, RZ, RZ, R33 ;  /* 0x000000ffff6b7224 */ /* 0x000fe200078e0021 */
[----:B------:R1:W-:Y:S04]  /*9c5a0*/  LDGSTS.E [R4+0x14f00], desc[UR70][R116.64], P0 ;  /* 0x14f0000074047fae */ /* 0x0003e800081a1046 */
[----:B------:R1:W-:Y:S01]  /*9c5b0*/  STL.64 [R1+0x19a0], R114 ;  /* 0x0019a07201007387 */ /* 0x0003e20000100a00 */
[----:B------:R-:W-:-:S02]  /*9c5c0*/  IMAD.MOV.U32 R104, RZ, RZ, R36 ;  /* 0x000000ffff687224 */ /* 0x000fc400078e0024 */
[----:B------:R-:W-:Y:S01]  /*9c5d0*/  IMAD.MOV.U32 R105, RZ, RZ, R35 ;  /* 0x000000ffff697224 */ /* 0x000fe200078e0023 */
[----:B------:R1:W-:Y:S01]  /*9c5e0*/  LDGSTS.E [R4+0x15700], desc[UR70][R114.64], P0 ;  /* 0x1570000072047fae */ /* 0x0003e200081a1046 */
[----:B------:R-:W-:-:S03]  /*9c5f0*/  IMAD.X R63, R67, 0x1, R241, P1 ;  /* 0x00000001433f7824 */ /* 0x000fc600008e06f1 */
[----:B------:R1:W-:Y:S01]  /*9c600*/  STL.64 [R1+0x18e0], R112 ;  /* 0x0018e07001007387 */ /* 0x0003e20000100a00 */
[----:B------:R-:W-:Y:S02]  /*9c610*/  IMAD.MOV.U32 R102, RZ, RZ, R38 ;  /* 0x000000ffff667224 */ /* 0x000fe400078e0026 */
[----:B------:R-:W-:Y:S01]  /*9c620*/  IMAD.MOV.U32 R103, RZ, RZ, R37 ;  /* 0x000000ffff677224 */ /* 0x000fe200078e0025 */
[----:B------:R1:W-:Y:S01]  /*9c630*/  LDGSTS.E [R4+0x15f00], desc[UR70][R112.64], P0 ;  /* 0x15f0000070047fae */ /* 0x0003e200081a1046 */
[----:B------:R-:W-:-:S03]  /*9c640*/  IADD3 R66, P1, PT, R68, R242, RZ ;  /* 0x000000f244427210 */ /* 0x000fc60007f3e0ff */
[----:B------:R1:W-:Y:S01]  /*9c650*/  STL.64 [R1+0x18c8], R110 ;  /* 0x0018c86e01007387 */ /* 0x0003e20000100a00 */
[----:B------:R-:W-:Y:S01]  /*9c660*/  MOV R100, R40 ;  /* 0x0000002800647202 */ /* 0x000fe20000000f00 */
[----:B------:R-:W-:Y:S02]  /*9c670*/  IMAD.MOV.U32 R101, RZ, RZ, R39 ;  /* 0x000000ffff657224 */ /* 0x000fe400078e0027 */
        /* <DEDUP_REMOVED lines=9> */
[----:B------:R1:W-:Y:S01]  /*9c710*/  STL.64 [R1+0x1880], R104 ;  /* 0x0018806801007387 */ /* 0x0003e20000100a00 */
[----:B------:R-:W-:Y:S01]  /*9c720*/  IMAD.MOV.U32 R94, RZ, RZ, R46 ;  /* 0x000000ffff5e7224 */ /* 0x000fe200078e002e */
[----:B------:R-:W-:Y:S02]  /*9c730*/  MOV R95, R45 ;  /* 0x0000002d005f7202 */ /* 0x000fe40000000f00 */
        /* <DEDUP_REMOVED lines=12> */
[----:B------:R-:W-:Y:S02]  /*9c800*/  IMAD.MOV.U32 R88, RZ, RZ, R52 ;  /* 0x000000ffff587224 */ /* 0x000fe400078e0034 */
[----:B------:R-:W-:Y:S01]  /*9c810*/  IMAD.MOV.U32 R89, RZ, RZ, R51 ;  /* 0x000000ffff597224 */ /* 0x000fe200078e0033 */
[----:B------:R1:W-:Y:S04]  /*9c820*/  LDGSTS.E [R4+0x19700], desc[UR70][R98.64], P0 ;  /* 0x1970000062047fae */ /* 0x0003e800081a1046 */
[----:B------:R1:W-:Y:S01]  /*9c830*/  STL.64 [R1+0x17c0], R96 ;  /* 0x0017c06001007387 */ /* 0x0003e20000100a00 */
[----:B------:R-:W-:Y:S01]  /*9c840*/  MOV R86, R54 ;  /* 0x0000003600567202 */ /* 0x000fe20000000f00 */
[----:B------:R-:W-:-:S02]  /*9c850*/  IMAD.MOV.U32 R87, RZ, RZ, R53 ;  /* 0x000000ffff577224 */ /* 0x000fc400078e0035 */
        /* <DEDUP_REMOVED lines=9> */
[----:B------:R-:W-:-:S03]  /*9c8f0*/  IADD3.X R67, PT, PT, R75, R241, RZ, P1, !PT ;  /* 0x000000f14b437210 */ /* 0x000fc60000ffe4ff */
[----:B------:R1:W-:Y:S01]  /*9c900*/  STL.64 [R1+0x1790], R90 ;  /* 0x0017905a01007387 */ /* 0x0003e20000100a00 */
[----:B------:R-:W-:Y:S01]  /*9c910*/  IMAD.MOV.U32 R80, RZ, RZ, R60 ;  /* 0x000000ffff507224 */ /* 0x000fe200078e003c */
[----:B------:R-:W-:Y:S02]  /*9c920*/  MOV R81, R59 ;  /* 0x0000003b00517202 */ /* 0x000fe40000000f00 */
        /* <DEDUP_REMOVED lines=10> */
[----:B------:R-:W-:Y:S02]  /*9c9d0*/  IMAD.MOV.U32 R74, RZ, RZ, R66 ;  /* 0x000000ffff4a7224 */ /* 0x000fe400078e0042 */
[----:B------:R-:W-:Y:S01]  /*9c9e0*/  IMAD.MOV.U32 R75, RZ, RZ, R65 ;  /* 0x000000ffff4b7224 */ /* 0x000fe200078e0041 */
[----:B------:R1:W-:Y:S04]  /*9c9f0*/  LDGSTS.E [R4+0x1cf00], desc[UR70][R84.64], P0 ;  /* 0x1cf0000054047fae */ /* 0x0003e800081a1046 */
[----:B------:R1:W-:Y:S01]  /*9ca00*/  STL.64 [R1+0x1728], R82 ;  /* 0x0017285201007387 */ /* 0x0003e20000100a00 */
[----:B------:R-:W-:-:S03]  /*9ca10*/  MOV R69, R67 ;  /* 0x0000004300457202 */ /* 0x000fc60000000f00 */
        /* <DEDUP_REMOVED lines=11> */
[----:B------:R-:W-:-:S03]  /*9cad0*/  VIADD R71, R71, 0x1 ;  /* 0x0000000147477836 */ /* 0x000fc60000000000 */
[----:B------:R-:W0:Y:S04]  /*9cae0*/  LDGDEPBAR ;  /* 0x00000000000079af */ /* 0x000e280000000000 */
[----:B------:R1:W-:Y:S01]  /*9caf0*/  STL [R1+0x16f4], R71 ;  /* 0x0016f44701007387 */ /* 0x0003e20000100800 */
[----:B------:R-:W-:-:S13]  /*9cb00*/  ISETP.NE.U32.AND P0, PT, R71, R72, PT ;  /* 0x000000484700720c */ /* 0x000fda0003f05070 */
[----:B-1----:R-:W-:Y:S05]  /*9cb10*/  @P0 BRA `(.L_x_1) ;  /* 0xfffffab8008c0947 */ /* 0x002fea000383ffff */
.L_x_0:
[----:B------:R-:W-:Y:S01]  /*9cb20*/  STL [R1+0x30b0], R32 ;  /* 0x0030b02001007387 */ /* 0x000fe20000100800 */
[----:B------:R-:W1:Y:S01]  /*9cb30*/  LDCU.64 UR6, c[0x0][0x398] ;  /* 0x00007300ff0677ac */ /* 0x000e620008000a00 */
[----:B------:R-:W2:Y:S01]  /*9cb40*/  LDC R30, c[0x0][0x3b4] ;  /* 0x0000ed00ff1e7b82 */ /* 0x000ea20000000800 */
[----:B------:R-:W-:Y:S01]  /*9cb50*/  MOV.SPILL R14, UR71 ;  /* 0x00000047000e7c02 */ /* 0x000fe20009000f00 */
[----:B------:R-:W-:Y:S01]  /*9cb60*/  STL [R1+0x30ac], R251 ;  /* 0x0030acfb01007387 */ /* 0x000fe20000100800 */
[----:B------:R-:W3:Y:S01]  /*9cb70*/  LDCU.64 UR44, c[0x0][0x398] ;  /* 0x00007300ff2c77ac */ /* 0x000ee20008000a00 */
[----:B-----5:R-:W-:Y:S01]  /*9cb80*/  VIADD R17, R0, 0xdc ;  /* 0x000000dc00117836 */ /* 0x020fe20000000000 */
[----:B------:R-:W-:Y:S01]  /*9cb90*/  LOP3.LUT R2, R2, 0xffffefff, RZ, 0xc0, !PT ;  /* 0xffffefff02027812 */ /* 0x000fe200078ec0ff */
[----:B------:R-:W-:Y:S01]  /*9cba0*/  STL [R1+0x30a8], R250 ;  /* 0x0030a8fa01007387 */ /* 0x000fe20000100800 */
[----:B------:R-:W4:Y:S01]  /*9cbb0*/  LDCU UR5, c[0x0][0x3b4] ;  /* 0x00007680ff0577ac */ /* 0x000f220008000800 */
[----:B------:R-:W-:Y:S01]  /*9cbc0*/  VIADD R31, R0, 0xc4 ;  /* 0x000000c4001f7836 */ /* 0x000fe20000000000 */
[----:B------:R-:W-:Y:S01]  /*9cbd0*/  LOP3.LUT R27, R27, 0x7fffffff, RZ, 0xc0, !PT ;  /* 0x7fffffff1b1b7812 */ /* 0x000fe200078ec0ff */
[----:B------:R-:W-:Y:S01]  /*9cbe0*/  STL [R1+0x30a4], R249 ;  /* 0x0030a4f901007387 */ /* 0x000fe20000100800 */
[----:B------:R-:W2:Y:S01]  /*9cbf0*/  LDCU.64 UR20, c[0x0][0x390] ;  /* 0x00007200ff1477ac */ /* 0x000ea20008000a00 */
[----:B------:R-:W-:Y:S01]  /*9cc00*/  LOP3.LUT R26, R26, 0xffffbfff, RZ, 0xc0, !PT ;  /* 0xffffbfff1a1a7812 */ /* 0x000fe200078ec0ff */
[----:B------:R-:W-:Y:S01]  /*9cc10*/  VIADD R242, R0, 0x184 ;  /* 0x0000018400f27836 */ /* 0x000fe20000000000 */
[----:B------:R-:W-:Y:S01]  /*9cc20*/  STL [R1+0x30a0], R248 ;  /* 0x0030a0f801007387 */ /* 0x000fe20000100800 */
[----:B------:R-:W2:Y:S01]  /*9cc30*/  LDCU.64 UR24, c[0x0][0x390] ;  /* 0x00007200ff1877ac */ /* 0x000ea20008000a00 */
[----:B------:R-:W-:Y:S01]  /*9cc40*/  LOP3.LUT R25, R25, 0xfffffeff, RZ, 0xc0, !PT ;  /* 0xfffffeff19197812 */ /* 0x000fe200078ec0ff */
[----:B-1----:R-:W-:Y:S01]  /*9cc50*/  IMAD.U32 R108, RZ, RZ, UR6 ;  /* 0x00000006ff6c7e24 */ /* 0x002fe2000f8e00ff */
[----:B------:R-:W-:Y:S01]  /*9cc60*/  STL [R1+0x309c], R247 ;  /* 0x00309cf701007387 */ /* 0x000fe20000100800 */
[----:B------:R-:W-:Y:S01]  /*9cc70*/  UMOV UR8, UR7 ;  /* 0x0000000700087c82 */ /* 0x000fe20008000000 */
[----:B------:R-:W1:Y:S01]  /*9cc80*/  LDCU.64 UR6, c[0x0][0x398] ;  /* 0x00007300ff0677ac */ /* 0x000e620008000a00 */
[----:B------:R-:W-:Y:S01]  /*9cc90*/  LOP3.LUT R21, R21, 0xfffffeff, RZ, 0xc0, !PT ;  /* 0xfffffeff15157812 */ /* 0x000fe200078ec0ff */
[----:B------:R-:W-:Y:S01]  /*9cca0*/  STL [R1+0x3098], R246 ;  /* 0x003098f601007387 */ /* 0x000fe20000100800 */
[----:B------:R-:W-:Y:S01]  /*9ccb0*/  LOP3.LUT R22, R22, 0x7fffffff, RZ, 0xc0, !PT ;  /* 0x7fffffff16167812 */ /* 0x000fe200078ec0ff */
[----:B------:R-:W1:Y:S01]  /*9ccc0*/  LDCU.64 UR34, c[0x0][0x398] ;  /* 0x00007300ff2277ac */ /* 0x000e620008000a00 */
[----:B----4-:R-:W-:Y:S01]  /*9ccd0*/  IMAD R15, R243, UR5, RZ ;  /* 0x00000005f30f7c24 */ /* 0x010fe2000f8e02ff */
[----:B------:R-:W-:Y:S01]  /*9cce0*/  STL [R1+0x3094], R245 ;  /* 0x003094f501007387 */ /* 0x000fe20000100800 */
[----:B------:R-:W-:Y:S01]  /*9ccf0*/  LOP3.LUT R24, R24, 0x7fffffff, RZ, 0xc0, !PT ;  /* 0x7fffffff18187812 */ /* 0x000fe200078ec0ff */
[----:B------:R-:W4:Y:S01]  /*9cd00*/  LDCU.64 UR10, c[0x0][0x398] ;  /* 0x00007300ff0a77ac */ /* 0x000f220008000a00 */
[----:B--2---:R-:W-:Y:S01]  /*9cd10*/  IMAD R30, R30, 0x40, R15 ;  /* 0x000000401e1e7824 */ /* 0x004fe200078e020f */
[----:B------:R-:W-:Y:S01]  /*9cd20*/  STL [R1+0x3090], R244 ;  /* 0x003090f401007387 */ /* 0x000fe20000100800 */
[----:B------:R-:W-:Y:S01]  /*9cd30*/  LEA R16, P1, R15, UR20, 0x2 ;  /* 0x000000140f107c11 */ /* 0x000fe2000f8210ff */
[----:B------:R-:W2:Y:S01]  /*9cd40*/  LDCU.64 UR42, c[0x0][0x398] ;  /* 0x00007300ff2a77ac */ /* 0x000ea20008000a00 */
[----:B------:R-:W-:Y:S01]  /*9cd50*/  LOP3.LUT R23, R23, 0xbfffffff, RZ, 0xc0, !PT ;  /* 0xbfffffff17177812 */ /* 0x000fe200078ec0ff */
[----:B------:R-:W-:Y:S01]  /*9cd60*/  STL [R1+0x308c], R239 ;  /* 0x00308cef01007387 */ /* 0x000fe20000100800 */
[----:B------:R-:W-:Y:S01]  /*9cd70*/  LOP3.LUT R20, R20, 0x7fffffff, RZ, 0xc0, !PT ;  /* 0x7fffffff14147812 */ /* 0x000fe200078ec0ff */
[----:B------:R-:W2:Y:S01]  /*9cd80*/  LDCU.64 UR16, c[0x0][0x398] ;  /* 0x00007300ff1077ac */ /* 0x000ea20008000a00 */
[----:B------:R-:W-:Y:S01]  /*9cd90*/  LOP3.LUT R19, R19, 0x7fffffff, RZ, 0xc0, !PT ;  /* 0x7fffffff13137812 */ /* 0x000fe200078ec0ff */
[----:B------:R-:W-:Y:S01]  /*9cda0*/  STL [R1+0x3088], R238 ;  /* 0x003088ee01007387 */ /* 0x000fe20000100800 */
[----:B-1----:R-:W-:Y:S01]  /*9cdb0*/  IMAD.U32 R106, RZ, RZ, UR7 ;  /* 0x00000007ff6a7e24 */ /* 0x002fe2000f8e00ff */
[----:B------:R-:W-:Y:S01]  /*9cdc0*/  UMOV UR53, UR6 ;  /* 0x0000000600357c82 */ /* 0x000fe20008000000 */
[----:B------:R-:W1:Y:S01]  /*9cdd0*/  LDCU.64 UR6, c[0x0][0x398] ;  /* 0x00007300ff0677ac */ /* 0x000e620008000a00 */
[----:B------:R-:W-:Y:S01]  /*9cde0*/  STL [R1+0x3084], R237 ;  /* 0x003084ed01007387 */ /* 0x000fe20000100800 */
[----:B------:R-:W-:Y:S01]  /*9cdf0*/  LOP3.LUT R18, R18, 0xbfffffff, RZ, 0xc0, !PT ;  /* 0xbfffffff12127812 */ /* 0x000fe200078ec0ff */
[C---:B------:R-:W-:Y:S01]  /*9ce00*/  VIADD R240, R0.reuse, 0x186 ;  /* 0x0000018600f07836 */ /* 0x040fe20000000000 */
[----:B------:R-:W2:Y:S01]  /*9ce10*/  LDCU.64 UR14, c[0x0][0x398] ;  /* 0x00007300ff0e77ac */ /* 0x000ea20008000a00 */
[----:B------:R-:W-:Y:S01]  /*9ce20*/  STL [R1+0x3080], R236 ;  /* 0x003080ec01007387 */ /* 0x000fe20000100800 */
[----:B------:R-:W-:Y:S01]  /*9ce30*/  LOP3.LUT R13, R13, 0x7fffffff, RZ, 0xc0, !PT ;  /* 0x7fffffff0d0d7812 */ /* 0x000fe200078ec0ff */
[----:B------:R-:W-:Y:S01]  /*9ce40*/  VIADD R223, R0, 0x187 ;  /* 0x0000018700df7836 */ /* 0x000fe20000000000 */
[----:B------:R-:W2:Y:S01]  /*9ce50*/  LDCU.64 UR12, c[0x0][0x398] ;  /* 0x00007300ff0c77ac */ /* 0x000ea20008000a00 */
        /* <DEDUP_REMOVED lines=9> */
[----:B-1----:R-:W-:Y:S01]  /*9cef0*/  IMAD.U32 R104, RZ, RZ, UR7 ;  /* 0x00000007ff687e24 */ /* 0x002fe2000f8e00ff */
[----:B------:R-:W-:Y:S01]  /*9cf00*/  LOP3.LUT R10, R10, 0x7fffffff, RZ, 0xc0, !PT ;  /* 0x7fffffff0a0a7812 */ /* 0x000fe200078ec0ff */
[----:B------:R-:W-:Y:S01]  /*9cf10*/  UMOV UR51, UR6 ;  /* 0x0000000600337c82 */ /* 0x000fe20008000000 */
[----:B------:R-:W-:Y:S01]  /*9cf20*/  STL [R1+0x3070], R232 ;  /* 0x003070e801007387 */ /* 0x000fe20000100800 */
[----:B------:R-:W1:Y:S01]  /*9cf30*/  LDCU.64 UR6, c[0x0][0x398] ;  /* 0x00007300ff0677ac */ /* 0x000e620008000a00 */
[----:B------:R-:W-:Y:S01]  /*9cf40*/  LOP3.LUT R9, R9, 0xbfffffff, RZ, 0xc0, !PT ;  /* 0xbfffffff09097812 */ /* 0x000fe200078ec0ff */
[----:B------:R-:W-:Y:S01]  /*9cf50*/  VIADD R220, R0, 0x18a ;  /* 0x0000018a00dc7836 */ /* 0x000fe20000000000 */
[----:B------:R-:W-:Y:S01]  /*9cf60*/  STL [R1+0x306c], R231 ;  /* 0x00306ce701007387 */ /* 0x000fe20000100800 */
[----:B------:R-:W2:Y:S01]  /*9cf70*/  LDCU.64 UR18, c[0x0][0x398] ;  /* 0x00007300ff1277ac */ /* 0x000ea20008000a00 */
[----:B------:R-:W-:Y:S01]  /*9cf80*/  LOP3.LUT R8, R8, 0xbfffffff, RZ, 0xc0, !PT ;  /* 0xbfffffff08087812 */ /* 0x000fe200078ec0ff */
[C---:B------:R-:W-:Y:S01]  /*9cf90*/  VIADD R219, R0.reuse, 0x18b ;  /* 0x0000018b00db7836 */ /* 0x040fe20000000000 */
[----:B------:R-:W-:Y:S01]  /*9cfa0*/  STL [R1+0x3068], R230 ;  /* 0x003068e601007387 */ /* 0x000fe20000100800 */
[----:B------:R-:W2:Y:S01]  /*9cfb0*/  LDCU.64 UR36, c[0x0][0x398] ;  /* 0x00007300ff2477ac */ /* 0x000ea20008000a00 */
[----:B------:R-:W-:Y:S01]  /*9cfc0*/  LOP3.LUT R7, R7, 0xbfffffff, RZ, 0xc0, !PT ;  /* 0xbfffffff07077812 */ /* 0x000fe200078ec0ff */
[----:B------:R-:W-:Y:S01]  /*9cfd0*/  VIADD R217, R0, 0x18d ;  /* 0x0000018d00d97836 */ /* 0x000fe20000000000 */
[----:B------:R-:W-:Y:S01]  /*9cfe0*/  STL [R1+0x3064], R229 ;  /* 0x003064e501007387 */ /* 0x000fe20000100800 */
[----:B------:R-:W2:Y:S01]  /*9cff0*/  LDCU.64 UR22, c[0x0][0x398] ;  /* 0x00007300ff1677ac */ /* 0x000ea20008000a00 */
[----:B------:R-:W-:Y:S01]  /*9d000*/  LOP3.LUT R6, R6, 0xbfffffff, RZ, 0xc0, !PT ;  /* 0xbfffffff06067812 */ /* 0x000fe200078ec0ff */
[C---:B------:R-:W-:Y:S01]  /*9d010*/  VIADD R216, R0.reuse, 0x18e ;  /* 0x0000018e00d87836 */ /* 0x040fe20000000000 */
[----:B------:R-:W-:Y:S01]  /*9d020*/  STL [R1+0x3060], R228 ;  /* 0x003060e401007387 */ /* 0x000fe20000100800 */
[----:B------:R-:W3:Y:S01]  /*9d030*/  LDCU.64 UR32, c[0x0][0x398] ;  /* 0x00007300ff2077ac */ /* 0x000ee20008000a00 */
[----:B------:R-:W-:Y:S01]  /*9d040*/  LOP3.LUT R5, R5, 0xbfffffff, RZ, 0xc0, !PT ;  /* 0xbfffffff05057812 */ /* 0x000fe200078ec0ff */
[C---:B------:R-:W-:Y:S01]  /*9d050*/  VIADD R131, R0.reuse, 0x18f ;  /* 0x0000018f00837836 */ /* 0x040fe20000000000 */
[----:B------:R-:W-:Y:S01]  /*9d060*/  STL [R1+0x305c], R227 ;  /* 0x00305ce301007387 */ /* 0x000fe20000100800 */
[----:B-1----:R-:W-:Y:S01]  /*9d070*/  UMOV UR62, UR6 ;  /* 0x00000006003e7c82 */ /* 0x002fe20008000000 */
[----:B------:R-:W-:Y:S01]  /*9d080*/  UMOV UR71, UR7 ;  /* 0x0000000700477c82 */ /* 0x000fe20008000000 */
[----:B------:R-:W1:Y:S01]  /*9d090*/  LDCU.64 UR6, c[0x0][0x398] ;  /* 0x00007300ff0677ac */ /* 0x000e620008000a00 */
[----:B------:R-:W-:Y:S01]  /*9d0a0*/  STL [R1+0x3058], R226 ;  /* 0x003058e201007387 */ /* 0x000fe20000100800 */
[----:B------:R-:W-:Y:S01]  /*9d0b0*/  MOV.SPILL R102, UR71 ;  /* 0x0000004700667c02 */ /* 0x000fe20009000f00 */
[----:B------:R-:W-:Y:S01]  /*9d0c0*/  VIADD R130, R0, 0x190 ;  /* 0x0000019000827836 */ /* 0x000fe20000000000 */
[----:B------:R-:W3:Y:S01]  /*9d0d0*/  LDCU.64 UR28, c[0x0][0x398] ;  /* 0x00007300ff1c77ac */ /* 0x000ee20008000a00 */
[----:B------:R-:W-:Y:S01]  /*9d0e0*/  STL [R1+0x3054], R225 ;  /* 0x003054e101007387 */ /* 0x000fe20000100800 */
[----:B------:R-:W-:Y:S01]  /*9d0f0*/  LOP3.LUT R4, R4, 0xffffefff, RZ, 0xc0, !PT ;  /* 0xffffefff04047812 */ /* 0x000fe200078ec0ff */
[----:B------:R-:W-:Y:S01]  /*9d100*/  VIADD R129, R0, 0x191 ;  /* 0x0000019100817836 */ /* 0x000fe20000000000 */
[----:B--2---:R-:W-:Y:S01]  /*9d110*/  UMOV UR56, UR22 ;  /* 0x0000001600387c82 */ /* 0x004fe20008000000 */
[----:B------:R-:W-:Y:S01]  /*9d120*/  STL [R1+0x3050], R224 ;  /* 0x003050e001007387 */ /* 0x000fe20000100800 */
[----:B------:R-:W-:Y:S01]  /*9d130*/  IMAD.U32 R81, RZ, RZ, UR23 ;  /* 0x00000017ff517e24 */ /* 0x000fe2000f8e00ff */
[----:B------:R-:W2:Y:S01]  /*9d140*/  LDCU.64 UR22, c[0x0][0x398] ;  /* 0x00007300ff1677ac */ /* 0x000ea20008000a00 */
[----:B------:R-:W-:Y:S01]  /*9d150*/  LOP3.LUT R28, R28, 0xbfffffff, RZ, 0xc0, !PT ;  /* 0xbfffffff1c1c7812 */ /* 0x000fe200078ec0ff */
[----:B------:R3:W-:Y:S01]  /*9d160*/  STL [R1+0x304c], R215 ;  /* 0x00304cd701007387 */ /* 0x0007e20000100800 */
[----:B------:R-:W-:Y:S01]  /*9d170*/  LOP3.LUT R29, R29, 0x7fffffff, RZ, 0xc0, !PT ;  /* 0x7fffffff1d1d7812 */ /* 0x000fe200078ec0ff */
[----:B------:R-:W4:Y:S01]  /*9d180*/  LDCU.64 UR48, c[0x0][0x398] ;  /* 0x00007300ff3077ac */ /* 0x000f220008000a00 */
[----:B------:R-:W-:Y:S01]  /*9d190*/  LOP3.LUT R3, R3, 0x7fffffff, RZ, 0xc0, !PT ;  /* 0x7fffffff03037812 */ /* 0x000fe200078ec0ff */
[----:B------:R2:W-:Y:S01]  /*9d1a0*/  STL [R1+0x3048], R214 ;  /* 0x003048d601007387 */ /* 0x0005e20000100800 */
[----:B-1----:R-:W-:Y:S01]  /*9d1b0*/  IMAD.U32 R100, RZ, RZ, UR7 ;  /* 0x00000007ff647e24 */ /* 0x002fe2000f8e00ff */
[----:B------:R-:W-:Y:S01]  /*9d1c0*/  UMOV UR50, UR6 ;  /* 0x0000000600327c82 */ /* 0x000fe20008000000 */
[----:B------:R-:W1:Y:S01]  /*9d1d0*/  LDCU.64 UR6, c[0x0][0x398] ;  /* 0x00007300ff0677ac */ /* 0x000e620008000a00 */
[----:B------:R4:W-:Y:S01]  /*9d1e0*/  STL [R1+0x3044], R213 ;  /* 0x003044d501007387 */ /* 0x0009e20000100800 */
[C---:B------:R-:W-:Y:S01]  /*9d1f0*/  IADD3 R241, PT, PT, R0.reuse, 0x185, RZ ;  /* 0x0000018500f17810 */ /* 0x040fe20007ffe0ff */
[C---:B---3--:R-:W-:Y:S01]  /*9d200*/  VIADD R215, R0.reuse, 0x171 ;  /* 0x0000017100d77836 */ /* 0x048fe20000000000 */
[----:B------:R-:W3:Y:S01]  /*9d210*/  LDCU.64 UR72, c[0x0][0x398] ;  /* 0x00007300ff4877ac */ /* 0x000ee20008000a00 */
[----:B------:R1:W-:Y:S01]  /*9d220*/  STL [R1+0x3040], R212 ;  /* 0x003040d401007387 */ /* 0x0003e20000100800 */
[C---:B------:R-:W-:Y:S01]  /*9d230*/  IADD3 R218, PT, PT, R0.reuse, 0x18c, RZ ;  /* 0x0000018c00da7810 */ /* 0x040fe20007ffe0ff */
[C---:B--2---:R-:W-:Y:S01]  /*9d240*/  VIADD R214, R0.reuse, 0x172 ;  /* 0x0000017200d67836 */ /* 0x044fe20000000000 */
[----:B------:R-:W2:Y:S01]  /*9d250*/  LDCU.64 UR30, c[0x0][0x398] ;  /* 0x00007300ff1e77ac */ /* 0x000ea20008000a00 */
[----:B------:R2:W-:Y:S01]  /*9d260*/  STL [R1+0x303c], R211 ;  /* 0x00303cd301007387 */ /* 0x0005e20000100800 */
[C---:B------:R-:W-:Y:S01]  /*9d270*/  VIADD R128, R0.reuse, 0x192 ;  /* 0x0000019200807836 */ /* 0x040fe20000000000 */
[C---:B------:R-:W-:Y:S01]  /*9d280*/  IADD3 R127, PT, PT, R0.reuse, 0x193, RZ ;  /* 0x00000193007f7810 */ /* 0x040fe20007ffe0ff */
[----:B------:R-:W-:Y:S01]  /*9d290*/  UMOV UR52, UR23 ;  /* 0x0000001700347c82 */ /* 0x000fe20008000000 */
[----:B------:R-:W-:Y:S01]  /*9d2a0*/  STL [R1+0x3038], R210 ;  /* 0x003038d201007387 */ /* 0x000fe20000100800 */
[----:B------:R-:W3:Y:S01]  /*9d2b0*/  LDCU.64 UR54, c[0x0][0x398] ;  /* 0x00007300ff3677ac */ /* 0x000ee20008000a00 */
[C---:B----4-:R-:W-:Y:S01]  /*9d2c0*/  VIADD R213, R0.reuse, 0x173 ;  /* 0x0000017300d57836 */ /* 0x050fe20000000000 */
[C---:B------:R-:W-:Y:S01]  /*9d2d0*/  IADD3 R120, PT, PT, R0.reuse, 0x19a, RZ ;  /* 0x0000019a00787810 */ /* 0x040fe20007ffe0ff */
[----:B------:R4:W-:Y:S01]  /*9d2e0*/  STL [R1+0x3034], R209 ;  /* 0x003034d101007387 */ /* 0x0009e20000100800 */
[----:B-1----:R-:W-:Y:S01]  /*9d2f0*/  UMOV UR47, UR6 ;  /* 0x00000006002f7c82 */ /* 0x002fe20008000000 */
[----:B------:R-:W-:Y:S01]  /*9d300*/  IMAD.U32 R98, RZ, RZ, UR7 ;  /* 0x00000007ff627e24 */ /* 0x000fe2000f8e00ff */
[----:B------:R-:W1:Y:S01]  /*9d310*/  LDCU.64 UR6, c[0x0][0x398] ;  /* 0x00007300ff0677ac */ /* 0x000e620008000a00 */
[----:B------:R3:W-:Y:S01]  /*9d320*/  STL [R1+0x3030], R208 ;  /* 0x003030d001007387 */ /* 0x0007e20000100800 */
[C---:B------:R-:W-:Y:S01]  /*9d330*/  VIADD R212, R0.reuse, 0x174 ;  /* 0x0000017400d47836 */ /* 0x040fe20000000000 */
[C---:B------:R-:W-:Y:S01]  /*9d340*/  IADD3 R113, PT, PT, R0.reuse, 0x1a1, RZ ;  /* 0x000001a100717810 */ /* 0x040fe20007ffe0ff */
[----:B------:R-:W1:Y:S01]  /*9d350*/  LDCU.64 UR40, c[0x0][0x398] ;  /* 0x00007300ff2877ac */ /* 0x000e620008000a00 */
[----:B------:R1:W-:Y:S01]  /*9d360*/  STL [R1+0x302c], R207 ;  /* 0x00302ccf01007387 */ /* 0x0003e20000100800 */
[C---:B--2---:R-:W-:Y:S01]  /*9d370*/  VIADD R211, R0.reuse, 0x175 ;  /* 0x0000017500d37836 */ /* 0x044fe20000000000 */
[C---:B----4-:R-:W-:Y:S01]  /*9d380*/  IADD3 R209, PT, PT, R0.reuse, 0x177, RZ ;  /* 0x0000017700d17810 */ /* 0x050fe20007ffe0ff */
[----:B------:R-:W2:Y:S01]  /*9d390*/  LDCU.64 UR74, c[0x0][0x398] ;  /* 0x00007300ff4a77ac */ /* 0x000ea20008000a00 */
[----:B------:R4:W-:Y:S01]  /*9d3a0*/  STL [R1+0x3028], R206 ;  /* 0x003028ce01007387 */ /* 0x0009e20000100800 */
[----:B------:R-:W-:Y:S01]  /*9d3b0*/  VIADD R210, R0, 0x176 ;  /* 0x0000017600d27836 */ /* 0x000fe20000000000 */
[----:B------:R-:W-:-:S04]  /*9d3c0*/  DEPBAR.LE SB0, 0x0 ;  /* 0x000080000000791a */ /* 0x000fc80000000000 */
[----:B------:R1:W-:Y:S01]  /*9d3d0*/  STL [R1+0x3024], R205 ;  /* 0x003024cd01007387 */ /* 0x0003e20000100800 */
[----:B------:R-:W2:Y:S01]  /*9d3e0*/  LDCU.64 UR68, c[0x0][0x398] ;  /* 0x00007300ff4477ac */ /* 0x000ea20008000a00 */
[C---:B---3--:R-:W-:Y:S01]  /*9d3f0*/  VIADD R208, R0.reuse, 0x178 ;  /* 0x0000017800d07836 */ /* 0x048fe20000000000 */
[----:B-1----:R-:W-:Y:S01]  /*9d400*/  MOV R97, UR7 ;  /* 0x0000000700617c02 */ /* 0x002fe20008000f00 */
[----:B------:R1:W-:Y:S01]  /*9d410*/  STL [R1+0x3020], R204 ;  /* 0x003020cc01007387 */ /* 0x0003e20000100800 */
[----:B------:R-:W-:Y:S01]  /*9d420*/  UMOV UR46, UR6 ;  /* 0x00000006002e7c82 */ /* 0x000fe20008000000 */
[----:B------:R-:W3:Y:S01]  /*9d430*/  LDCU.64 UR6, c[0x0][0x398] ;  /* 0x00007300ff0677ac */ /* 0x000ee20008000a00 */
[C---:B------:R-:W-:Y:S01]  /*9d440*/  VIADD R207, R0.reuse, 0x179 ;  /* 0x0000017900cf7836 */ /* 0x040fe20000000000 */
[----:B------:R2:W-:Y:S01]  /*9d450*/  STL [R1+0x301c], R203 ;  /* 0x00301ccb01007387 */ /* 0x0005e20000100800 */
[C---:B----4-:R-:W-:Y:S01]  /*9d460*/  VIADD R206, R0.reuse, 0x17a ;  /* 0x0000017a00ce7836 */ /* 0x050fe20000000000 */
[----:B------:R-:W4:Y:S01]  /*9d470*/  LDCU.64 UR64, c[0x0][0x398] ;  /* 0x00007300ff4077ac */ /* 0x000f220008000a00 */
[C---:B------:R-:W-:Y:S01]  /*9d480*/  VIADD R205, R0.reuse, 0x17b ;  /* 0x0000017b00cd7836 */ /* 0x040fe20000000000 */
[----:B------:R3:W-:Y:S01]  /*9d490*/  STL [R1+0x3018], R202 ;  /* 0x003018ca01007387 */ /* 0x0007e20000100800 */
[C---:B------:R-:W-:Y:S01]  /*9d4a0*/  VIADD R126, R0.reuse, 0x194 ;  /* 0x00000194007e7836 */ /* 0x040fe20000000000 */
[----:B------:R-:W4:Y:S01]  /*9d4b0*/  LDCU.64 UR66, c[0x0][0x398] ;  /* 0x00007300ff4277ac */ /* 0x000f220008000a00 */
[C---:B-1----:R-:W-:Y:S01]  /*9d4c0*/  VIADD R204, R0.reuse, 0x17c ;  /* 0x0000017c00cc7836 */ /* 0x042fe20000000000 */
[----:B------:R1:W-:Y:S01]  /*9d4d0*/  STL [R1+0x3014], R201 ;  /* 0x003014c901007387 */ /* 0x0003e20000100800 */
[C---:B------:R-:W-:Y:S01]  /*9d4e0*/  VIADD R125, R0.reuse, 0x195 ;  /* 0x00000195007d7836 */ /* 0x040fe20000000000 */
[----:B------:R-:W4:Y:S01]  /*9d4f0*/  LDCU.64 UR76, c[0x0][0x398] ;  /* 0x00007300ff4c77ac */ /* 0x000f220008000a00 */
[C---:B--2---:R-:W-:Y:S01]  /*9d500*/  VIADD R203, R0.reuse, 0x17d ;  /* 0x0000017d00cb7836 */ /* 0x044fe20000000000 */
[----:B------:R2:W-:Y:S01]  /*9d510*/  STL [R1+0x3010], R200 ;  /* 0x003010c801007387 */ /* 0x0005e20000100800 */
[C---:B------:R-:W-:Y:S01]  /*9d520*/  VIADD R124, R0.reuse, 0x196 ;  /* 0x00000196007c7836 */ /* 0x040fe20000000000 */
[C---:B---3--:R-:W-:Y:S01]  /*9d530*/  IADD3 R202, PT, PT, R0.reuse, 0x17e, RZ ;  /* 0x0000017e00ca7810 */ /* 0x048fe20007ffe0ff */
[C---:B------:R-:W-:Y:S01]  /*9d540*/  VIADD R123, R0.reuse, 0x197 ;  /* 0x00000197007b7836 */ /* 0x040fe20000000000 */
[----:B------:R3:W-:Y:S01]  /*9d550*/  STL [R1+0x300c], R199 ;  /* 0x00300cc701007387 */ /* 0x0007e20000100800 */
[----:B------:R-:W-:Y:S01]  /*9d560*/  IMAD.U32 R93, RZ, RZ, UR7 ;  /* 0x00000007ff5d7e24 */ /* 0x000fe2000f8e00ff */
[----:B------:R-:W-:Y:S01]  /*9d570*/  UMOV UR61, UR6 ;  /* 0x00000006003d7c82 */ /* 0x000fe20008000000 */
[----:B------:R-:W4:Y:S01]  /*9d580*/  LDCU.64 UR6, c[0x0][0x398] ;  /* 0x00007300ff0677ac */ /* 0x000f220008000a00 */
[----:B------:R3:W-:Y:S01]  /*9d590*/  STL [R1+0x3008], R198 ;  /* 0x003008c601007387 */ /* 0x0007e20000100800 */
[----:B-1----:R-:W-:-:S02]  /*9d5a0*/  VIADD R201, R0, 0x17f ;  /* 0x0000017f00c97836 */ /* 0x002fc40000000000 */
[C---:B--2---:R-:W-:Y:S01]  /*9d5b0*/  VIADD R200, R0.reuse, 0x180 ;  /* 0x0000018000c87836 */ /* 0x044fe20000000000 */
[----:B------:R1:W-:Y:S01]  /*9d5c0*/  STL [R1+0x3004], R197 ;  /* 0x003004c501007387 */ /* 0x0003e20000100800 */
[C---:B------:R-:W-:Y:S02]  /*9d5d0*/  VIADD R122, R0.reuse, 0x198 ;  /* 0x00000198007a7836 */ /* 0x040fe40000000000 */
[C---:B---3--:R-:W-:Y:S01]  /*9d5e0*/  VIADD R199, R0.reuse, 0x181 ;  /* 0x0000018100c77836 */ /* 0x048fe20000000000 */
[----:B------:R-:W-:Y:S01]  /*9d5f0*/  STL [R1+0x3000], R196 ;  /* 0x003000c401007387 */ /* 0x000fe20000100800 */
[C---:B------:R-:W-:Y:S02]  /*9d600*/  VIADD R121, R0.reuse, 0x199 ;  /* 0x0000019900797836 */ /* 0x040fe40000000000 */
[C---:B------:R-:W-:Y:S01]  /*9d610*/  VIADD R198, R0.reuse, 0x182 ;  /* 0x0000018200c67836 */ /* 0x040fe20000000000 */
[----:B------:R-:W-:Y:S01]  /*9d620*/  STL [R1+0x2ffc], R195 ;  /* 0x002ffcc301007387 */ /* 0x000fe20000100800 */
[----:B------:R-:W-:-:S02]  /*9d630*/  VIADD R119, R0, 0x19b ;  /* 0x0000019b00777836 */ /* 0x000fc40000000000 */
[C---:B-1----:R-:W-:Y:S01]  /*9d640*/  VIADD R197, R0.reuse, 0x183 ;  /* 0x0000018300c57836 */ /* 0x042fe20000000000 */
[----:B------:R-:W-:Y:S01]  /*9d650*/  STL [R1+0x2ff8], R194 ;  /* 0x002ff8c201007387 */ /* 0x000fe20000100800 */
[----:B----4-:R-:W-:Y:S01]  /*9d660*/  IMAD.U32 R91, RZ, RZ, UR7 ;  /* 0x00000007ff5b7e24 */ /* 0x010fe2000f8e00ff */
[----:B------:R-:W-:Y:S01]  /*9d670*/  UMOV UR60, UR6 ;  /* 0x00000006003c7c82 */ /* 0x000fe20008000000 */
[----:B------:R-:W1:Y:S01]  /*9d680*/  LDCU.64 UR6, c[0x0][0x398] ;  /* 0x00007300ff0677ac */ /* 0x000e620008000a00 */
[----:B------:R-:W-:Y:S01]  /*9d690*/  STL [R1+0x2ff4], R193 ;  /* 0x002ff4c101007387 */ /* 0x000fe20000100800 */
[C---:B------:R-:W-:Y:S02]  /*9d6a0*/  VIADD R118, R0.reuse, 0x19c ;  /* 0x0000019c00767836 */ /* 0x040fe40000000000 */
[C---:B------:R-:W-:Y:S01]  /*9d6b0*/  VIADD R116, R0.reuse, 0x19e ;  /* 0x0000019e00747836 */ /* 0x040fe20000000000 */
[----:B------:R-:W-:Y:S01]  /*9d6c0*/  STL [R1+0x2ff0], R192 ;  /* 0x002ff0c001007387 */ /* 0x000fe20000100800 */
[----:B------:R-:W-:-:S02]  /*9d6d0*/  VIADD R117, R0, 0x19d ;  /* 0x0000019d00757836 */ /* 0x000fc40000000000 */
[C---:B------:R-:W-:Y:S01]  /*9d6e0*/  VIADD R115, R0.reuse, 0x19f ;  /* 0x0000019f00737836 */ /* 0x040fe20000000000 */
[----:B------:R-:W-:Y:S01]  /*9d6f0*/  STL [R1+0x2fec], R191 ;  /* 0x002fecbf01007387 */ /* 0x000fe20000100800 */
[----:B------:R-:W-:-:S03]  /*9d700*/  VIADD R114, R0, 0x1a0 ;  /* 0x000001a000727836 */ /* 0x000fc60000000000 */
[----:B------:R-:W-:Y:S04]  /*9d710*/  STL [R1+0x2fe8], R190 ;  /* 0x002fe8be01007387 */ /* 0x000fe80000100800 */
[----:B------:R-:W-:Y:S01]  /*9d720*/  STL [R1+0x2fe4], R189 ;  /* 0x002fe4bd01007387 */ /* 0x000fe20000100800 */
[----:B-1----:R-:W-:Y:S01]  /*9d730*/  IMAD.U32 R89, RZ, RZ, UR7 ;  /* 0x00000007ff597e24 */ /* 0x002fe2000f8e00ff */
[----:B------:R-:W-:Y:S01]  /*9d740*/  UMOV UR59, UR6 ;  /* 0x00000006003b7c82 */ /* 0x000fe20008000000 */
[----:B------:R-:W1:Y:S01]  /*9d750*/  LDCU.64 UR6, c[0x0][0x398] ;  /* 0x00007300ff0677ac */ /* 0x000e620008000a00 */
[----:B------:R-:W-:Y:S04]  /*9d760*/  STL [R1+0x2fe0], R188 ;  /* 0x002fe0bc01007387 */ /* 0x000fe80000100800 */
[----:B------:R-:W-:Y:S04]  /*9d770*/  STL [R1+0x2fdc], R187 ;  /* 0x002fdcbb01007387 */ /* 0x000fe80000100800 */
[----:B------:R-:W-:Y:S04]  /*9d780*/  STL [R1+0x2fd8], R186 ;  /* 0x002fd8ba01007387 */ /* 0x000fe80000100800 */
        /* <DEDUP_REMOVED lines=59> */
[----:B------:R3:W-:Y:S01]  /*9db40*/  STL [R1+0x2f00], R132 ;  /* 0x002f008401007387 */ /* 0x0007e20000100800 */
[----:B--2---:R-:W-:-:S02]  /*9db50*/  MOV.SPILL R133, UR70 ;  /* 0x0000004600857c02 */ /* 0x004fc40009000f00 */
[----:B---3--:R-:W-:-:S03]  /*9db60*/  MOV.SPILL R132, UR4 ;  /* 0x0000000400847c02 */ /* 0x008fc60009000f00 */
[----:B------:R-:W-:Y:S01]  /*9db70*/  STL [R1+0x30b4], R133 ;  /* 0x0030b48501007387 */ /* 0x000fe20000100800 */
[----:B------:R-:W-:Y:S01]  /*9db80*/  UMOV UR4, UR22 ;  /* 0x0000001600047c82 */ /* 0x000fe20008000000 */
[----:B------:R-:W2:Y:S02]  /*9db90*/  LDCU.64 UR22, c[0x0][0x398] ;  /* 0x00007300ff1677ac */ /* 0x000ea40008000a00 */
[----:B------:R3:W-:Y:S04]  /*9dba0*/  STL [R1+0xb80], R14 ;  /* 0x000b800e01007387 */ /* 0x0007e80000100800 */
[----:B------:R-:W-:Y:S04]  /*9dbb0*/  STL [R1+0x30b8], R132 ;  /* 0x0030b88401007387 */ /* 0x000fe80000100800 */
[----:B------:R-:W-:Y:S01]  /*9dbc0*/  STL [R1+0x30c0], R16 ;  /* 0x0030c01001007387 */ /* 0x000fe20000100800 */
[----:B---3--:R-:W-:Y:S01]  /*9dbd0*/  IADD3 R14, PT, PT, R0, 0xe2, RZ ;  /* 0x000000e2000e7810 */ /* 0x008fe20007ffe0ff */
[----:B------:R-:W-:Y:S03]  /*9dbe0*/  BAR.SYNC.DEFER_BLOCKING 0x0 ;  /* 0x0000000000007b1d */ /* 0x000fe60000010000 */
[----:B------:R-:W-:-:S02]  /*9dbf0*/  ISETP.GE.AND P2, PT, R14, UR8, PT ;  /* 0x000000080e007c0c */ /* 0x000fc4000bf46270 */
[----:B------:R-:W-:Y:S02]  /*9dc00*/  LEA R14, P3, R30, UR24, 0x2 ;  /* 0x000000181e0e7c11 */ /* 0x000fe4000f8610ff */
[----:B------:R-:W-:Y:S01]  /*9dc10*/  ISETP.LT.AND P0, PT, R252, UR44, !P2 ;  /* 0x0000002cfc007c0c */ /* 0x000fe2000d701270 */
[----:B------:R-:W3:Y:S01]  /*9dc20*/  LDCU.64 UR8, c[0x0][0x398] ;  /* 0x00007300ff0877ac */ /* 0x000ee20008000a00 */
[----:B------:R-:W-:-:S11]  /*9dc30*/  ISETP.LT.AND P2, PT, R243, UR53, !P2 ;  /* 0x00000035f3007c0c */ /* 0x000fd6000d741270 */
[----:B------:R-:W-:Y:S02]  /*9dc40*/  @P0 LOP3.LUT R2, R2, 0x1000, RZ, 0xfc, !PT ;  /* 0x0000100002020812 */ /* 0x000fe400078efcff */
[----:B------:R-:W-:Y:S02]  /*9dc50*/  ISETP.GE.AND P0, PT, R17, UR45, PT ;  /* 0x0000002d11007c0c */ /* 0x000fe4000bf06270 */
[----:B------:R-:W-:Y:S01]  /*9dc60*/  LEA.HI.X.SX32 R17, R15, UR21, 0x2, P1 ;  /* 0x000000150f117c11 */ /* 0x000fe200088f16ff */
[----:B------:R-:W4:Y:S01]  /*9dc70*/  LDCU.64 UR20, c[0x0][0x398] ;  /* 0x00007300ff1477ac */ /* 0x000f220008000a00 */
[----:B------:R-:W-:Y:S01]  /*9dc80*/  LEA.HI.X.SX32 R15, R30, UR25, 0x2, P3 ;  /* 0x000000191e0f7c11 */ /* 0x000fe200098f16ff */
[----:B------:R-:W-:Y:S01]  /*9dc90*/  VIADD R30, R0, 0xd6 ;  /* 0x000000d6001e7836 */ /* 0x000fe20000000000 */
[----:B------:R-:W-:Y:S01]  /*9dca0*/  ISETP.LT.AND P3, PT, R252, UR34, !P0 ;  /* 0x00000022fc007c0c */ /* 0x000fe2000c761270 */
[----:B------:R-:W1:Y:S01]  /*9dcb0*/  LDCU.64 UR24, c[0x0][0x398] ;  /* 0x00007300ff1877ac */ /* 0x000e620008000a00 */
[----:B------:R-:W-:Y:S01]  /*9dcc0*/  LOP3.LUT R2, R2, 0xfffffbff, RZ, 0xc0, !PT ;  /* 0xfffffbff02027812 */ /* 0x000fe200078ec0ff */
[----:B------:R-:W-:Y:S01]  /*9dcd0*/  STL [R1+0x30bc], R17 ;  /* 0x0030bc1101007387 */ /* 0x000fe20000100800 */
[----:B------:R-:W-:-:S02]  /*9dce0*/  ISETP.LT.AND P0, PT, R243, UR51, !P0 ;  /* 0x00000033f3007c0c */ /* 0x000fc4000c701270 */
[----:B------:R-:W-:Y:S01]  /*9dcf0*/  ISETP.GE.AND P1, PT, R30, UR35, PT ;  /* 0x000000231e007c0c */ /* 0x000fe2000bf26270 */
[----:B------:R-:W-:Y:S01]  /*9dd00*/  VIADD R30, R0, 0xd0 ;  /* 0x000000d0001e7836 */ /* 0x000fe20000000000 */
[----:B------:R-:W1:Y:S01]  /*9dd10*/  LDCU.64 UR34, c[0x0][0x398] ;  /* 0x00007300ff2277ac */ /* 0x000e620008000a00 */
[----:B------:R-:W-:Y:S04]  /*9dd20*/  STL [R1+0x30c8], R14 ;  /* 0x0030c80e01007387 */ /* 0x000fe80000100800 */
[----:B------:R-:W-:Y:S01]  /*9dd30*/  @P3 LOP3.LUT R2, R2, 0x400, RZ, 0xfc, !PT ;  /* 0x0000040002023812 */ /* 0x000fe200078efcff */
[----:B------:R-:W-:Y:S03]  /*9dd40*/  STL [R1+0x30c4], R15 ;  /* 0x0030c40f01007387 */ /* 0x000fe60000100800 */
[----:B------:R-:W-:-:S04]  /*9dd50*/  LOP3.LUT R2, R2, 0xfffff7ff, RZ, 0xc0, !PT ;  /* 0xfffff7ff02027812 */ /* 0x000fc800078ec0ff */
[----:B------:R-:W-:Y:S02]  /*9dd60*/  @P2 LOP3.LUT R2, R2, 0x800, RZ, 0xfc, !PT ;  /* 0x0000080002022812 */ /* 0x000fe400078efcff */
[----:B------:R-:W-:Y:S01]  /*9dd70*/  ISETP.LT.AND P2, PT, R243, UR62, !P1 ;  /* 0x0000003ef3007c0c */ /* 0x000fe2000cf41270 */
[----:B------:R-:W2:Y:S01]  /*9dd80*/  LDCU.64 UR62, c[0x0][0x398] ;  /* 0x00007300ff3e77ac */ /* 0x000ea20008000a00 */
[----:B------:R-:W-:Y:S01]  /*9dd90*/  LOP3.LUT R2, R2, 0xfffffdff, RZ, 0xc0, !PT ;  /* 0xfffffdff02027812 */ /* 0x000fe200078ec0ff */
[----:B-1----:R-:W-:Y:S01]  /*9dda0*/  IMAD.U32 R107, RZ, RZ, UR34 ;  /* 0x00000022ff6b7e24 */ /* 0x002fe2000f8e00ff */
[----:B------:R-:W-:Y:S02]  /*9ddb0*/  UMOV UR53, UR35 ;  /* 0x0000002300357c82 */ /* 0x000fe40008000000 */
[----:B------:R-:W-:Y:S01]  /*9ddc0*/  @P0 LOP3.LUT R2, R2, 0x200, RZ, 0xfc, !PT ;  /* 0x0000020002020812 */ /* 0x000fe200078efcff */
[----:B------:R-:W1:Y:S01]  /*9ddd0*/  LDCU.64 UR34, c[0x0][0x398] ;  /* 0x00007300ff2277ac */ /* 0x000e620008000a00 */
[----:B------:R-:W-:-:S02]  /*9dde0*/  ISETP.LT.AND P0, PT, R252, UR10, !P1 ;  /* 0x0000000afc007c0c */ /* 0x000fc4000cf01270 */
[----:B------:R-:W-:-:S11]  /*9ddf0*/  LOP3.LUT R2, R2, 0xfffffeff, RZ, 0xc0, !PT ;  /* 0xfffffeff02027812 */ /* 0x000fd600078ec0ff */
[----:B------:R-:W-:Y:S02]  /*9de00*/  @P0 LOP3.LUT R2, R2, 0x100, RZ, 0xfc, !PT ;  /* 0x0000010002020812 */ /* 0x000fe400078efcff */
[----:B------:R-:W-:Y:S01]  /*9de10*/  ISETP.GE.AND P0, PT, R30, UR11, PT ;  /* 0x0000000b1e007c0c */ /* 0x000fe2000bf06270 */
[----:B------:R-:W-:Y:S01]  /*9de20*/  VIADD R30, R0, 0xca ;  /* 0x000000ca001e7836 */ /* 0x000fe20000000000 */
[----:B------:R-:W-:Y:S01]  /*9de30*/  LOP3.LUT R2, R2, 0xffffff7f, RZ, 0xc0, !PT ;  /* 0xffffff7f02027812 */ /* 0x000fe200078ec0ff */
[----:B------:R-:W2:Y:S01]  /*9de40*/  LDCU.64 UR10, c[0x0][0x398] ;  /* 0x00007300ff0a77ac */ /* 0x000ea20008000a00 */
[----:B------:R-:W-:Y:S01]  /*9de50*/  ISETP.LT.AND P1, PT, R252, UR42, !P0 ;  /* 0x0000002afc007c0c */ /* 0x000fe2000c721270 */
[----:B-1----:R-:W-:Y:S01]  /*9de60*/  IMAD.U32 R105, RZ, RZ, UR35 ;  /* 0x00000023ff697e24 */ /* 0x002fe2000f8e00ff */
[----:B------:R-:W-:Y:S01]  /*9de70*/  @P2 LOP3.LUT R2, R2, 0x80, RZ, 0xfc, !PT ;  /* 0x0000008002022812 */ /* 0x000fe200078efcff */
[----:B------:R-:W-:Y:S01]  /*9de80*/  UMOV UR51, UR34 ;  /* 0x0000002200337c82 */ /* 0x000fe20008000000 */
[----:B------:R-:W-:Y:S01]  /*9de90*/  ISETP.LT.AND P0, PT, R243, UR50, !P0 ;  /* 0x00000032f3007c0c */ /* 0x000fe2000c701270 */
[----:B------:R-:W1:Y:S01]  /*9dea0*/  LDCU.64 UR34, c[0x0][0x398] ;  /* 0x00007300ff2277ac */ /* 0x000e620008000a00 */
[----:B------:R-:W-:-:S07]  /*9deb0*/  LOP3.LUT R2, R2, 0xffffffbf, RZ, 0xc0, !PT ;  /* 0xffffffbf02027812 */ /* 0x000fce00078ec0ff */
[----:B------:R-:W-:-:S04]  /*9dec0*/  @P1 LOP3.LUT R2, R2, 0x40, RZ, 0xfc, !PT ;  /* 0x0000004002021812 */ /* 0x000fc800078efcff */
[----:B------:R-:W-:-:S04]  /*9ded0*/  LOP3.LUT R2, R2, 0xffffffdf, RZ, 0xc0, !PT ;  /* 0xffffffdf02027812 */ /* 0x000fc800078ec0ff */
[----:B------:R-:W-:Y:S02]  /*9dee0*/  @P0 LOP3.LUT R2, R2, 0x20, RZ, 0xfc, !PT ;  /* 0x0000002002020812 */ /* 0x000fe400078efcff */
[----:B------:R-:W-:Y:S01]  /*9def0*/  ISETP.GE.AND P0, PT, R30, UR43, PT ;  /* 0x0000002b1e007c0c */ /* 0x000fe2000bf06270 */
[----:B------:R-:W-:Y:S01]  /*9df00*/  VIADD R30, R0, 0xbe ;  /* 0x000000be001e7836 */ /* 0x000fe20000000000 */
[----:B------:R-:W-:Y:S01]  /*9df10*/  LOP3.LUT R2, R2, 0xffffffef, RZ, 0xc0, !PT ;  /* 0xffffffef02027812 */ /* 0x000fe200078ec0ff */
[----:B-1----:R-:W-:Y:S01]  /*9df20*/  UMOV UR50, UR34 ;  /* 0x0000002200327c82 */ /* 0x002fe20008000000 */
[----:B------:R-:W-:Y:S01]  /*9df30*/  ISETP.LT.AND P1, PT, R252, UR16, !P0 ;  /* 0x00000010fc007c0c */ /* 0x000fe2000c721270 */
[----:B------:R-:W1:Y:S01]  /*9df40*/  LDCU.64 UR42, c[0x0][0x398] ;  /* 0x00007300ff2a77ac */ /* 0x000e620008000a00 */
[----:B------:R-:W-:Y:S02]  /*9df50*/  ISETP.LT.AND P0, PT, R243, UR47, !P0 ;  /* 0x0000002ff3007c0c */ /* 0x000fe4000c701270 */
[----:B------:R-:W-:Y:S01]  /*9df60*/  MOV R103, UR35 ;  /* 0x0000002300677c02 */ /* 0x000fe20008000f00 */
[----:B------:R-:W2:Y:S08]  /*9df70*/  LDCU.64 UR34, c[0x0][0x398] ;  /* 0x00007300ff2277ac */ /* 0x000eb00008000a00 */
[----:B------:R-:W-:-:S04]  /*9df80*/  @P1 LOP3.LUT R2, R2, 0x10, RZ, 0xfc, !PT ;  /* 0x0000001002021812 */ /* 0x000fc800078efcff */
[----:B------:R-:W-:Y:S01]  /*9df90*/  LOP3.LUT R2, R2, 0xfffffff7, RZ, 0xc0, !PT ;  /* 0xfffffff702027812 */ /* 0x000fe200078ec0ff */
[----:B-1----:R-:W-:Y:S01]  /*9dfa0*/  UMOV UR47, UR42 ;  /* 0x0000002a002f7c82 */ /* 0x002fe20008000000 */
[----:B------:R-:W-:Y:S02]  /*9dfb0*/  UMOV UR70, UR43 ;  /* 0x0000002b00467c82 */ /* 0x000fe40008000000 */
[----:B------:R-:W-:Y:S01]  /*9dfc0*/  @P0 LOP3.LUT R2, R2, 0x8, RZ, 0xfc, !PT ;  /* 0x0000000802020812 */ /* 0x000fe200078efcff */
[----:B------:R-:W1:Y:S01]  /*9dfd0*/  LDCU.64 UR42, c[0x0][0x398] ;  /* 0x00007300ff2a77ac */ /* 0x000e620008000a00 */
[----:B------:R-:W-:Y:S01]  /*9dfe0*/  ISETP.GE.AND P0, PT, R31, UR17, PT ;  /* 0x000000111f007c0c */ /* 0x000fe2000bf06270 */
[----:B------:R-:W-:Y:S01]  /*9dff0*/  VIADD R31, R0, 0xb8 ;  /* 0x000000b8001f7836 */ /* 0x000fe20000000000 */
[----:B------:R-:W-:Y:S01]  /*9e000*/  LOP3.LUT R2, R2, 0xfffffffb, RZ, 0xc0, !PT ;  /* 0xfffffffb02027812 */ /* 0x000fe200078ec0ff */
[----:B------:R-:W2:Y:S01]  /*9e010*/  LDCU.64 UR16, c[0x0][0x398] ;  /* 0x00007300ff1077ac */ /* 0x000ea20008000a00 */
[----:B------:R-:W-:-:S02]  /*9e020*/  ISETP.LT.AND P1, PT, R252, UR14, !P0 ;  /* 0x0000000efc007c0c */ /* 0x000fc4000c721270 */
[----:B------:R-:W-:Y:S02]  /*9e030*/  ISETP.LT.AND P0, PT, R243, UR46, !P0 ;  /* 0x0000002ef3007c0c */ /* 0x000fe4000c701270 */
[----:B------:R-:W-:-:S09]  /*9e040*/  MOV.SPILL R99, UR70 ;  /* 0x0000004600637c02 */ /* 0x000fd20009000f00 */
[----:B------:R-:W-:Y:S01]  /*9e050*/  @P1 LOP3.LUT R2, R2, 0x4, RZ, 0xfc, !PT ;  /* 0x0000000402021812 */ /* 0x000fe200078efcff */
[----:B-1----:R-:W-:Y:S01]  /*9e060*/  UMOV UR46, UR42 ;  /* 0x0000002a002e7c82 */ /* 0x002fe20008000000 */
[----:B------:R-:W-:Y:S02]  /*9e070*/  UMOV UR71, UR43 ;  /* 0x0000002b00477c82 */ /* 0x000fe40008000000 */
[----:B------:R-:W-:Y:S02]  /*9e080*/  LOP3.LUT R2, R2, 0xfffffffd, RZ, 0xc0, !PT ;  /* 0xfffffffd02027812 */ /* 0x000fe400078ec0ff */
[----:B------:R-:W-:Y:S02]  /*9e090*/  MOV.SPILL R96, UR71 ;  /* 0x0000004700607c02 */ /* 0x000fe40009000f00 */
[----:B------:R-:W-:Y:S02]  /*9e0a0*/  @P0 LOP3.LUT R2, R2, 0x2, RZ, 0xfc, !PT ;  /* 0x0000000202020812 */ /* 0x000fe400078efcff */
[----:B------:R-:W-:Y:S01]  /*9e0b0*/  ISETP.GE.AND P0, PT, R30, UR15, PT ;  /* 0x0000000f1e007c0c */ /* 0x000fe2000bf06270 */
[----:B------:R-:W-:Y:S01]  /*9e0c0*/  VIADD R30, R0, 0xb2 ;  /* 0x000000b2001e7836 */ /* 0x000fe20000000000 */
[----:B------:R-:W-:Y:S01]  /*9e0d0*/  LOP3.LUT R2, R2, 0xfffffffe, RZ, 0xc0, !PT ;  /* 0xfffffffe02027812 */ /* 0x000fe200078ec0ff */
[----:B------:R-:W1:Y:S01]  /*9e0e0*/  LDCU.64 UR14, c[0x0][0x398] ;  /* 0x00007300ff0e77ac */ /* 0x000e620008000a00 */
[----:B------:R-:W-:-:S02]  /*9e0f0*/  ISETP.LT.AND P1, PT, R243, UR61, !P0 ;  /* 0x0000003df3007c0c */ /* 0x000fc4000c721270 */
[----:B------:R-:W-:Y:S02]  /*9e100*/  ISETP.LT.AND P2, PT, R252, UR12, !P0 ;  /* 0x0000000cfc007c0c */ /* 0x000fe4000c741270 */
[----:B------:R-:W-:Y:S01]  /*9e110*/  ISETP.GE.AND P0, PT, R31, UR13, PT ;  /* 0x0000000d1f007c0c */ /* 0x000fe2000bf06270 */
[----:B------:R-:W1:Y:S01]  /*9e120*/  LDCU.64 UR12, c[0x0][0x398] ;  /* 0x00007300ff0c77ac */ /* 0x000e620008000a00 */
[----:B------:R-:W-:-:S07]  /*9e130*/  IADD3 R31, PT, PT, R0, 0xac, RZ ;  /* 0x000000ac001f7810 */ /* 0x000fce0007ffe0ff */
[----:B------:R-:W-:Y:S02]  /*9e140*/  @P1 LOP3.LUT R27, R27, 0x80000000, RZ, 0xfc, !PT ;  /* 0x800000001b1b1812 */ /* 0x000fe400078efcff */
[----:B------:R-:W-:Y:S02]  /*9e150*/  ISETP.LT.AND P1, PT, R252, UR38, !P0 ;  /* 0x00000026fc007c0c */ /* 0x000fe4000c721270 */
[----:B------:R-:W-:Y:S01]  /*9e160*/  ISETP.LT.AND P0, PT, R243, UR60, !P0 ;  /* 0x0000003cf3007c0c */ /* 0x000fe2000c701270 */
[----:B------:R-:W2:Y:S01]  /*9e170*/  LDCU.64 UR60, c[0x0][0x398] ;  /* 0x00007300ff3c77ac */ /* 0x000ea20008000a00 */
[----:B------:R-:W-:Y:S02]  /*9e180*/  LOP3.LUT R27, R27, 0xbfffffff, RZ, 0xc0, !PT ;  /* 0xbfffffff1b1b7812 */ /* 0x000fe400078ec0ff */
[----:B------:R-:W-:Y:S01]  /*9e190*/  @P2 LOP3.LUT R2, R2, 0x1, RZ, 0xfc, !PT ;  /* 0x0000000102022812 */ /* 0x000fe200078efcff */
[----:B-1----:R-:W-:Y:S01]  /*9e1a0*/  IMAD.U32 R95, RZ, RZ, UR13 ;  /* 0x0000000dff5f7e24 */ /* 0x002fe2000f8e00ff */
[----:B------:R-:W-:Y:S01]  /*9e1b0*/  UMOV UR43, UR12 ;  /* 0x0000000c002b7c82 */ /* 0x000fe20008000000 */
[----:B------:R-:W1:Y:S02]  /*9e1c0*/  LDCU.64 UR12, c[0x0][0x398] ;  /* 0x00007300ff0c77ac */ /* 0x000e640008000a00 */
[----:B------:R-:W-:Y:S02]  /*9e1d0*/  STL [R1+0x30cc], R2 ;  /* 0x0030cc0201007387 */ /* 0x000fe40000100800 */
[----:B------:R-:W-:-:S04]  /*9e1e0*/  @P1 LOP3.LUT R27, R27, 0x40000000, RZ, 0xfc, !PT ;  /* 0x400000001b1b1812 */ /* 0x000fc800078efcff */
[----:B------:R-:W-:-:S04]  /*9e1f0*/  LOP3.LUT R27, R27, 0xdfffffff, RZ, 0xc0, !PT ;  /* 0xdfffffff1b1b7812 */ /* 0x000fc800078ec0ff */
[----:B------:R-:W-:Y:S02]  /*9e200*/  @P0 LOP3.LUT R27, R27, 0x20000000, RZ, 0xfc, !PT ;  /* 0x200000001b1b0812 */ /* 0x000fe400078efcff */
[----:B------:R-:W-:Y:S01]  /*9e210*/  ISETP.GE.AND P0, PT, R30, UR39, PT ;  /* 0x000000271e007c0c */ /* 0x000fe2000bf06270 */
[----:B------:R-:W-:Y:S01]  /*9e220*/  VIADD R30, R0, 0xa6 ;  /* 0x000000a6001e7836 */ /* 0x000fe20000000000 */
[----:B------:R-:W-:Y:S01]  /*9e230*/  LOP3.LUT R27, R27, 0xefffffff, RZ, 0xc0, !PT ;  /* 0xefffffff1b1b7812 */ /* 0x000fe200078ec0ff */
[----:B------:R-:W1:Y:S01]  /*9e240*/  LDCU.64 UR38, c[0x0][0x398] ;  /* 0x00007300ff2677ac */ /* 0x000e620008000a00 */
[----:B------:R-:W-:Y:S02]  /*9e250*/  ISETP.LT.AND P1, PT, R252, UR26, !P0 ;  /* 0x0000001afc007c0c */ /* 0x000fe4000c721270 */
[----:B------:R-:W-:-:S11]  /*9e260*/  ISETP.LT.AND P0, PT, R243, UR59, !P0 ;  /* 0x0000003bf3007c0c */ /* 0x000fd6000c701270 */
[----:B------:R-:W-:-:S04]  /*9e270*/  @P1 LOP3.LUT R27, R27, 0x10000000, RZ, 0xfc, !PT ;  /* 0x100000001b1b1812 */ /* 0x000fc800078efcff */
[----:B------:R-:W-:Y:S01]  /*9e280*/  LOP3.LUT R27, R27, 0xf7ffffff, RZ, 0xc0, !PT ;  /* 0xf7ffffff1b1b7812 */ /* 0x000fe200078ec0ff */
[----:B-1----:R-:W-:Y:S01]  /*9e290*/  UMOV UR42, UR38 ;  /* 0x00000026002a7c82 */ /* 0x002fe20008000000 */
[----:B------:R-:W-:Y:S01]  /*9e2a0*/  UMOV UR71, UR39 ;  /* 0x0000002700477c82 */ /* 0x000fe20008000000 */
[----:B------:R-:W1:Y:S01]  /*9e2b0*/  LDCU.64 UR38, c[0x0][0x398] ;  /* 0x00007300ff2677ac */ /* 0x000e620008000a00 */
[----:B------:R-:W-:Y:S02]  /*9e2c0*/  @P0 LOP3.LUT R27, R27, 0x8000000, RZ, 0xfc, !PT ;  /* 0x080000001b1b0812 */ /* 0x000fe400078efcff */
[----:B------:R-:W-:Y:S01]  /*9e2d0*/  ISETP.GE.AND P0, PT, R31, UR27, PT ;  /* 0x0000001b1f007c0c */ /* 0x000fe2000bf06270 */
[----:B------:R-:W-:Y:S01]  /*9e2e0*/  VIADD R31, R0, 0xa0 ;  /* 0x000000a0001f7836 */ /* 0x000fe20000000000 */
[----:B------:R-:W-:Y:S01]  /*9e2f0*/  LOP3.LUT R27, R27, 0xfbffffff, RZ, 0xc0, !PT ;  /* 0xfbffffff1b1b7812 */ /* 0x000fe200078ec0ff */
[----:B------:R-:W2:Y:S01]  /*9e300*/  LDCU.64 UR26, c[0x0][0x398] ;  /* 0x00007300ff1a77ac */ /* 0x000ea20008000a00 */
[----:B------:R-:W-:-:S02]  /*9e310*/  ISETP.LT.AND P1, PT, R252, UR18, !P0 ;  /* 0x00000012fc007c0c */ /* 0x000fc4000c721270 */
[----:B------:R-:W-:Y:S01]  /*9e320*/  ISETP.LT.AND P0, PT, R243, UR58, !P0 ;  /* 0x0000003af3007c0c */ /* 0x000fe2000c701270 */
[----:B------:R-:W2:Y:S01]  /*9e330*/  LDCU.64 UR58, c[0x0][0x398] ;  /* 0x00007300ff3a77ac */ /* 0x000ea20008000a00 */
[----:B------:R-:W-:Y:S01]  /*9e340*/  MOV.SPILL R92, UR71 ;  /* 0x00000047005c7c02 */ /* 0x000fe20009000f00 */
[----:B-1----:R-:W-:Y:S01]  /*9e350*/  UMOV UR45, UR38 ;  /* 0x00000026002d7c82 */ /* 0x002fe20008000000 */
[----:B------:R-:W-:-:S07]  /*9e360*/  IMAD.U32 R90, RZ, RZ, UR39 ;  /* 0x00000027ff5a7e24 */ /* 0x000fce000f8e00ff */
        /* <DEDUP_REMOVED lines=8> */
[----:B------:R-:W-:Y:S02]  /*9e3f0*/  ISETP.LT.AND P1, PT, R243, UR57, !P0 ;  /* 0x00000039f3007c0c */ /* 0x000fe4000c721270 */
[----:B------:R-:W-:Y:S01]  /*9e400*/  ISETP.GE.AND P0, PT, R31, UR7, PT ;  /* 0x000000071f007c0c */ /* 0x000fe2000bf06270 */
[----:B------:R-:W-:Y:S01]  /*9e410*/  VIADD R31, R0, 0x94 ;  /* 0x00000094001f7836 */ /* 0x000fe20000000000 */
[----:B------:R-:W1:Y:S07]  /*9e420*/  LDCU.64 UR6, c[0x0][0x398] ;  /* 0x00007300ff0677ac */ /* 0x000e6e0008000a00 */
[----:B------:R-:W-:-:S04]  /*9e430*/  @P2 LOP3.LUT R27, R27, 0x1000000, RZ, 0xfc, !PT ;  /* 0x010000001b1b2812 */ /* 0x000fc800078efcff */
[----:B------:R-:W-:-:S04]  /*9e440*/  LOP3.LUT R27, R27, 0xff7fffff, RZ, 0xc0, !PT ;  /* 0xff7fffff1b1b7812 */ /* 0x000fc800078ec0ff */
[----:B------:R-:W-:Y:S02]  /*9e450*/  @P1 LOP3.LUT R27, R27, 0x800000, RZ, 0xfc, !PT ;  /* 0x008000001b1b1812 */ /* 0x000fe400078efcff */
[----:B------:R-:W-:Y:S01]  /*9e460*/  ISETP.LT.AND P1, PT, R252, UR36, !P0 ;  /* 0x00000024fc007c0c */ /* 0x000fe2000c721270 */
[----:B-1----:R-:W-:Y:S01]  /*9e470*/  IMAD.U32 R87, RZ, RZ, UR7 ;  /* 0x00000007ff577e24 */ /* 0x002fe2000f8e00ff */
[----:B------:R-:W-:Y:S01]  /*9e480*/  ISETP.LT.AND P0, PT, R243, UR56, !P0 ;  /* 0x00000038f3007c0c */ /* 0x000fe2000c701270 */
[----:B------:R-:W-:Y:S01]  /*9e490*/  UMOV UR36, UR6 ;  /* 0x0000000600247c82 */ /* 0x000fe20008000000 */
[----:B------:R-:W-:Y:S01]  /*9e4a0*/  LOP3.LUT R27, R27, 0xffbfffff, RZ, 0xc0, !PT ;  /* 0xffbfffff1b1b7812 */ /* 0x000fe200078ec0ff */
[----:B------:R-:W1:Y:S01]  /*9e4b0*/  LDCU.64 UR6, c[0x0][0x398] ;  /* 0x00007300ff0677ac */ /* 0x000e620008000a00 */
[----:B------:R-:W1:Y:S07]  /*9e4c0*/  LDCU.64 UR56, c[0x0][0x398] ;  /* 0x00007300ff3877ac */ /* 0x000e6e0008000a00 */
[----:B------:R-:W-:-:S04]  /*9e4d0*/  @P1 LOP3.LUT R27, R27, 0x400000, RZ, 0xfc, !PT ;  /* 0x004000001b1b1812 */ /* 0x000fc800078efcff */
[----:B------:R-:W-:-:S04]  /*9e4e0*/  LOP3.LUT R27, R27, 0xffdfffff, RZ, 0xc0, !PT ;  /* 0xffdfffff1b1b7812 */ /* 0x000fc800078ec0ff */
[----:B------:R-:W-:Y:S02]  /*9e4f0*/  @P0 LOP3.LUT R27, R27, 0x200000, RZ, 0xfc, !PT ;  /* 0x002000001b1b0812 */ /* 0x000fe400078efcff */
[----:B------:R-:W-:Y:S01]  /*9e500*/  ISETP.GE.AND P0, PT, R30, UR37, PT ;  /* 0x000000251e007c0c */ /* 0x000fe2000bf06270 */
[----:B------:R-:W-:Y:S01]  /*9e510*/  VIADD R30, R0, 0x8e ;  /* 0x0000008e001e7836 */ /* 0x000fe20000000000 */
[----:B------:R-:W-:Y:S02]  /*9e520*/  LOP3.LUT R27, R27, 0xffefffff, RZ, 0xc0, !PT ;  /* 0xffefffff1b1b7812 */ /* 0x000fe400078ec0ff */
[----:B------:R-:W-:Y:S02]  /*9e530*/  ISETP.LT.AND P1, PT, R252, UR32, !P0 ;  /* 0x00000020fc007c0c */ /* 0x000fe4000c721270 */
[----:B------:R-:W-:Y:S01]  /*9e540*/  ISETP.LT.AND P0, PT, R243, UR4, !P0 ;  /* 0x00000004f3007c0c */ /* 0x000fe2000c701270 */
[----:B------:R-:W1:Y:S10]  /*9e550*/  LDCU.64 UR4, c[0x0][0x398] ;  /* 0x00007300ff0477ac */ /* 0x000e740008000a00 */
[----:B------:R-:W-:-:S04]  /*9e560*/  @P1 LOP3.LUT R27, R27, 0x100000, RZ, 0xfc, !PT ;  /* 0x001000001b1b1812 */ /* 0x000fc800078efcff */
[----:B------:R-:W-:-:S04]  /*9e570*/  LOP3.LUT R27, R27, 0xfff7ffff, RZ, 0xc0, !PT ;  /* 0xfff7ffff1b1b7812 */ /* 0x000fc800078ec0ff */
[----:B------:R-:W-:Y:S01]  /*9e580*/  @P0 LOP3.LUT R27, R27, 0x80000, RZ, 0xfc, !PT ;  /* 0x000800001b1b0812 */ /* 0x000fe200078efcff */
[----:B-1----:R-:W-:Y:S01]  /*9e590*/  UMOV UR44, UR4 ;  /* 0x00000004002c7c82 */ /* 0x002fe20008000000 */
[----:B------:R-:W-:Y:S01]  /*9e5a0*/  ISETP.GE.AND P0, PT, R31, UR33, PT ;  /* 0x000000211f007c0c */ /* 0x000fe2000bf06270 */
[----:B------:R-:W-:Y:S01]  /*9e5b0*/  VIADD R31, R0, 0x88 ;  /* 0x00000088001f7836 */ /* 0x000fe20000000000 */
[----:B------:R-:W-:Y:S01]  /*9e5c0*/  LOP3.LUT R27, R27, 0xfffbffff, RZ, 0xc0, !PT ;  /* 0xfffbffff1b1b7812 */ /* 0x000fe200078ec0ff */
[----:B------:R-:W1:Y:S01]  /*9e5d0*/  LDCU.64 UR32, c[0x0][0x398] ;  /* 0x00007300ff2077ac */ /* 0x000e620008000a00 */
[----:B------:R-:W-:Y:S02]  /*9e5e0*/  ISETP.LT.AND P1, PT, R252, UR28, !P0 ;  /* 0x0000001cfc007c0c */ /* 0x000fe4000c721270 */
[----:B------:R-:W-:Y:S02]  /*9e5f0*/  ISETP.LT.AND P0, PT, R243, UR48, !P0 ;  /* 0x00000030f3007c0c */ /* 0x000fe4000c701270 */
[----:B------:R-:W-:Y:S01]  /*9e600*/  MOV R84, UR5 ;  /* 0x0000000500547c02 */ /* 0x000fe20008000f00 */
[----:B------:R-:W1:Y:S08]  /*9e610*/  LDCU.64 UR4, c[0x0][0x398] ;  /* 0x00007300ff0477ac */ /* 0x000e700008000a00 */
[----:B------:R-:W-:-:S04]  /*9e620*/  @P1 LOP3.LUT R27, R27, 0x40000, RZ, 0xfc, !PT ;  /* 0x000400001b1b1812 */ /* 0x000fc800078efcff */
[----:B------:R-:W-:-:S04]  /*9e630*/  LOP3.LUT R27, R27, 0xfffdffff, RZ, 0xc0, !PT ;  /* 0xfffdffff1b1b7812 */ /* 0x000fc800078ec0ff */
[----:B------:R-:W-:Y:S02]  /*9e640*/  @P0 LOP3.LUT R27, R27, 0x20000, RZ, 0xfc, !PT ;  /* 0x000200001b1b0812 */ /* 0x000fe400078efcff */
[----:B------:R-:W-:Y:S01]  /*9e650*/  ISETP.GE.AND P0, PT, R30, UR29, PT ;  /* 0x0000001d1e007c0c */ /* 0x000fe2000bf06270 */
[----:B------:R-:W-:Y:S01]  /*9e660*/  VIADD R30, R0, 0x82 ;  /* 0x00000082001e7836 */ /* 0x000fe20000000000 */
[----:B------:R-:W-:Y:S01]  /*9e670*/  LOP3.LUT R27, R27, 0xfffeffff, RZ, 0xc0, !PT ;  /* 0xfffeffff1b1b7812 */ /* 0x000fe200078ec0ff */
[----:B------:R-:W3:Y:S01]  /*9e680*/  LDCU.64 UR28, c[0x0][0x398] ;  /* 0x00007300ff1c77ac */ /* 0x000ee20008000a00 */
[----:B--2---:R-:W-:Y:S01]  /*9e690*/  ISETP.LT.AND P2, PT, R252, UR22, !P0 ;  /* 0x00000016fc007c0c */ /* 0x004fe2000c741270 */
[----:B-1----:R-:W-:Y:S01]  /*9e6a0*/  IMAD.U32 R80, RZ, RZ, UR5 ;  /* 0x00000005ff507e24 */ /* 0x002fe2000f8e00ff */
[----:B------:R-:W-:Y:S01]  /*9e6b0*/  ISETP.LT.AND P1, PT, R243, UR72, !P0 ;  /* 0x00000048f3007c0c */ /* 0x000fe2000c721270 */
[----:B------:R-:W-:Y:S01]  /*9e6c0*/  UMOV UR39, UR4 ;  /* 0x0000000400277c82 */ /* 0x000fe20008000000 */
[----:B------:R-:W-:Y:S01]  /*9e6d0*/  ISETP.GE.AND P0, PT, R31, UR23, PT ;  /* 0x000000171f007c0c */ /* 0x000fe2000bf06270 */
[----:B------:R-:W-:Y:S01]  /*9e6e0*/  VIADD R31, R0, 0x7c ;  /* 0x0000007c001f7836 */ /* 0x000fe20000000000 */
[----:B------:R-:W1:Y:S01]  /*9e6f0*/  LDCU.64 UR22, c[0x0][0x398] ;  /* 0x00007300ff1677ac */ /* 0x000e620008000a00 */
[----:B------:R-:W2:Y:S06]  /*9e700*/  LDCU.64 UR4, c[0x0][0x398] ;  /* 0x00007300ff0477ac */ /* 0x000eac0008000a00 */
[----:B------:R-:W-:-:S04]  /*9e710*/  @P2 LOP3.LUT R27, R27, 0x10000, RZ, 0xfc, !PT ;  /* 0x000100001b1b2812 */ /* 0x000fc800078efcff */
[----:B------:R-:W-:-:S04]  /*9e720*/  LOP3.LUT R27, R27, 0xffffbfff, RZ, 0xc0, !PT ;  /* 0xffffbfff1b1b7812 */ /* 0x000fc800078ec0ff */
[----:B------:R-:W-:Y:S02]  /*9e730*/  @P1 LOP3.LUT R27, R27, 0x4000, RZ, 0xfc, !PT ;  /* 0x000040001b1b1812 */ /* 0x000fe400078efcff */
[----:B------:R-:W-:Y:S02]  /*9e740*/  ISETP.LT.AND P1, PT, R252, UR30, !P0 ;  /* 0x0000001efc007c0c */ /* 0x000fe4000c721270 */
[----:B------:R-:W-:Y:S02]  /*9e750*/  ISETP.LT.AND P0, PT, R243, UR54, !P0 ;  /* 0x00000036f3007c0c */ /* 0x000fe4000c701270 */
[----:B------:R-:W-:Y:S01]  /*9e760*/  LOP3.LUT R27, R27, 0xffff7fff, RZ, 0xc0, !PT ;  /* 0xffff7fff1b1b7812 */ /* 0x000fe200078ec0ff */
[----:B--2---:R-:W-:Y:S01]  /*9e770*/  UMOV UR38, UR4 ;  /* 0x0000000400267c82 */ /* 0x004fe20008000000 */
[----:B------:R-:W-:Y:S01]  /*9e780*/  IMAD.U32 R76, RZ, RZ, UR5 ;  /* 0x00000005ff4c7e24 */ /* 0x000fe2000f8e00ff */
[----:B------:R-:W2:Y:S06]  /*9e790*/  LDCU.64 UR4, c[0x0][0x398] ;  /* 0x00007300ff0477ac */ /* 0x000eac0008000a00 */
[----:B------:R-:W-:-:S04]  /*9e7a0*/  @P1 LOP3.LUT R26, R26, 0x4000, RZ, 0xfc, !PT ;  /* 0x000040001a1a1812 */ /* 0x000fc800078efcff */
[----:B------:R-:W-:-:S04]  /*9e7b0*/  LOP3.LUT R26, R26, 0xffffdfff, RZ, 0xc0, !PT ;  /* 0xffffdfff1a1a7812 */ /* 0x000fc800078ec0ff */
[----:B------:R-:W-:Y:S02]  /*9e7c0*/  @P0 LOP3.LUT R26, R26, 0x2000, RZ, 0xfc, !PT ;  /* 0x000020001a1a0812 */ /* 0x000fe400078efcff */
[----:B------:R-:W-:Y:S01]  /*9e7d0*/  ISETP.GE.AND P0, PT, R30, UR31, PT ;  /* 0x0000001f1e007c0c */ /* 0x000fe2000bf06270 */
[----:B------:R-:W-:Y:S01]  /*9e7e0*/  VIADD R30, R0, 0xe3 ;  /* 0x000000e3001e7836 */ /* 0x000fe20000000000 */
[----:B------:R-:W-:Y:S01]  /*9e7f0*/  LOP3.LUT R26, R26, 0x7fffffff, RZ, 0xc0, !PT ;  /* 0x7fffffff1a1a7812 */ /* 0x000fe200078ec0ff */
[----:B------:R-:W1:Y:S01]  /*9e800*/  LDCU.64 UR30, c[0x0][0x398] ;  /* 0x00007300ff1e77ac */ /* 0x000e620008000a00 */
[----:B---3--:R-:W-:Y:S02]  /*9e810*/  ISETP.LT.AND P1, PT, R252, UR8, !P0 ;  /* 0x00000008fc007c0c */ /* 0x008fe4000c721270 */
[----:B------:R-:W-:Y:S01]  /*9e820*/  ISETP.LT.AND P0, PT, R243, UR40, !P0 ;  /* 0x00000028f3007c0c */ /* 0x000fe2000c701270 */
[----:B--2---:R-:W-:Y:S01]  /*9e830*/  UMOV UR37, UR4 ;  /* 0x0000000400257c82 */ /* 0x004fe20008000000 */
[----:B------:R-:W-:-:S09]  /*9e840*/  MOV R63, UR5 ;  /* 0x00000005003f7c02 */ /* 0x000fd20008000f00 */
        /* <DEDUP_REMOVED lines=8> */
[----:B------:R-:W2:Y:S01]  /*9e8d0*/  LDCU.64 UR8, c[0x0][0x398] ;  /* 0x00007300ff0877ac */ /* 0x000ea20008000a00 */
[----:B------:R-:W-:Y:S02]  /*9e8e0*/  LOP3.LUT R25, R25, 0x7fffffff, RZ, 0xc0, !PT ;  /* 0x7fffffff19197812 */ /* 0x000fe400078ec0ff */
[----:B----4-:R-:W-:-:S02]  /*9e8f0*/  ISETP.LT.AND P1, PT, R252, UR20, !P0 ;  /* 0x00000014fc007c0c */ /* 0x010fc4000c721270 */
[----:B------:R-:W-:-:S11]  /*9e900*/  ISETP.LT.AND P0, PT, R243, UR24, !P0 ;  /* 0x00000018f3007c0c */ /* 0x000fd6000c701270 */
[----:B------:R-:W-:-:S04]  /*9e910*/  @P1 LOP3.LUT R21, R21, 0x100, RZ, 0xfc, !PT ;  /* 0x0000010015151812 */ /* 0x000fc800078efcff */
[----:B------:R-:W-:-:S04]  /*9e920*/  LOP3.LUT R21, R21, 0xffffff7f, RZ, 0xc0, !PT ;  /* 0xffffff7f15157812 */ /* 0x000fc800078ec0ff */
[----:B------:R-:W-:Y:S02]  /*9e930*/  @P0 LOP3.LUT R21, R21, 0x80, RZ, 0xfc, !PT ;  /* 0x0000008015150812 */ /* 0x000fe400078efcff */
[----:B------:R-:W-:Y:S01]  /*9e940*/  ISETP.GE.AND P0, PT, R30, UR53, PT ;  /* 0x000000351e007c0c */ /* 0x000fe2000bf06270 */
[----:B------:R-:W-:Y:S01]  /*9e950*/  VIADD R30, R0, 0xd7 ;  /* 0x000000d7001e7836 */ /* 0x000fe20000000000 */
[----:B------:R-:W-:Y:S02]  /*9e960*/  LOP3.LUT R21, R21, 0xfffffbff, RZ, 0xc0, !PT ;  /* 0xfffffbff15157812 */ /* 0x000fe400078ec0ff */
[----:B------:R-:W-:Y:S02]  /*9e970*/  ISETP.LT.AND P2, PT, R252, UR10, !P0 ;  /* 0x0000000afc007c0c */ /* 0x000fe4000c741270 */
[----:B------:R-:W-:Y:S02]  /*9e980*/  ISETP.LT.AND P1, PT, R243, UR51, !P0 ;  /* 0x00000033f3007c0c */ /* 0x000fe4000c721270 */
[----:B------:R-:W-:Y:S01]  /*9e990*/  ISETP.GE.AND P0, PT, R31, UR11, PT ;  /* 0x0000000b1f007c0c */ /* 0x000fe2000bf06270 */
[----:B------:R-:W-:Y:S01]  /*9e9a0*/  VIADD R31, R0, 0xd1 ;  /* 0x000000d1001f7836 */ /* 0x000fe20000000000 */
[----:B------:R-:W3:Y:S07]  /*9e9b0*/  LDCU.64 UR10, c[0x0][0x398] ;  /* 0x00007300ff0a77ac */ /* 0x000eee0008000a00 */
[----:B------:R-:W-:-:S04]  /*9e9c0*/  @P2 LOP3.LUT R27, R27, 0x8000, RZ, 0xfc, !PT ;  /* 0x000080001b1b2812 */ /* 0x000fc800078efcff */
[----:B------:R-:W-:-:S04]  /*9e9d0*/  LOP3.LUT R27, R27, 0xffffdfff, RZ, 0xc0, !PT ;  /* 0xffffdfff1b1b7812 */ /* 0x000fc800078ec0ff */
[----:B------:R-:W-:Y:S02]  /*9e9e0*/  @P1 LOP3.LUT R27, R27, 0x2000, RZ, 0xfc, !PT ;  /* 0x000020001b1b1812 */ /* 0x000fe400078efcff */
[----:B------:R-:W-:Y:S02]  /*9e9f0*/  ISETP.LT.AND P1, PT, R252, UR34, !P0 ;  /* 0x00000022fc007c0c */ /* 0x000fe4000c721270 */
[----:B------:R-:W-:Y:S01]  /*9ea00*/  ISETP.LT.AND P0, PT, R243, UR50, !P0 ;  /* 0x00000032f3007c0c */ /* 0x000fe2000c701270 */
[----:B------:R-:W4:Y:S01]  /*9ea10*/  LDCU.64 UR50, c[0x0][0x398] ;  /* 0x00007300ff3277ac */ /* 0x000f220008000a00 */
[----:B------:R-:W-:-:S09]  /*9ea20*/  LOP3.LUT R27, R27, 0xffffefff, RZ, 0xc0, !PT ;  /* 0xffffefff1b1b7812 */ /* 0x000fd200078ec0ff */
        /* <DEDUP_REMOVED lines=11> */
[----:B------:R-:W2:Y:S07]  /*9eae0*/  LDCU.64 UR16, c[0x0][0x398] ;  /* 0x00007300ff1077ac */ /* 0x000eae0008000a00 */
[----:B------:R-:W-:-:S04]  /*9eaf0*/  @P2 LOP3.LUT R27, R27, 0x400, RZ, 0xfc, !PT ;  /* 0x000004001b1b2812 */ /* 0x000fc800078efcff */
[----:B------:R-:W-:Y:S01]  /*9eb00*/  LOP3.LUT R27, R27, 0xfffffdff, RZ, 0xc0, !PT ;  /* 0xfffffdff1b1b7812 */ /* 0x000fe200078ec0ff */
[----:B-1----:R-:W-:-:S03]  /*9eb10*/  IMAD.U32 R101, RZ, RZ, UR34 ;  /* 0x00000022ff657e24 */ /* 0x002fc6000f8e00ff */
[----:B------:R-:W-:Y:S02]  /*9eb20*/  @P1 LOP3.LUT R27, R27, 0x200, RZ, 0xfc, !PT ;  /* 0x000002001b1b1812 */ /* 0x000fe400078efcff */
[----:B------:R-:W-:Y:S02]  /*9eb30*/  ISETP.LT.AND P1, PT, R252, UR14, !P0 ;  /* 0x0000000efc007c0c */ /* 0x000fe4000c721270 */
[----:B------:R-:W-:Y:S01]  /*9eb40*/  ISETP.LT.AND P0, PT, R243, UR46, !P0 ;  /* 0x0000002ef3007c0c */ /* 0x000fe2000c701270 */
[----:B------:R-:W1:Y:S01]  /*9eb50*/  LDCU.64 UR46, c[0x0][0x398] ;  /* 0x00007300ff2e77ac */ /* 0x000e620008000a00 */
[----:B------:R-:W-:-:S09]  /*9eb60*/  LOP3.LUT R27, R27, 0xfffffeff, RZ, 0xc0, !PT ;  /* 0xfffffeff1b1b7812 */ /* 0x000fd200078ec0ff */
[----:B------:R-:W-:-:S04]  /*9eb70*/  @P1 LOP3.LUT R27, R27, 0x100, RZ, 0xfc, !PT ;  /* 0x000001001b1b1812 */ /* 0x000fc800078efcff */
[----:B------:R-:W-:-:S04]  /*9eb80*/  LOP3.LUT R27, R27, 0xffffff7f, RZ, 0xc0, !PT ;  /* 0xffffff7f1b1b7812 */ /* 0x000fc800078ec0ff */
[----:B------:R-:W-:Y:S02]  /*9eb90*/  @P0 LOP3.LUT R27, R27, 0x80, RZ, 0xfc, !PT ;  /* 0x000000801b1b0812 */ /* 0x000fe400078efcff */
[----:B------:R-:W-:Y:S01]  /*9eba0*/  ISETP.GE.AND P0, PT, R30, UR15, PT ;  /* 0x0000000f1e007c0c */ /* 0x000fe2000bf06270 */
[----:B------:R-:W1:Y:S01]  /*9ebb0*/  LDCU.64 UR14, c[0x0][0x398] ;  /* 0x00007300ff0e77ac */ /* 0x000e620008000a00 */
[----:B------:R-:W-:Y:S02]  /*9ebc0*/  LOP3.LUT R27, R27, 0xffffffbf, RZ, 0xc0, !PT ;  /* 0xffffffbf1b1b7812 */ /* 0x000fe400078ec0ff */
[----:B------:R-:W-:Y:S02]  /*9ebd0*/  ISETP.LT.AND P2, PT, R252, UR12, !P0 ;  /* 0x0000000cfc007c0c */ /* 0x000fe4000c741270 */
[----:B------:R-:W-:Y:S02]  /*9ebe0*/  ISETP.LT.AND P1, PT, R243, UR43, !P0 ;  /* 0x0000002bf3007c0c */ /* 0x000fe4000c721270 */
[----:B------:R-:W-:Y:S01]  /*9ebf0*/  ISETP.GE.AND P0, PT, R31, UR13, PT ;  /* 0x0000000d1f007c0c */ /* 0x000fe2000bf06270 */
[C---:B------:R-:W-:Y:S01]  /*9ec00*/  VIADD R31, R0.reuse, 0xb9 ;  /* 0x000000b9001f7836 */ /* 0x040fe20000000000 */
[----:B------:R-:W-:Y:S01]  /*9ec10*/  IADD3 R30, PT, PT, R0, 0xbf, RZ ;  /* 0x000000bf001e7810 */ /* 0x000fe20007ffe0ff */
[----:B------:R-:W1:Y:S06]  /*9ec20*/  LDCU.64 UR12, c[0x0][0x398] ;  /* 0x00007300ff0c77ac */ /* 0x000e6c0008000a00 */
[----:B------:R-:W-:-:S04]  /*9ec30*/  @P2 LOP3.LUT R27, R27, 0x40, RZ, 0xfc, !PT ;  /* 0x000000401b1b2812 */ /* 0x000fc800078efcff */
[----:B------:R-:W-:-:S04]  /*9ec40*/  LOP3.LUT R27, R27, 0xffffffdf, RZ, 0xc0, !PT ;  /* 0xffffffdf1b1b7812 */ /* 0x000fc800078ec0ff */
        /* <DEDUP_REMOVED lines=9> */
[----:B------:R-:W-:Y:S01]  /*9ece0*/  VIADD R30, R0, 0xb3 ;  /* 0x000000b3001e7836 */ /* 0x000fe20000000000 */
[----:B------:R-:W-:Y:S01]  /*9ecf0*/  LOP3.LUT R27, R27, 0xfffffffb, RZ, 0xc0, !PT ;  /* 0xfffffffb1b1b7812 */ /* 0x000fe200078ec0ff */
[----:B------:R-:W2:Y:S01]  /*9ed00*/  LDCU.64 UR26, c[0x0][0x398] ;  /* 0x00007300ff1a77ac */ /* 0x000ea20008000a00 */
[----:B------:R-:W-:Y:S02]  /*9ed10*/  ISETP.LT.AND P2, PT, R252, UR18, !P0 ;  /* 0x00000012fc007c0c */ /* 0x000fe4000c741270 */
[----:B------:R-:W-:Y:S02]  /*9ed20*/  ISETP.LT.AND P1, PT, R243, UR45, !P0 ;  /* 0x0000002df3007c0c */ /* 0x000fe4000c721270 */
[----:B------:R-:W-:Y:S01]  /*9ed30*/  ISETP.GE.AND P0, PT, R31, UR19, PT ;  /* 0x000000131f007c0c */ /* 0x000fe2000bf06270 */
[----:B------:R-:W-:Y:S01]  /*9ed40*/  VIADD R31, R0, 0xad ;  /* 0x000000ad001f7836 */ /* 0x000fe20000000000 */
[----:B------:R-:W2:Y:S01]  /*9ed50*/  LDCU.64 UR18, c[0x0][0x398] ;  /* 0x00007300ff1277ac */ /* 0x000ea20008000a00 */
[----:B-1----:R-:W-:Y:S01]  /*9ed60*/  MOV.SPILL R35, UR43 ;  /* 0x0000002b00237c02 */ /* 0x002fe20009000f00 */
[----:B------:R-:W-:Y:S01]  /*9ed70*/  UMOV UR43, UR52 ;  /* 0x00000034002b7c82 */ /* 0x000fe20008000000 */
[----:B------:R-:W1:Y:S04]  /*9ed80*/  LDCU.64 UR52, c[0x0][0x398] ;  /* 0x00007300ff3477ac */ /* 0x000e680008000a00 */
[----:B------:R-:W-:-:S04]  /*9ed90*/  @P2 LOP3.LUT R27, R27, 0x4, RZ, 0xfc, !PT ;  /* 0x000000041b1b2812 */ /* 0x000fc800078efcff */
[----:B------:R-:W-:-:S04]  /*9eda0*/  LOP3.LUT R27, R27, 0xfffffffd, RZ, 0xc0, !PT ;  /* 0xfffffffd1b1b7812 */ /* 0x000fc800078ec0ff */
[----:B------:R-:W-:Y:S02]  /*9edb0*/  @P1 LOP3.LUT R27, R27, 0x2, RZ, 0xfc, !PT ;  /* 0x000000021b1b1812 */ /* 0x000fe400078efcff */
[----:B------:R-:W-:Y:S02]  /*9edc0*/  ISETP.LT.AND P1, PT, R252, UR6, !P0 ;  /* 0x00000006fc007c0c */ /* 0x000fe4000c721270 */
[----:B------:R-:W-:Y:S01]  /*9edd0*/  ISETP.LT.AND P0, PT, R243, UR36, !P0 ;  /* 0x00000024f3007c0c */ /* 0x000fe2000c701270 */
[----:B------:R-:W-:Y:S01]  /*9ede0*/  UMOV UR36, UR35 ;  /* 0x0000002300247c82 */ /* 0x000fe20008000000 */
[----:B------:R-:W-:Y:S02]  /*9edf0*/  LOP3.LUT R27, R27, 0xfffffffe, RZ, 0xc0, !PT ;  /* 0xfffffffe1b1b7812 */ /* 0x000fe400078ec0ff */
[----:B--2---:R-:W-:-:S07]  /*9ee00*/  MOV.SPILL R33, UR19 ;  /* 0x0000001300217c02 */ /* 0x004fce0009000f00 */
[----:B------:R-:W-:Y:S02]  /*9ee10*/  @P1 LOP3.LUT R27, R27, 0x1, RZ, 0xfc, !PT ;  /* 0x000000011b1b1812 */ /* 0x000fe400078efcff */
[----:B------:R-:W-:Y:S02]  /*9ee20*/  @P0 LOP3.LUT R26, R26, 0x80000000, RZ, 0xfc, !PT ;  /* 0x800000001a1a0812 */ /* 0x000fe400078efcff */
[----:B------:R-:W-:Y:S01]  /*9ee30*/  ISETP.GE.AND P0, PT, R30, UR7, PT ;  /* 0x000000071e007c0c */ /* 0x000fe2000bf06270 */
[----:B------:R-:W-:Y:S01]  /*9ee40*/  VIADD R30, R0, 0xa7 ;  /* 0x000000a7001e7836 */ /* 0x000fe20000000000 */
[----:B------:R-:W-:Y:S01]  /*9ee50*/  LOP3.LUT R26, R26, 0xbfffffff, RZ, 0xc0, !PT ;  /* 0xbfffffff1a1a7812 */ /* 0x000fe200078ec0ff */
[----:B------:R-:W2:Y:S01]  /*9ee60*/  LDCU.64 UR6, c[0x0][0x398] ;  /* 0x00007300ff0677ac */ /* 0x000ea20008000a00 */
[----:B------:R-:W-:Y:S01]  /*9ee70*/  ISETP.LT.AND P1, PT, R252, UR32, !P0 ;  /* 0x00000020fc007c0c */ /* 0x000fe2000c721270 */
[----:B------:R1:W-:Y:S01]  /*9ee80*/  STL [R1+0x30d0], R27 ;  /* 0x0030d01b01007387 */ /* 0x0003e20000100800 */
[----:B------:R-:W-:Y:S01]  /*9ee90*/  ISETP.LT.AND P0, PT, R243, UR44, !P0 ;  /* 0x0000002cf3007c0c */ /* 0x000fe2000c701270 */
[----:B------:R-:W3:Y:S01]  /*9eea0*/  LDCU.64 UR44, c[0x0][0x398] ;  /* 0x00007300ff2c77ac */ /* 0x000ee20008000a00 */
[----:B-1----:R-:W-:-:S09]  /*9eeb0*/  VIADD R27, R0, 0x16f ;  /* 0x0000016f001b7836 */ /* 0x002fd20000000000 */
[----:B------:R-:W-:-:S04]  /*9eec0*/  @P1 LOP3.LUT R26, R26, 0x40000000, RZ, 0xfc, !PT ;  /* 0x400000001a1a1812 */ /* 0x000fc800078efcff */
[----:B------:R-:W-:Y:S01]  /*9eed0*/  LOP3.LUT R26, R26, 0xdfffffff, RZ, 0xc0, !PT ;  /* 0xdfffffff1a1a7812 */ /* 0x000fe200078ec0ff */
[----:B--2---:R-:W-:Y:S01]  /*9eee0*/  UMOV UR35, UR6 ;  /* 0x0000000600237c82 */ /* 0x004fe20008000000 */
        /* <DEDUP_REMOVED lines=8> */
[----:B------:R-:W-:Y:S02]  /*9ef70*/  ISETP.LT.AND P0, PT, R243, UR39, !P0 ;  /* 0x00000027f3007c0c */ /* 0x000fe4000c701270 */
[----:B------:R-:W-:-:S09]  /*9ef80*/  MOV.SPILL R86, UR20 ;  /* 0x0000001400567c02 */ /* 0x000fd20009000f00 */
[----:B------:R-:W-:-:S04]  /*9ef90*/  @P1 LOP3.LUT R26, R26, 0x10000000, RZ, 0xfc, !PT ;  /* 0x100000001a1a1812 */ /* 0x000fc800078efcff */
[----:B------:R-:W-:Y:S01]  /*9efa0*/  LOP3.LUT R26, R26, 0xf7ffffff, RZ, 0xc0, !PT ;  /* 0xf7ffffff1a1a7812 */ /* 0x000fe200078ec0ff */
[----:B--2---:R-:W-:Y:S01]  /*9efb0*/  UMOV UR34, UR32 ;  /* 0x0000002000227c82 */ /* 0x004fe20008000000 */
[----:B------:R-:W-:Y:S02]  /*9efc0*/  UMOV UR40, UR33 ;  /* 0x0000002100287c82 */ /* 0x000fe40008000000 */
[----:B------:R-:W-:Y:S02]  /*9efd0*/  @P0 LOP3.LUT R26, R26, 0x8000000, RZ, 0xfc, !PT ;  /* 0x080000001a1a0812 */ /* 0x000fe400078efcff */
[----:B------:R-:W-:Y:S01]  /*9efe0*/  ISETP.GE.AND P0, PT, R30, UR29, PT ;  /* 0x0000001d1e007c0c */ /* 0x000fe2000bf06270 */
[----:B------:R-:W2:Y:S01]  /*9eff0*/  LDCU.64 UR28, c[0x0][0x398] ;  /* 0x00007300ff1c77ac */ /* 0x000ea20008000a00 */
[----:B------:R-:W-:Y:S02]  /*9f000*/  LOP3.LUT R26, R26, 0xfbffffff, RZ, 0xc0, !PT ;  /* 0xfbffffff1a1a7812 */ /* 0x000fe400078ec0ff */
[----:B------:R-:W-:-:S02]  /*9f010*/  ISETP.LT.AND P2, PT, R252, UR22, !P0 ;  /* 0x00000016fc007c0c */ /* 0x000fc4000c741270 */
[----:B------:R-:W-:Y:S01]  /*9f020*/  ISETP.LT.AND P1, PT, R243, UR38, !P0 ;  /* 0x00000026f3007c0c */ /* 0x000fe2000c721270 */
[----:B------:R-:W1:Y:S01]  /*9f030*/  LDCU.64 UR38, c[0x0][0x398] ;  /* 0x00007300ff2677ac */ /* 0x000e620008000a00 */
[----:B------:R-:W-:Y:S01]  /*9f040*/  ISETP.GE.AND P0, PT, R31, UR23, PT ;  /* 0x000000171f007c0c */ /* 0x000fe2000bf06270 */
[C---:B------:R-:W-:Y:S01]  /*9f050*/  VIADD R31, R0.reuse, 0x95 ;  /* 0x00000095001f7836 */ /* 0x040fe20000000000 */
[----:B------:R-:W-:Y:S01]  /*9f060*/  IADD3 R30, PT, PT, R0, 0x9b, RZ ;  /* 0x0000009b001e7810 */ /* 0x000fe20007ffe0ff */
[----:B------:R-:W2:Y:S01]  /*9f070*/  LDCU.64 UR22, c[0x0][0x398] ;  /* 0x00007300ff1677ac */ /* 0x000ea20008000a00 */
[----:B------:R-:W-:-:S05]  /*9f080*/  MOV.SPILL R83, UR40 ;  /* 0x0000002800537c02 */ /* 0x000fca0009000f00 */
[----:B------:R-:W-:-:S04]  /*9f090*/  @P2 LOP3.LUT R26, R26, 0x4000000, RZ, 0xfc, !PT ;  /* 0x040000001a1a2812 */ /* 0x000fc800078efcff */
[----:B------:R-:W-:-:S04]  /*9f0a0*/  LOP3.LUT R26, R26, 0xfdffffff, RZ, 0xc0, !PT ;  /* 0xfdffffff1a1a7812 */ /* 0x000fc800078ec0ff */
[----:B------:R-:W-:Y:S01]  /*9f0b0*/  @P1 LOP3.LUT R26, R26, 0x2000000, RZ, 0xfc, !PT ;  /* 0x020000001a1a1812 */ /* 0x000fe200078efcff */
[----:B-1----:R-:W-:Y:S01]  /*9f0c0*/  UMOV UR32, UR38 ;  /* 0x0000002600207c82 */ /* 0x002fe20008000000 */
[----:B------:R-:W-:Y:S01]  /*9f0d0*/  ISETP.LT.AND P1, PT, R252, UR8, !P0 ;  /* 0x00000008fc007c0c */ /* 0x000fe2000c721270 */
[----:B------:R-:W-:Y:S01]  /*9f0e0*/  UMOV UR70, UR39 ;  /* 0x0000002700467c82 */ /* 0x000fe20008000000 */
[----:B------:R-:W-:Y:S01]  /*9f0f0*/  ISETP.LT.AND P0, PT, R243, UR37, !P0 ;  /* 0x00000025f3007c0c */ /* 0x000fe2000c701270 */
[----:B--2---:R-:W-:Y:S01]  /*9f100*/  UMOV UR24, UR22 ;  /* 0x0000001600187c82 */ /* 0x004fe20008000000 */
[----:B------:R-:W-:Y:S01]  /*9f110*/  LOP3.LUT R26, R26, 0xfeffffff, RZ, 0xc0, !PT ;  /* 0xfeffffff1a1a7812 */ /* 0x000fe200078ec0ff */
[----:B------:R-:W-:Y:S01]  /*9f120*/  UMOV UR48, UR23 ;  /* 0x0000001700307c82 */ /* 0x000fe20008000000 */
[----:B------:R-:W1:Y:S01]  /*9f130*/  LDCU.64 UR22, c[0x0][0x398] ;  /* 0x00007300ff1677ac */ /* 0x000e620008000a00 */
[----:B------:R-:W-:Y:S02]  /*9f140*/  MOV.SPILL R82, UR48 ;  /* 0x0000003000527c02 */ /* 0x000fe40009000f00 */
[----:B------:R-:W-:Y:S01]  /*9f150*/  MOV.SPILL R78, UR70 ;  /* 0x00000046004e7c02 */ /* 0x000fe20009000f00 */
[----:B------:R-:W2:Y:S03]  /*9f160*/  LDCU.64 UR38, c[0x0][0x398] ;  /* 0x00007300ff2677ac */ /* 0x000ea60008000a00 */
        /* <DEDUP_REMOVED lines=18> */
[----:B--2---:R-:W-:Y:S01]  /*9f290*/  UMOV UR31, UR38 ;  /* 0x00000026001f7c82 */ /* 0x004fe20008000000 */
[----:B---3--:R-:W-:-:S02]  /*9f2a0*/  ISETP.LT.AND P1, PT, R252, UR10, !P0 ;  /* 0x0000000afc007c0c */ /* 0x008fc4000c721270 */
[----:B------:R-:W-:Y:S01]  /*9f2b0*/  ISETP.LT.AND P0, PT, R243, UR58, !P0 ;  /* 0x0000003af3007c0c */ /* 0x000fe2000c701270 */
[----:B------:R-:W-:Y:S01]  /*9f2c0*/  UMOV UR58, UR39 ;  /* 0x00000027003a7c82 */ /* 0x000fe20008000000 */
[----:B------:R-:W2:Y:S01]  /*9f2d0*/  LDCU.64 UR38, c[0x0][0x398] ;  /* 0x00007300ff2677ac */ /* 0x000ea20008000a00 */
[----:B------:R-:W-:Y:S02]  /*9f2e0*/  MOV.SPILL R77, UR58 ;  /* 0x0000003a004d7c02 */ /* 0x000fe40009000f00 */
[----:B------:R-:W-:-:S06]  /*9f2f0*/  MOV.SPILL R79, UR54 ;  /* 0x00000036004f7c02 */ /* 0x000fcc0009000f00 */
[----:B------:R-:W-:-:S04]  /*9f300*/  @P1 LOP3.LUT R26, R26, 0x100000, RZ, 0xfc, !PT ;  /* 0x001000001a1a1812 */ /* 0x000fc800078efcff */
[----:B------:R-:W-:-:S04]  /*9f310*/  LOP3.LUT R26, R26, 0xfff7ffff, RZ, 0xc0, !PT ;  /* 0xfff7ffff1a1a7812 */ /* 0x000fc800078ec0ff */
[----:B------:R-:W-:Y:S01]  /*9f320*/  @P0 LOP3.LUT R26, R26, 0x80000, RZ, 0xfc, !PT ;  /* 0x000800001a1a0812 */ /* 0x000fe200078efcff */
[----:B--2---:R-:W-:Y:S01]  /*9f330*/  UMOV UR5, UR38 ;  /* 0x0000002600057c82 */ /* 0x004fe20008000000 */
[----:B------:R-:W-:Y:S01]  /*9f340*/  ISETP.GE.AND P0, PT, R30, UR11, PT ;  /* 0x0000000b1e007c0c */ /* 0x000fe2000bf06270 */
[----:B------:R-:W-:Y:S01]  /*9f350*/  VIADD R30, R0, 0x83 ;  /* 0x00000083001e7836 */ /* 0x000fe20000000000 */
[----:B------:R-:W-:Y:S01]  /*9f360*/  LOP3.LUT R26, R26, 0xfffbffff, RZ, 0xc0, !PT ;  /* 0xfffbffff1a1a7812 */ /* 0x000fe200078ec0ff */
[----:B------:R-:W2:Y:S01]  /*9f370*/  LDCU.64 UR10, c[0x0][0x398] ;  /* 0x00007300ff0a77ac */ /* 0x000ea20008000a00 */
[----:B------:R-:W-:Y:S02]  /*9f380*/  ISETP.LT.AND P2, PT, R252, UR16, !P0 ;  /* 0x00000010fc007c0c */ /* 0x000fe4000c741270 */
[----:B------:R-:W-:Y:S01]  /*9f390*/  ISETP.LT.AND P1, PT, R243, UR74, !P0 ;  /* 0x0000004af3007c0c */ /* 0x000fe2000c721270 */
[----:B------:R-:W-:Y:S01]  /*9f3a0*/  UMOV UR20, UR39 ;  /* 0x0000002700147c82 */ /* 0x000fe20008000000 */
[----:B------:R-:W-:Y:S01]  /*9f3b0*/  ISETP.GE.AND P0, PT, R31, UR17, PT ;  /* 0x000000111f007c0c */ /* 0x000fe2000bf06270 */
[----:B------:R-:W-:Y:S01]  /*9f3c0*/  VIADD R31, R0, 0x7d ;  /* 0x0000007d001f7836 */ /* 0x000fe20000000000 */
[----:B------:R-:W3:Y:S01]  /*9f3d0*/  LDCU.64 UR16, c[0x0][0x398] ;  /* 0x00007300ff1077ac */ /* 0x000ee20008000a00 */
[----:B------:R-:W-:Y:S01]  /*9f3e0*/  MOV.SPILL R75, UR20 ;  /* 0x00000014004b7c02 */ /* 0x000fe20009000f00 */
[----:B------:R-:W1:Y:S05]  /*9f3f0*/  LDCU.64 UR38, c[0x0][0x398] ;  /* 0x00007300ff2677ac */ /* 0x000e6a0008000a00 */
[----:B------:R-:W-:-:S04]  /*9f400*/  @P2 LOP3.LUT R26, R26, 0x40000, RZ, 0xfc, !PT ;  /* 0x000400001a1a2812 */ /* 0x000fc800078efcff */
[----:B------:R-:W-:-:S04]  /*9f410*/  LOP3.LUT R26, R26, 0xfffdffff, RZ, 0xc0, !PT ;  /* 0xfffdffff1a1a7812 */ /* 0x000fc800078ec0ff */
[----:B------:R-:W-:Y:S02]  /*9f420*/  @P1 LOP3.LUT R26, R26, 0x20000, RZ, 0xfc, !PT ;  /* 0x000200001a1a1812 */ /* 0x000fe400078efcff */
[----:B------:R-:W-:Y:S02]  /*9f430*/  ISETP.LT.AND P1, PT, R252, UR14, !P0 ;  /* 0x0000000efc007c0c */ /* 0x000fe4000c721270 */
[----:B------:R-:W-:Y:S02]  /*9f440*/  ISETP.LT.AND P0, PT, R243, UR56, !P0 ;  /* 0x00000038f3007c0c */ /* 0x000fe4000c701270 */
[----:B------:R-:W-:Y:S01]  /*9f450*/  LOP3.LUT R26, R26, 0xfffeffff, RZ, 0xc0, !PT ;  /* 0xfffeffff1a1a7812 */ /* 0x000fe200078ec0ff */
[----:B-1----:R-:W-:Y:S01]  /*9f460*/  UMOV UR30, UR38 ;  /* 0x00000026001e7c82 */ /* 0x002fe20008000000 */
[----:B------:R-:W-:Y:S01]  /*9f470*/  UMOV UR74, UR39 ;  /* 0x00000027004a7c82 */ /* 0x000fe20008000000 */
[----:B------:R-:W1:Y:S01]  /*9f480*/  LDCU.64 UR38, c[0x0][0x398] ;  /* 0x00007300ff2677ac */ /* 0x000e620008000a00 */
[----:B------:R-:W-:-:S05]  /*9f490*/  MOV.SPILL R68, UR74 ;  /* 0x0000004a00447c02 */ /* 0x000fca0009000f00 */
        /* <DEDUP_REMOVED lines=17> */
[----:B------:R-:W-:-:S09]  /*9f5b0*/  IADD3 R31, PT, PT, R0, 0xde, RZ ;  /* 0x000000de001f7810 */ /* 0x000fd20007ffe0ff */
        /* <DEDUP_REMOVED lines=16> */
[----:B-1----:R-:W-:Y:S01]  /*9f6c0*/  UMOV UR26, UR6 ;  /* 0x00000006001a7c82 */ /* 0x002fe20008000000 */
[----:B------:R-:W-:Y:S01]  /*9f6d0*/  ISETP.LT.AND P0, PT, R243, UR34, !P0 ;  /* 0x00000022f3007c0c */ /* 0x000fe2000c701270 */
[----:B------:R-:W-:Y:S01]  /*9f6e0*/  UMOV UR20, UR7 ;  /* 0x0000000700147c82 */ /* 0x000fe20008000000 */
[----:B------:R-:W-:Y:S01]  /*9f6f0*/  LOP3.LUT R26, R26, 0xfffffeff, RZ, 0xc0, !PT ;  /* 0xfffffeff1a1a7812 */ /* 0x000fe200078ec0ff */
[----:B------:R-:W1:Y:S01]  /*9f700*/  LDCU.64 UR6, c[0x0][0x398] ;  /* 0x00007300ff0677ac */ /* 0x000e620008000a00 */
[----:B------:R-:W-:Y:S01]  /*9f710*/  MOV.SPILL R60, UR20 ;  /* 0x00000014003c7c02 */ /* 0x000fe20009000f00 */
[----:B------:R-:W1:Y:S06]  /*9f720*/  LDCU.64 UR34, c[0x0][0x398] ;  /* 0x00007300ff2277ac */ /* 0x000e6c0008000a00 */
        /* <DEDUP_REMOVED lines=12> */
[----:B------:R-:W-:Y:S01]  /*9f7f0*/  IMAD.U32 R54, RZ, RZ, UR29 ;  /* 0x0000001dff367e24 */ /* 0x000fe2000f8e00ff */
        /* <DEDUP_REMOVED lines=8> */
[----:B-1----:R-:W-:Y:S01]  /*9f880*/  UMOV UR20, UR28 ;  /* 0x0000001c00147c82 */ /* 0x002fe20008000000 */
[----:B------:R-:W-:-:S09]  /*9f890*/  IMAD.U32 R47, RZ, RZ, UR29 ;  /* 0x0000001dff2f7e24 */ /* 0x000fd2000f8e00ff */
[----:B------:R-:W-:Y:S01]  /*9f8a0*/  @P1 LOP3.LUT R26, R26, 0x10, RZ, 0xfc, !PT ;  /* 0x000000101a1a1812 */ /* 0x000fe200078efcff */
[----:B------:R-:W1:Y:S03]  /*9f8b0*/  LDCU.64 UR28, c[0x0][0x398] ;  /* 0x00007300ff1c77ac */ /* 0x000e660008000a00 */
[----:B------:R-:W-:-:S04]  /*9f8c0*/  LOP3.LUT R26, R26, 0xfffffff7, RZ, 0xc0, !PT ;  /* 0xfffffff71a1a7812 */ /* 0x000fc800078ec0ff */
[----:B------:R-:W-:Y:S02]  /*9f8d0*/  @P0 LOP3.LUT R26, R26, 0x8, RZ, 0xfc, !PT ;  /* 0x000000081a1a0812 */ /* 0x000fe400078efcff */
[----:B------:R-:W-:Y:S01]  /*9f8e0*/  ISETP.GE.AND P0, PT, R30, UR9, PT ;  /* 0x000000091e007c0c */ /* 0x000fe2000bf06270 */
[----:B------:R-:W-:Y:S01]  /*9f8f0*/  VIADD R30, R0, 0xc0 ;  /* 0x000000c0001e7836 */ /* 0x000fe20000000000 */
[----:B------:R-:W-:Y:S01]  /*9f900*/  LOP3.LUT R26, R26, 0xfffffffb, RZ, 0xc0, !PT ;  /* 0xfffffffb1a1a7812 */ /* 0x000fe200078ec0ff */
[----:B------:R-:W1:Y:S01]  /*9f910*/  LDCU.64 UR8, c[0x0][0x398] ;  /* 0x00007300ff0877ac */ /* 0x000e620008000a00 */
[----:B--2---:R-:W-:Y:S02]  /*9f920*/  ISETP.LT.AND P2, PT, R252, UR10, !P0 ;  /* 0x0000000afc007c0c */ /* 0x004fe4000c741270 */
[----:B------:R-:W-:Y:S01]  /*9f930*/  ISETP.LT.AND P1, PT, R243, UR32, !P0 ;  /* 0x00000020f3007c0c */ /* 0x000fe2000c721270 */
[----:B------:R-:W2:Y:S01]  /*9f940*/  LDCU.64 UR32, c[0x0][0x398] ;  /* 0x00007300ff2077ac */ /* 0x000ea20008000a00 */
[----:B------:R-:W-:Y:S01]  /*9f950*/  ISETP.GE.AND P0, PT, R31, UR11, PT ;  /* 0x0000000b1f007c0c */ /* 0x000fe2000bf06270 */
[----:B------:R-:W-:Y:S01]  /*9f960*/  VIADD R31, R0, 0xba ;  /* 0x000000ba001f7836 */ /* 0x000fe20000000000 */
[----:B------:R-:W1:Y:S07]  /*9f970*/  LDCU.64 UR10, c[0x0][0x398] ;  /* 0x00007300ff0a77ac */ /* 0x000e6e0008000a00 */
[----:B------:R-:W-:-:S04]  /*9f980*/  @P2 LOP3.LUT R26, R26, 0x4, RZ, 0xfc, !PT ;  /* 0x000000041a1a2812 */ /* 0x000fc800078efcff */
[----:B------:R-:W-:-:S04]  /*9f990*/  LOP3.LUT R26, R26, 0xfffffffd, RZ, 0xc0, !PT ;  /* 0xfffffffd1a1a7812 */ /* 0x000fc800078ec0ff */
[----:B------:R-:W-:Y:S02]  /*9f9a0*/  @P1 LOP3.LUT R26, R26, 0x2, RZ, 0xfc, !PT ;  /* 0x000000021a1a1812 */ /* 0x000fe400078efcff */
[----:B---3--:R-:W-:Y:S02]  /*9f9b0*/  ISETP.LT.AND P1, PT, R252, UR16, !P0 ;  /* 0x00000010fc007c0c */ /* 0x008fe4000c721270 */
[----:B------:R-:W-:Y:S01]  /*9f9c0*/  ISETP.LT.AND P0, PT, R243, UR31, !P0 ;  /* 0x0000001ff3007c0c */ /* 0x000fe2000c701270 */
[----:B-1----:R-:W-:Y:S01]  /*9f9d0*/  UMOV UR18, UR10 ;  /* 0x0000000a00127c82 */ /* 0x002fe20008000000 */
[----:B------:R-:W-:Y:S02]  /*9f9e0*/  LOP3.LUT R26, R26, 0xfffffffe, RZ, 0xc0, !PT ;  /* 0xfffffffe1a1a7812 */ /* 0x000fe400078ec0ff */
[----:B------:R-:W-:Y:S01]  /*9f9f0*/  MOV R44, UR11 ;  /* 0x0000000b002c7c02 */ /* 0x000fe20008000f00 */
[----:B------:R-:W1:Y:S06]  /*9fa00*/  LDCU.64 UR10, c[0x0][0x398] ;  /* 0x00007300ff0a77ac */ /* 0x000e6c0008000a00 */
[----:B------:R-:W-:-:S02]  /*9fa10*/  @P1 LOP3.LUT R26, R26, 0x1, RZ, 0xfc, !PT ;  /* 0x000000011a1a1812 */ /* 0x000fc400078efcff */
[----:B------:R-:W-:Y:S02]  /*9fa20*/  @P0 LOP3.LUT R25, R25, 0x80000000, RZ, 0xfc, !PT ;  /* 0x8000000019190812 */ /* 0x000fe400078efcff */
[----:B------:R-:W-:Y:S01]  /*9fa30*/  ISETP.GE.AND P0, PT, R30, UR17, PT ;  /* 0x000000111e007c0c */ /* 0x000fe2000bf06270 */
[----:B------:R-:W-:Y:S01]  /*9fa40*/  VIADD R30, R0, 0xb4 ;  /* 0x000000b4001e7836 */ /* 0x000fe20000000000 */
[----:B------:R-:W-:Y:S01]  /*9fa50*/  LOP3.LUT R25, R25, 0xbfffffff, RZ, 0xc0, !PT ;  /* 0xbfffffff19197812 */ /* 0x000fe200078ec0ff */
[----:B------:R-:W3:Y:S01]  /*9fa60*/  LDCU.64 UR16, c[0x0][0x398] ;  /* 0x00007300ff1077ac */ /* 0x000ee20008000a00 */
[----:B------:R-:W-:Y:S01]  /*9fa70*/  ISETP.LT.AND P1, PT, R252, UR14, !P0 ;  /* 0x0000000efc007c0c */ /* 0x000fe2000c721270 */
[----:B------:R1:W-:Y:S01]  /*9fa80*/  STL [R1+0x30d4], R26 ;  /* 0x0030d41a01007387 */ /* 0x0003e20000100800 */
[----:B------:R-:W-:Y:S01]  /*9fa90*/  ISETP.LT.AND P0, PT, R243, UR5, !P0 ;  /* 0x00000005f3007c0c */ /* 0x000fe2000c701270 */
[----:B-1----:R-:W-:-:S10]  /*9faa0*/  VIADD R26, R0, 0x16e ;  /* 0x0000016e001a7836 */ /* 0x002fd40000000000 */
[----:B------:R-:W-:-:S04]  /*9fab0*/  @P1 LOP3.LUT R25, R25, 0x40000000, RZ, 0xfc, !PT ;  /* 0x4000000019191812 */ /* 0x000fc800078efcff */
[----:B------:R-:W-:Y:S01]  /*9fac0*/  LOP3.LUT R25, R25, 0xdfffffff, RZ, 0xc0, !PT ;  /* 0xdfffffff19197812 */ /* 0x000fe200078ec0ff */
[----:B---3--:R-:W-:Y:S01]  /*9fad0*/  UMOV UR5, UR16 ;  /* 0x0000001000057c82 */ /* 0x008fe20008000000 */
[----:B------:R-:W-:Y:S01]  /*9fae0*/  IMAD.U32 R42, RZ, RZ, UR17 ;  /* 0x00000011ff2a7e24 */ /* 0x000fe2000f8e00ff */
[----:B------:R-:W1:Y:S01]  /*9faf0*/  LDCU.64 UR16, c[0x0][0x398] ;  /* 0x00007300ff1077ac */ /* 0x000e620008000a00 */
[----:B------:R-:W-:Y:S02]  /*9fb00*/  @P0 LOP3.LUT R25, R25, 0x20000000, RZ, 0xfc, !PT ;  /* 0x2000000019190812 */ /* 0x000fe400078efcff */
[----:B------:R-:W-:Y:S01]  /*9fb10*/  ISETP.GE.AND P0, PT, R31, UR15, PT ;  /* 0x0000000f1f007c0c */ /* 0x000fe2000bf06270 */
[----:B------:R-:W-:Y:S01]  /*9fb20*/  VIADD R31, R0, 0xae ;  /* 0x000000ae001f7836 */ /* 0x000fe20000000000 */
[----:B------:R-:W-:Y:S01]  /*9fb30*/  LOP3.LUT R25, R25, 0xefffffff, RZ, 0xc0, !PT ;  /* 0xefffffff19197812 */ /* 0x000fe200078ec0ff */
[----:B------:R-:W3:Y:S01]  /*9fb40*/  LDCU.64 UR14, c[0x0][0x398] ;  /* 0x00007300ff0e77ac */ /* 0x000ee20008000a00 */
[----:B------:R-:W-:-:S02]  /*9fb50*/  ISETP.LT.AND P1, PT, R252, UR12, !P0 ;  /* 0x0000000cfc007c0c */ /* 0x000fc4000c721270 */
[----:B------:R-:W-:Y:S01]  /*9fb60*/  ISETP.LT.AND P0, PT, R243, UR30, !P0 ;  /* 0x0000001ef3007c0c */ /* 0x000fe2000c701270 */
[----:B------:R-:W1:Y:S10]  /*9fb70*/  LDCU.64 UR30, c[0x0][0x398] ;  /* 0x00007300ff1e77ac */ /* 0x000e740008000a00 */
        /* <DEDUP_REMOVED lines=10> */
[----:B------:R-:W1:Y:S01]  /*9fc20*/  LDCU.64 UR6, c[0x0][0x398] ;  /* 0x00007300ff0677ac */ /* 0x000e620008000a00 */
[----:B------:R-:W-:-:S07]  /*9fc30*/  IADD3 R31, PT, PT, R0, 0xa2, RZ ;  /* 0x000000a2001f7810 */ /* 0x000fce0007ffe0ff */
[----:B------:R-:W-:-:S04]  /*9fc40*/  @P2 LOP3.LUT R25, R25, 0x4000000, RZ, 0xfc, !PT ;  /* 0x0400000019192812 */ /* 0x000fc800078efcff */
[----:B------:R-:W-:-:S04]  /*9fc50*/  LOP3.LUT R25, R25, 0xfdffffff, RZ, 0xc0, !PT ;  /* 0xfdffffff19197812 */ /* 0x000fc800078ec0ff */
[----:B------:R-:W-:Y:S02]  /*9fc60*/  @P1 LOP3.LUT R25, R25, 0x2000000, RZ, 0xfc, !PT ;  /* 0x0200000019191812 */ /* 0x000fe400078efcff */
[----:B------:R-:W-:Y:S02]  /*9fc70*/  ISETP.LT.AND P1, PT, R252, UR22, !P0 ;  /* 0x00000016fc007c0c */ /* 0x000fe4000c721270 */
[----:B------:R-:W-:Y:S02]  /*9fc80*/  ISETP.LT.AND P0, PT, R243, UR24, !P0 ;  /* 0x00000018f3007c0c */ /* 0x000fe4000c701270 */
        /* <DEDUP_REMOVED lines=15> */
[----:B-1----:R-:W-:-:S03]  /*9fd80*/  UMOV UR20, UR23 ;  /* 0x0000001700147c82 */ /* 0x002fc60008000000 */
        /* <DEDUP_REMOVED lines=21> */
[----:B------:R-:W-:Y:S01]  /*9fee0*/  UMOV UR68, UR22 ;  /* 0x0000001600447c82 */ /* 0x000fe20008000000 */
[----:B------:R-:W-:Y:S01]  /*9fef0*/  LOP3.LUT R25, R25, 0xfffeffff, RZ, 0xc0, !PT ;  /* 0xfffeffff19197812 */ /* 0x000fe200078ec0ff */
[----:B------:R-:W1:Y:S01]  /*9ff00*/  LDCU.64 UR22, c[0x0][0x398] ;  /* 0x00007300ff1677ac */ /* 0x000e620008000a00 */
[----:B------:R-:W-:Y:S01]  /*9ff10*/  MOV.SPILL R94, UR68 ;  /* 0x00000044005e7c02 */ /* 0x000fe20009000f00 */
[----:B------:R-:W-:-:S06]  /*9ff20*/  UMOV UR68, UR36 ;  /* 0x0000002400447c82 */ /* 0x000fcc0008000000 */
        /* <DEDUP_REMOVED lines=8> */
[----:B------:R-:W-:Y:S01]  /*9ffb0*/  ISETP.LT.AND P0, PT, R243, UR6, !P0 ;  /* 0x00000006f3007c0c */ /* 0x000fe2000c701270 */
[----:B-1----:R-:W-:-:S10]  /*9ffc0*/  UMOV UR5, UR22 ;  /* 0x0000001600057c82 */ /* 0x002fd40008000000 */
        /* <DEDUP_REMOVED lines=8> */
[----:B------:R-:W-:Y:S02]  /*a0050*/  LOP3.LUT R25, R25, 0xffffefff, RZ, 0xc0, !PT ;  /* 0xffffefff19197812 */ /* 0x000fe400078ec0ff */
[----:B------:R-:W-:-:S02]  /*a0060*/  ISETP.LT.AND P1, PT, R252, UR8, !P0 ;  /* 0x00000008fc007c0c */ /* 0x000fc4000c721270 */
[----:B------:R-:W-:Y:S02]  /*a0070*/  ISETP.LT.AND P0, PT, R243, UR60, !P0 ;  /* 0x0000003cf3007c0c */ /* 0x000fe4000c701270 */
[----:B------:R-:W-:-:S09]  /*a0080*/  MOV.SPILL R48, UR18 ;  /* 0x0000001200307c02 */ /* 0x000fd20009000f00 */
[----:B------:R-:W-:-:S04]  /*a0090*/  @P1 LOP3.LUT R25, R25, 0x1000, RZ, 0xfc, !PT ;  /* 0x0000100019191812 */ /* 0x000fc800078efcff */
[----:B------:R-:W-:-:S04]  /*a00a0*/  LOP3.LUT R25, R25, 0xfffff7ff, RZ, 0xc0, !PT ;  /* 0xfffff7ff19197812 */ /* 0x000fc800078ec0ff */
[----:B------:R-:W-:Y:S02]  /*a00b0*/  @P0 LOP3.LUT R25, R25, 0x800, RZ, 0xfc, !PT ;  /* 0x0000080019190812 */ /* 0x000fe400078efcff */
[----:B------:R-:W-:Y:S01]  /*a00c0*/  ISETP.GE.AND P0, PT, R30, UR9, PT ;  /* 0x000000091e007c0c */ /* 0x000fe2000bf06270 */
[----:B------:R-:W2:Y:S01]  /*a00d0*/  LDCU.64 UR8, c[0x0][0x398] ;  /* 0x00007300ff0877ac */ /* 0x000ea20008000a00 */
[----:B------:R-:W-:Y:S02]  /*a00e0*/  LOP3.LUT R25, R25, 0xfffffbff, RZ, 0xc0, !PT ;  /* 0xfffffbff19197812 */ /* 0x000fe400078ec0ff */
[----:B------:R-:W-:Y:S02]  /*a00f0*/  ISETP.LT.AND P2, PT, R252, UR10, !P0 ;  /* 0x0000000afc007c0c */ /* 0x000fe4000c741270 */
[----:B------:R-:W-:Y:S02]  /*a0100*/  ISETP.LT.AND P1, PT, R243, UR44, !P0 ;  /* 0x0000002cf3007c0c */ /* 0x000fe4000c721270 */
[----:B------:R-:W-:Y:S01]  /*a0110*/  ISETP.GE.AND P0, PT, R31, UR11, PT ;  /* 0x0000000b1f007c0c */ /* 0x000fe2000bf06270 */
[----:B------:R-:W1:Y:S01]  /*a0120*/  LDCU.64 UR10, c[0x0][0x398] ;  /* 0x00007300ff0a77ac */ /* 0x000e620008000a00 */
[C---:B------:R-:W-:Y:S01]  /*a0130*/  IADD3 R30, PT, PT, R0.reuse, 0xe5, RZ ;  /* 0x000000e5001e7810 */ /* 0x040fe20007ffe0ff */
[----:B------:R-:W-:-:S06]  /*a0140*/  VIADD R31, R0, 0xdf ;  /* 0x000000df001f7836 */ /* 0x000fcc0000000000 */
[----:B------:R-:W-:-:S04]  /*a0150*/  @P2 LOP3.LUT R25, R25, 0x400, RZ, 0xfc, !PT ;  /* 0x0000040019192812 */ /* 0x000fc800078efcff */
[----:B------:R-:W-:-:S04]  /*a0160*/  LOP3.LUT R25, R25, 0xfffffdff, RZ, 0xc0, !PT ;  /* 0xfffffdff19197812 */ /* 0x000fc800078ec0ff */
[----:B------:R-:W-:Y:S02]  /*a0170*/  @P1 LOP3.LUT R25, R25, 0x200, RZ, 0xfc, !PT ;  /* 0x0000020019191812 */ /* 0x000fe400078efcff */
[----:B---3--:R-:W-:Y:S01]  /*a0180*/  ISETP.LT.AND P1, PT, R252, UR14, !P0 ;  /* 0x0000000efc007c0c */ /* 0x008fe2000c721270 */
[----:B-1----:R-:W-:Y:S01]  /*a0190*/  UMOV UR6, UR10 ;  /* 0x0000000a00067c82 */ /* 0x002fe20008000000 */
[----:B------:R-:W-:Y:S01]  /*a01a0*/  ISETP.LT.AND P0, PT, R243, UR30, !P0 ;  /* 0x0000001ef3007c0c */ /* 0x000fe2000c701270 */
[----:B------:R-:W-:Y:S01]  /*a01b0*/  UMOV UR24, UR11 ;  /* 0x0000000b00187c82 */ /* 0x000fe20008000000 */
[----:B------:R-:W-:Y:S01]  /*a01c0*/  LOP3.LUT R25, R25, 0xffffff7f, RZ, 0xc0, !PT ;  /* 0xffffff7f19197812 */ /* 0x000fe200078ec0ff */
[----:B------:R-:W1:Y:S01]  /*a01d0*/  LDCU.64 UR10, c[0x0][0x398] ;  /* 0x00007300ff0a77ac */ /* 0x000e620008000a00 */
[----:B------:R-:W-:Y:S01]  /*a01e0*/  MOV.SPILL R45, UR24 ;  /* 0x00000018002d7c02 */ /* 0x000fe20009000f00 */
[----:B------:R-:W-:Y:S01]  /*a01f0*/  UMOV UR14, UR23 ;  /* 0x00000017000e7c82 */ /* 0x000fe20008000000 */
[----:B------:R-:W3:Y:S01]  /*a0200*/  LDCU.64 UR22, c[0x0][0x398] ;  /* 0x00007300ff1677ac */ /* 0x000ee20008000a00 */
[----:B------:R-:W-:-:S04]  /*a0210*/  MOV.SPILL R46, UR14 ;  /* 0x0000000e002e7c02 */ /* 0x000fc80009000f00 */
        /* <DEDUP_REMOVED lines=8> */
[----:B------:R-:W1:Y:S01]  /*a02a0*/  LDCU.64 UR16, c[0x0][0x398] ;  /* 0x00007300ff1077ac */ /* 0x000e620008000a00 */
[----:B------:R-:W-:Y:S01]  /*a02b0*/  ISETP.GE.AND P0, PT, R31, UR13, PT ;  /* 0x0000000d1f007c0c */ /* 0x000fe2000bf06270 */
[----:B------:R-:W-:Y:S01]  /*a02c0*/  VIADD R31, R0, 0xd3 ;  /* 0x000000d3001f7836 */ /* 0x000fe20000000000 */
[----:B------:R-:W3:Y:S07]  /*a02d0*/  LDCU.64 UR12, c[0x0][0x398] ;  /* 0x00007300ff0c77ac */ /* 0x000eee0008000a00 */
[----:B------:R-:W-:-:S04]  /*a02e0*/  @P2 LOP3.LUT R25, R25, 0x80, RZ, 0xfc, !PT ;  /* 0x0000008019192812 */ /* 0x000fc800078efcff */
[----:B------:R-:W-:-:S04]  /*a02f0*/  LOP3.LUT R25, R25, 0xffffffdf, RZ, 0xc0, !PT ;  /* 0xffffffdf19197812 */ /* 0x000fc800078ec0ff */
[----:B------:R-:W-:Y:S01]  /*a0300*/  @P1 LOP3.LUT R25, R25, 0x20, RZ, 0xfc, !PT ;  /* 0x0000002019191812 */ /* 0x000fe200078efcff */
[----:B-1----:R-:W-:Y:S01]  /*a0310*/  UMOV UR42, UR17 ;  /* 0x00000011002a7c82 */ /* 0x002fe20008000000 */
[----:B--2---:R-:W-:Y:S02]  /*a0320*/  ISETP.LT.AND P1, PT, R252, UR8, !P0 ;  /* 0x00000008fc007c0c */ /* 0x004fe4000c721270 */
[----:B------:R-:W-:Y:S01]  /*a0330*/  ISETP.LT.AND P0, PT, R243, UR5, !P0 ;  /* 0x00000005f3007c0c */ /* 0x000fe2000c701270 */
[----:B------:R-:W-:Y:S01]  /*a0340*/  UMOV UR5, UR16 ;  /* 0x0000001000057c82 */ /* 0x000fe20008000000 */
[----:B------:R-:W-:Y:S01]  /*a0350*/  LOP3.LUT R25, R25, 0xffffffef, RZ, 0xc0, !PT ;  /* 0xffffffef19197812 */ /* 0x000fe200078ec0ff */
[----:B------:R-:W1:Y:S01]  /*a0360*/  LDCU.64 UR16, c[0x0][0x398] ;  /* 0x00007300ff1077ac */ /* 0x000e620008000a00 */
[----:B------:R-:W-:-:S07]  /*a0370*/  MOV.SPILL R43, UR42 ;  /* 0x0000002a002b7c02 */ /* 0x000fce0009000f00 */
[----:B------:R-:W-:-:S04]  /*a0380*/  @P1 LOP3.LUT R25, R25, 0x10, RZ, 0xfc, !PT ;  /* 0x0000001019191812 */ /* 0x000fc800078efcff */
[----:B------:R-:W-:-:S04]  /*a0390*/  LOP3.LUT R25, R25, 0xfffffff7, RZ, 0xc0, !PT ;  /* 0xfffffff719197812 */ /* 0x000fc800078ec0ff */
[----:B------:R-:W-:Y:S02]  /*a03a0*/  @P0 LOP3.LUT R25, R25, 0x8, RZ, 0xfc, !PT ;  /* 0x0000000819190812 */ /* 0x000fe400078efcff */
[----:B------:R-:W-:Y:S01]  /*a03b0*/  ISETP.GE.AND P0, PT, R30, UR9, PT ;  /* 0x000000091e007c0c */ /* 0x000fe2000bf06270 */
[----:B------:R-:W2:Y:S01]  /*a03c0*/  LDCU.64 UR8, c[0x0][0x398] ;  /* 0x00007300ff0877ac */ /* 0x000ea20008000a00 */
[----:B------:R-:W-:Y:S01]  /*a03d0*/  LOP3.LUT R25, R25, 0xfffffffb, RZ, 0xc0, !PT ;  /* 0xfffffffb19197812 */ /* 0x000fe200078ec0ff */
[----:B------:R-:W-:Y:S01]  /*a03e0*/  VIADD R30, R0, 0xcd ;  /* 0x000000cd001e7836 */ /* 0x000fe20000000000 */
[----:B------:R-:W-:Y:S02]  /*a03f0*/  ISETP.LT.AND P2, PT, R252, UR10, !P0 ;  /* 0x0000000afc007c0c */ /* 0x000fe4000c741270 */
[----:B------:R-:W-:Y:S02]  /*a0400*/  ISETP.LT.AND P1, PT, R243, UR6, !P0 ;  /* 0x00000006f3007c0c */ /* 0x000fe4000c721270 */
[----:B------:R-:W-:Y:S01]  /*a0410*/  ISETP.GE.AND P0, PT, R31, UR11, PT ;  /* 0x0000000b1f007c0c */ /* 0x000fe2000bf06270 */
[----:B------:R-:W1:Y:S01]  /*a0420*/  LDCU.64 UR10, c[0x0][0x398] ;  /* 0x00007300ff0a77ac */ /* 0x000e620008000a00 */
[----:B------:R-:W-:-:S07]  /*a0430*/  VIADD R31, R0, 0xc7 ;  /* 0x000000c7001f7836 */ /* 0x000fce0000000000 */
        /* <DEDUP_REMOVED lines=9> */
[----:B------:R-:W-:-:S07]  /*a04d0*/  MOV.SPILL R41, UR44 ;  /* 0x0000002c00297c02 */ /* 0x000fce0009000f00 */
[----:B------:R-:W-:Y:S02]  /*a04e0*/  @P1 LOP3.LUT R25, R25, 0x1, RZ, 0xfc, !PT ;  /* 0x0000000119191812 */ /* 0x000fe400078efcff */
[----:B------:R-:W-:Y:S02]  /*a04f0*/  @P0 LOP3.LUT R22, R22, 0x80000000, RZ, 0xfc, !PT ;  /* 0x8000000016160812 */ /* 0x000fe400078efcff */
[----:B------:R-:W-:Y:S01]  /*a0500*/  ISETP.GE.AND P0, PT, R30, UR13, PT ;  /* 0x0000000d1e007c0c */ /* 0x000fe2000bf06270 */
[----:B------:R-:W3:Y:S01]  /*a0510*/  LDCU.64 UR12, c[0x0][0x398] ;  /* 0x00007300ff0c77ac */ /* 0x000ee20008000a00 */
[----:B------:R-:W-:Y:S01]  /*a0520*/  LOP3.LUT R22, R22, 0xbfffffff, RZ, 0xc0, !PT ;  /* 0xbfffffff16167812 */ /* 0x000fe200078ec0ff */
[----:B------:R-:W-:Y:S01]  /*a0530*/  VIADD R30, R0, 0xc1 ;  /* 0x000000c1001e7836 */ /* 0x000fe20000000000 */
[----:B--2---:R-:W-:Y:S01]  /*a0540*/  ISETP.LT.AND P1, PT, R252, UR8, !P0 ;  /* 0x00000008fc007c0c */ /* 0x004fe2000c721270 */
[----:B------:R2:W-:Y:S01]  /*a0550*/  STL [R1+0x30d8], R25 ;  /* 0x0030d81901007387 */ /* 0x0005e20000100800 */
[----:B------:R-:W-:Y:S01]  /*a0560*/  ISETP.LT.AND P0, PT, R243, UR5, !P0 ;  /* 0x00000005f3007c0c */ /* 0x000fe2000c701270 */
[----:B--2---:R-:W-:-:S10]  /*a0570*/  VIADD R25, R0, 0x16d ;  /* 0x0000016d00197836 */ /* 0x004fd40000000000 */
[----:B------:R-:W-:Y:S01]  /*a0580*/  @P1 LOP3.LUT R22, R22, 0x40000000, RZ, 0xfc, !PT ;  /* 0x4000000016161812 */ /* 0x000fe200078efcff */
[----:B---3--:R-:W-:Y:S01]  /*a0590*/  UMOV UR5, UR12 ;  /* 0x0000000c00057c82 */ /* 0x008fe20008000000 */
[----:B------:R-:W-:Y:S02]  /*a05a0*/  UMOV UR56, UR13 ;  /* 0x0000000d00387c82 */ /* 0x000fe40008000000 */
[----:B------:R-:W-:Y:S01]  /*a05b0*/  LOP3.LUT R22, R22, 0xdfffffff, RZ, 0xc0, !PT ;  /* 0xdfffffff16167812 */ /* 0x000fe200078ec0ff */
[----:B------:R-:W2:Y:S01]  /*a05c0*/  LDCU.64 UR12, c[0x0][0x398] ;  /* 0x00007300ff0c77ac */ /* 0x000ea20008000a00 */
[----:B------:R-:W-:Y:S02]  /*a05d0*/  MOV.SPILL R40, UR56 ;  /* 0x0000003800287c02 */ /* 0x000fe40009000f00 */
[----:B------:R-:W-:Y:S02]  /*a05e0*/  @P0 LOP3.LUT R22, R22, 0x20000000, RZ, 0xfc, !PT ;  /* 0x2000000016160812 */ /* 0x000fe400078efcff */
[----:B------:R-:W-:Y:S01]  /*a05f0*/  ISETP.GE.AND P0, PT, R31, UR9, PT ;  /* 0x000000091f007c0c */ /* 0x000fe2000bf06270 */
[----:B------:R-:W3:Y:S01]  /*a0600*/  LDCU.64 UR8, c[0x0][0x398] ;  /* 0x00007300ff0877ac */ /* 0x000ee20008000a00 */
[----:B------:R-:W-:-:S02]  /*a0610*/  LOP3.LUT R22, R22, 0xefffffff, RZ, 0xc0, !PT ;  /* 0xefffffff16167812 */ /* 0x000fc400078ec0ff */
[----:B-1----:R-:W-:Y:S02]  /*a0620*/  ISETP.LT.AND P1, PT, R252, UR10, !P0 ;  /* 0x0000000afc007c0c */ /* 0x002fe4000c721270 */
[----:B------:R-:W-:Y:S01]  /*a0630*/  ISETP.LT.AND P0, PT, R243, UR5, !P0 ;  /* 0x00000005f3007c0c */ /* 0x000fe2000c701270 */
[----:B--2---:R-:W-:Y:S01]  /*a0640*/  UMOV UR5, UR12 ;  /* 0x0000000c00057c82 */ /* 0x004fe20008000000 */
[----:B------:R-:W-:Y:S01]  /*a0650*/  UMOV UR71, UR13 ;  /* 0x0000000d00477c82 */ /* 0x000fe20008000000 */
[----:B------:R-:W1:Y:S01]  /*a0660*/  LDCU.64 UR12, c[0x0][0x398] ;  /* 0x00007300ff0c77ac */ /* 0x000e620008000a00 */
[----:B------:R-:W-:-:S07]  /*a0670*/  MOV.SPILL R39, UR71 ;  /* 0x0000004700277c02 */ /* 0x000fce0009000f00 */
[----:B------:R-:W-:-:S04]  /*a0680*/  @P1 LOP3.LUT R22, R22, 0x10000000, RZ, 0xfc, !PT ;  /* 0x1000000016161812 */ /* 0x000fc800078efcff */
[----:B------:R-:W-:-:S04]  /*a0690*/  LOP3.LUT R22, R22, 0xf7ffffff, RZ, 0xc0, !PT ;  /* 0xf7ffffff16167812 */ /* 0x000fc800078ec0ff */
[----:B------:R-:W-:Y:S02]  /*a06a0*/  @P0 LOP3.LUT R22, R22, 0x8000000, RZ, 0xfc, !PT ;  /* 0x0800000016160812 */ /* 0x000fe400078efcff */
[----:B------:R-:W-:Y:S01]  /*a06b0*/  ISETP.GE.AND P0, PT, R30, UR11, PT ;  /* 0x0000000b1e007c0c */ /* 0x000fe2000bf06270 */
[----:B------:R-:W2:Y:S01]  /*a06c0*/  LDCU.64 UR10, c[0x0][0x398] ;  /* 0x00007300ff0a77ac */ /* 0x000ea20008000a00 */
[----:B------:R-:W-:Y:S02]  /*a06d0*/  LOP3.LUT R22, R22, 0xfbffffff, RZ, 0xc0, !PT ;  /* 0xfbffffff16167812 */ /* 0x000fe400078ec0ff */
[----:B---3--:R-:W-:Y:S01]  /*a06e0*/  ISETP.LT.AND P1, PT, R252, UR8, !P0 ;  /* 0x00000008fc007c0c */ /* 0x008fe2000c721270 */
[----:B-1----:R-:W-:Y:S01]  /*a06f0*/  UMOV UR48, UR13 ;  /* 0x0000000d00307c82 */ /* 0x002fe20008000000 */
[----:B------:R-:W-:Y:S01]  /*a0700*/  ISETP.LT.AND P0, PT, R243, UR5, !P0 ;  /* 0x00000005f3007c0c */ /* 0x000fe2000c701270 */
[----:B------:R-:W1:Y:S01]  /*a0710*/  LDCU UR5, c[0x0][0x3b8] ;  /* 0x00007700ff0577ac */ /* 0x000e620008000800 */
[----:B------:R-:W-:-:S02]  /*a0720*/  IADD3 R30, PT, PT, R0, 0xbb, RZ ;  /* 0x000000bb001e7810 */ /* 0x000fc40007ffe0ff */
[----:B------:R-:W-:-:S07]  /*a0730*/  MOV.SPILL R38, UR48 ;  /* 0x0000003000267c02 */ /* 0x000fce0009000f00 */
[----:B------:R-:W-:-:S04]  /*a0740*/  @P1 LOP3.LUT R22, R22, 0x4000000, RZ, 0xfc, !PT ;  /* 0x0400000016161812 */ /* 0x000fc800078efcff */
[----:B------:R-:W-:-:S04]  /*a0750*/  LOP3.LUT R22, R22, 0xfdffffff, RZ, 0xc0, !PT ;  /* 0xfdffffff16167812 */ /* 0x000fc800078ec0ff */
[----:B------:R-:W-:Y:S01]  /*a0760*/  @P0 LOP3.LUT R22, R22, 0x2000000, RZ, 0xfc, !PT ;  /* 0x0200000016160812 */ /* 0x000fe200078efcff */
[----:B-1----:R-:W-:Y:S01]  /*a0770*/  IMAD R112, R0, UR5, RZ ;  /* 0x0000000500707c24 */ /* 0x002fe2000f8e02ff */
[----:B------:R-:W-:Y:S01]  /*a0780*/  ISETP.GE.AND P0, PT, R30, UR9, PT ;  /* 0x000000091e007c0c */ /* 0x000fe2000bf06270 */
[----:B------:R-:W-:Y:S01]  /*a0790*/  UMOV UR5, UR12 ;  /* 0x0000000c00057c82 */ /* 0x000fe20008000000 */
[----:B------:R-:W1:Y:S01]  /*a07a0*/  LDCU.64 UR8, c[0x0][0x398] ;  /* 0x00007300ff0877ac */ /* 0x000e620008000a00 */
[----:B------:R-:W-:Y:S01]  /*a07b0*/  LOP3.LUT R22, R22, 0xfeffffff, RZ, 0xc0, !PT ;  /* 0xfeffffff16167812 */ /* 0x000fe200078ec0ff */
[----:B------:R-:W-:Y:S01]  /*a07c0*/  VIADD R30, R0, 0xb5 ;  /* 0x000000b5001e7836 */ /* 0x000fe20000000000 */
[----:B--2---:R-:W-:Y:S01]  /*a07d0*/  ISETP.LT.AND P1, PT, R252, UR10, !P0 ;  /* 0x0000000afc007c0c */ /* 0x004fe2000c721270 */
[----:B------:R-:W2:Y:S01]  /*a07e0*/  LDCU.64 UR12, c[0x0][0x398] ;  /* 0x00007300ff0c77ac */ /* 0x000ea20008000a00 */
[----:B------:R-:W-:Y:S01]  /*a07f0*/  ISETP.LT.AND P0, PT, R243, UR5, !P0 ;  /* 0x00000005f3007c0c */ /* 0x000fe2000c701270 */
[----:B------:R-:W-:Y:S10]  /*a0800*/  STL [R1+0x1e08], R112 ;  /* 0x001e087001007387 */ /* 0x000ff40000100800 */
[----:B------:R-:W-:-:S04]  /*a0810*/  @P1 LOP3.LUT R22, R22, 0x1000000, RZ, 0xfc, !PT ;  /* 0x0100000016161812 */ /* 0x000fc800078efcff */
[----:B------:R-:W-:Y:S01]  /*a0820*/  LOP3.LUT R22, R22, 0xff7fffff, RZ, 0xc0, !PT ;  /* 0xff7fffff16167812 */ /* 0x000fe200078ec0ff */
[----:B--2---:R-:W-:Y:S01]  /*a0830*/  UMOV UR5, UR12 ;  /* 0x0000000c00057c82 */ /* 0x004fe20008000000 */
[----:B------:R-:W-:Y:S02]  /*a0840*/  UMOV UR58, UR13 ;  /* 0x0000000d003a7c82 */ /* 0x000fe40008000000 */
[----:B------:R-:W-:Y:S01]  /*a0850*/  @P0 LOP3.LUT R22, R22, 0x800000, RZ, 0xfc, !PT ;  /* 0x0080000016160812 */ /* 0x000fe200078efcff */
[----:B------:R-:W2:Y:S01]  /*a0860*/  LDCU.64 UR12, c[0x0][0x398] ;  /* 0x00007300ff0c77ac */ /* 0x000ea20008000a00 */
[----:B------:R-:W-:Y:S01]  /*a0870*/  ISETP.GE.AND P0, PT, R30, UR11, PT ;  /* 0x0000000b1e007c0c */ /* 0x000fe2000bf06270 */
[----:B------:R-:W-:Y:S01]  /*a0880*/  VIADD R30, R0, 0xaf ;  /* 0x000000af001e7836 */ /* 0x000fe20000000000 */
[----:B------:R-:W-:Y:S01]  /*a0890*/  LOP3.LUT R22, R22, 0xffbfffff, RZ, 0xc0, !PT ;  /* 0xffbfffff16167812 */ /* 0x000fe200078ec0ff */
[----:B------:R-:W3:Y:S01]  /*a08a0*/  LDCU.64 UR10, c[0x0][0x398] ;  /* 0x00007300ff0a77ac */ /* 0x000ee20008000a00 */
[----:B-1----:R-:W-:-:S02]  /*a08b0*/  ISETP.LT.AND P1, PT, R252, UR8, !P0 ;  /* 0x00000008fc007c0c */ /* 0x002fc4000c721270 */
[----:B------:R-:W-:Y:S02]  /*a08c0*/  ISETP.LT.AND P0, PT, R243, UR5, !P0 ;  /* 0x00000005f3007c0c */ /* 0x000fe4000c701270 */
[----:B------:R-:W-:-:S09]  /*a08d0*/  MOV.SPILL R37, UR58 ;  /* 0x0000003a00257c02 */ /* 0x000fd20009000f00 */
[----:B------:R-:W-:Y:S01]  /*a08e0*/  @P1 LOP3.LUT R22, R22, 0x400000, RZ, 0xfc, !PT ;  /* 0x0040000016161812 */ /* 0x000fe200078efcff */
[----:B--2---:R-:W-:Y:S01]  /*a08f0*/  UMOV UR5, UR12 ;  /* 0x0000000c00057c82 */ /* 0x004fe20008000000 */
[----:B------:R-:W-:Y:S01]  /*a0900*/  UMOV UR18, UR13 ;  /* 0x0000000d00127c82 */ /* 0x000fe20008000000 */
[----:B------:R-:W1:Y:S01]  /*a0910*/  LDCU.64 UR12, c[0x0][0x398] ;  /* 0x00007300ff0c77ac */ /* 0x000e620008000a00 */
[----:B------:R-:W-:Y:S02]  /*a0920*/  LOP3.LUT R22, R22, 0xffdfffff, RZ, 0xc0, !PT ;  /* 0xffdfffff16167812 */ /* 0x000fe400078ec0ff */
[----:B------:R-:W-:Y:S02]  /*a0930*/  MOV.SPILL R36, UR18 ;  /* 0x0000001200247c02 */ /* 0x000fe40009000f00 */
[----:B------:R-:W-:Y:S02]  /*a0940*/  @P0 LOP3.LUT R22, R22, 0x200000, RZ, 0xfc, !PT ;  /* 0x0020000016160812 */ /* 0x000fe400078efcff */
[----:B------:R-:W-:Y:S01]  /*a0950*/  ISETP.GE.AND P0, PT, R30, UR9, PT ;  /* 0x000000091e007c0c */ /* 0x000fe2000bf06270 */
[----:B------:R-:W2:Y:S01]  /*a0960*/  LDCU.64 UR8, c[0x0][0x398] ;  /* 0x00007300ff0877ac */ /* 0x000ea20008000a00 */
[----:B------:R-:W-:Y:S01]  /*a0970*/  LOP3.LUT R22, R22, 0xffefffff, RZ, 0xc0, !PT ;  /* 0xffefffff16167812 */ /* 0x000fe200078ec0ff */
[----:B------:R-:W-:Y:S01]  /*a0980*/  VIADD R30, R0, 0xa9 ;  /* 0x000000a9001e7836 */ /* 0x000fe20000000000 */
[----:B---3--:R-:W-:-:S02]  /*a0990*/  ISETP.LT.AND P1, PT, R252, UR10, !P0 ;  /* 0x0000000afc007c0c */ /* 0x008fc4000c721270 */
[----:B------:R-:W-:Y:S01]  /*a09a0*/  ISETP.LT.AND P0, PT, R243, UR5, !P0 ;  /* 0x00000005f3007c0c */ /* 0x000fe2000c701270 */
[----:B-1----:R-:W-:Y:S01]  /*a09b0*/  UMOV UR5, UR12 ;  /* 0x0000000c00057c82 */ /* 0x002fe20008000000 */
[----:B------:R-:W-:Y:S01]  /*a09c0*/  UMOV UR42, UR13 ;  /* 0x0000000d002a7c82 */ /* 0x000fe20008000000 */
[----:B------:R-:W1:Y:S01]  /*a09d0*/  LDCU.64 UR12, c[0x0][0x398] ;  /* 0x00007300ff0c77ac */ /* 0x000e620008000a00 */
[----:B------:R-:W-:-:S07]  /*a09e0*/  MOV.SPILL R34, UR42 ;  /* 0x0000002a00227c02 */ /* 0x000fce0009000f00 */
[----:B------:R-:W-:-:S04]  /*a09f0*/  @P1 LOP3.LUT R22, R22, 0x100000, RZ, 0xfc, !PT ;  /* 0x0010000016161812 */ /* 0x000fc800078efcff */
[----:B------:R-:W-:-:S04]  /*a0a00*/  LOP3.LUT R22, R22, 0xfff7ffff, RZ, 0xc0, !PT ;  /* 0xfff7ffff16167812 */ /* 0x000fc800078ec0ff */
[----:B------:R-:W-:Y:S02]  /*a0a10*/  @P0 LOP3.LUT R22, R22, 0x80000, RZ, 0xfc, !PT ;  /* 0x0008000016160812 */ /* 0x000fe400078efcff */
[----:B------:R-:W-:Y:S01]  /*a0a20*/  ISETP.GE.AND P0, PT, R30, UR11, PT ;  /* 0x0000000b1e007c0c */ /* 0x000fe2000bf06270 */
[----:B------:R-:W3:Y:S01]  /*a0a30*/  LDCU.64 UR10, c[0x0][0x398] ;  /* 0x00007300ff0a77ac */ /* 0x000ee20008000a00 */
[----:B------:R-:W-:Y:S01]  /*a0a40*/  LOP3.LUT R22, R22, 0xfffbffff, RZ, 0xc0, !PT ;  /* 0xfffbffff16167812 */ /* 0x000fe200078ec0ff */
[----:B------:R-:W-:Y:S01]  /*a0a50*/  VIADD R30, R0, 0xa3 ;  /* 0x000000a3001e7836 */ /* 0x000fe20000000000 */
[----:B--2---:R-:W-:Y:S01]  /*a0a60*/  ISETP.LT.AND P1, PT, R252, UR8, !P0 ;  /* 0x00000008fc007c0c */ /* 0x004fe2000c721270 */
[----:B-1----:R-:W-:Y:S01]  /*a0a70*/  UMOV UR71, UR13 ;  /* 0x0000000d00477c82 */ /* 0x002fe20008000000 */
[----:B------:R-:W-:Y:S01]  /*a0a80*/  ISETP.LT.AND P0, PT, R243, UR5, !P0 ;  /* 0x00000005f3007c0c */ /* 0x000fe2000c701270 */
[----:B------:R-:W-:Y:S01]  /*a0a90*/  UMOV UR5, UR12 ;  /* 0x0000000c00057c82 */ /* 0x000fe20008000000 */
[----:B------:R-:W1:Y:S09]  /*a0aa0*/  LDCU.64 UR12, c[0x0][0x398] ;  /* 0x00007300ff0c77ac */ /* 0x000e720008000a00 */
[----:B------:R-:W-:-:S04]  /*a0ab0*/  @P1 LOP3.LUT R22, R22, 0x40000, RZ, 0xfc, !PT ;  /* 0x0004000016161812 */ /* 0x000fc800078efcff */
[----:B------:R-:W-:-:S04]  /*a0ac0*/  LOP3.LUT R22, R22, 0xfffdffff, RZ, 0xc0, !PT ;  /* 0xfffdffff16167812 */ /* 0x000fc800078ec0ff */
[----:B------:R-:W-:Y:S01]  /*a0ad0*/  @P0 LOP3.LUT R22, R22, 0x20000, RZ, 0xfc, !PT ;  /* 0x0002000016160812 */ /* 0x000fe200078efcff */
[----:B-1----:R-:W-:Y:S01]  /*a0ae0*/  UMOV UR18, UR13 ;  /* 0x0000000d00127c82 */ /* 0x002fe20008000000 */
[----:B------:R-:W-:Y:S01]  /*a0af0*/  ISETP.GE.AND P0, PT, R30, UR9, PT ;  /* 0x000000091e007c0c */ /* 0x000fe2000bf06270 */
[----:B------:R-:W1:Y:S01]  /*a0b00*/  LDCU.64 UR8, c[0x0][0x398] ;  /* 0x00007300ff0877ac */ /* 0x000e620008000a00 */
[----:B------:R-:W-:Y:S01]  /*a0b10*/  LOP3.LUT R22, R22, 0xfffeffff, RZ, 0xc0, !PT ;  /* 0xfffeffff16167812 */ /* 0x000fe200078ec0ff */
[----:B------:R-:W-:Y:S01]  /*a0b20*/  VIADD R30, R0, 0x9d ;  /* 0x0000009d001e7836 */ /* 0x000fe20000000000 */
[----:B---3--:R-:W-:Y:S02]  /*a0b30*/  ISETP.LT.AND P1, PT, R252, UR10, !P0 ;  /* 0x0000000afc007c0c */ /* 0x008fe4000c721270 */
[----:B------:R-:W-:Y:S01]  /*a0b40*/  ISETP.LT.AND P0, PT, R243, UR5, !P0 ;  /* 0x00000005f3007c0c */ /* 0x000fe2000c701270 */
[----:B------:R-:W-:Y:S01]  /*a0b50*/  UMOV UR5, UR12 ;  /* 0x0000000c00057c82 */ /* 0x000fe20008000000 */
[----:B------:R-:W2:Y:S01]  /*a0b60*/  LDCU.64 UR12, c[0x0][0x398] ;  /* 0x00007300ff0c77ac */ /* 0x000ea20008000a00 */
[----:B------:R-:W-:Y:S01]  /*a0b70*/  MOV.SPILL R31, UR18 ;  /* 0x00000012001f7c02 */ /* 0x000fe20009000f00 */
[----:B------:R-:W3:Y:S07]  /*a0b80*/  LDCU.64 UR18, c[0x0][0x398] ;  /* 0x00007300ff1277ac */ /* 0x000eee0008000a00 */
[----:B------:R-:W-:-:S04]  /*a0b90*/  @P1 LOP3.LUT R22, R22, 0x10000, RZ, 0xfc, !PT ;  /* 0x0001000016161812 */ /* 0x000fc800078efcff */
[----:B------:R-:W-:-:S04]  /*a0ba0*/  LOP3.LUT R22, R22, 0xffff7fff, RZ, 0xc0, !PT ;  /* 0xffff7fff16167812 */ /* 0x000fc800078ec0ff */
[----:B------:R-:W-:Y:S02]  /*a0bb0*/  @P0 LOP3.LUT R22, R22, 0x8000, RZ, 0xfc, !PT ;  /* 0x0000800016160812 */ /* 0x000fe400078efcff */
[----:B------:R-:W-:Y:S01]  /*a0bc0*/  ISETP.GE.AND P0, PT, R30, UR11, PT ;  /* 0x0000000b1e007c0c */ /* 0x000fe2000bf06270 */
[----:B------:R-:W2:Y:S01]  /*a0bd0*/  LDCU.64 UR10, c[0x0][0x398] ;  /* 0x00007300ff0a77ac */ /* 0x000ea20008000a00 */
[----:B------:R-:W-:Y:S01]  /*a0be0*/  LOP3.LUT R22, R22, 0xffffbfff, RZ, 0xc0, !PT ;  /* 0xffffbfff16167812 */ /* 0x000fe200078ec0ff */
[----:B------:R-:W-:Y:S01]  /*a0bf0*/  VIADD R30, R0, 0x97 ;  /* 0x00000097001e7836 */ /* 0x000fe20000000000 */
[----:B-1----:R-:W-:Y:S01]  /*a0c00*/  ISETP.LT.AND P1, PT, R252, UR8, !P0 ;  /* 0x00000008fc007c0c */ /* 0x002fe2000c721270 */
[----:B---3--:R-:W-:Y:S01]  /*a0c10*/  UMOV UR72, UR18 ;  /* 0x0000001200487c82 */ /* 0x008fe20008000000 */
[----:B------:R-:W-:-:S11]  /*a0c20*/  ISETP.LT.AND P0, PT, R243, UR5, !P0 ;  /* 0x00000005f3007c0c */ /* 0x000fd6000c701270 */
[----:B------:R-:W-:-:S04]  /*a0c30*/  @P1 LOP3.LUT R22, R22, 0x4000, RZ, 0xfc, !PT ;  /* 0x0000400016161812 */ /* 0x000fc800078efcff */
[----:B------:R-:W-:-:S04]  /*a0c40*/  LOP3.LUT R22, R22, 0xffffdfff, RZ, 0xc0, !PT ;  /* 0xffffdfff16167812 */ /* 0x000fc800078ec0ff */
[----:B------:R-:W-:Y:S02]  /*a0c50*/  @P0 LOP3.LUT R22, R22, 0x2000, RZ, 0xfc, !PT ;  /* 0x0000200016160812 */ /* 0x000fe400078efcff */
[----:B------:R-:W-:Y:S01]  /*a0c60*/  ISETP.GE.AND P0, PT, R30, UR9, PT ;  /* 0x000000091e007c0c */ /* 0x000fe2000bf06270 */
[----:B------:R-:W1:Y:S01]  /*a0c70*/  LDCU.64 UR8, c[0x0][0x398] ;  /* 0x00007300ff0877ac */ /* 0x000e620008000a00 */
[----:B------:R-:W-:Y:S02]  /*a0c80*/  LOP3.LUT R22, R22, 0xffffefff, RZ, 0xc0, !PT ;  /* 0xffffefff16167812 */ /* 0x000fe400078ec0ff */
[----:B--2---:R-:W-:Y:S02]  /*a0c90*/  ISETP.LT.AND P1, PT, R252, UR10, !P0 ;  /* 0x0000000afc007c0c */ /* 0x004fe4000c721270 */
[----:B------:R-:W-:Y:S02]  /*a0ca0*/  ISETP.LT.AND P0, PT, R243, UR22, !P0 ;  /* 0x00000016f3007c0c */ /* 0x000fe4000c701270 */
[----:B------:R-:W-:-:S09]  /*a0cb0*/  IADD3 R30, PT, PT, R0, 0x91, RZ ;  /* 0x00000091001e7810 */ /* 0x000fd20007ffe0ff */
[----:B------:R-:W-:-:S04]  /*a0cc0*/  @P1 LOP3.LUT R22, R22, 0x1000, RZ, 0xfc, !PT ;  /* 0x0000100016161812 */ /* 0x000fc800078efcff */
[----:B------:R-:W-:-:S04]  /*a0cd0*/  LOP3.LUT R22, R22, 0xfffff7ff, RZ, 0xc0, !PT ;  /* 0xfffff7ff16167812 */ /* 0x000fc800078ec0ff */
[----:B------:R-:W-:Y:S02]  /*a0ce0*/  @P0 LOP3.LUT R22, R22, 0x800, RZ, 0xfc, !PT ;  /* 0x0000080016160812 */ /* 0x000fe400078efcff */
[----:B------:R-:W-:Y:S01]  /*a0cf0*/  ISETP.GE.AND P0, PT, R30, UR11, PT ;  /* 0x0000000b1e007c0c */ /* 0x000fe2000bf06270 */
[----:B------:R-:W2:Y:S01]  /*a0d00*/  LDCU.64 UR10, c[0x0][0x398] ;  /* 0x00007300ff0a77ac */ /* 0x000ea20008000a00 */
[----:B------:R-:W-:Y:S01]  /*a0d10*/  LOP3.LUT R22, R22, 0xfffffbff, RZ, 0xc0, !PT ;  /* 0xfffffbff16167812 */ /* 0x000fe200078ec0ff */
[----:B------:R-:W-:Y:S01]  /*a0d20*/  VIADD R30, R0, 0x8b ;  /* 0x0000008b001e7836 */ /* 0x000fe20000000000 */
[----:B-1----:R-:W-:Y:S02]  /*a0d30*/  ISETP.LT.AND P1, PT, R252, UR8, !P0 ;  /* 0x00000008fc007c0c */ /* 0x002fe4000c721270 */
[----:B------:R-:W-:-:S11]  /*a0d40*/  ISETP.LT.AND P0, PT, R243, UR16, !P0 ;  /* 0x00000010f3007c0c */ /* 0x000fd6000c701270 */
[----:B------:R-:W-:-:S04]  /*a0d50*/  @P1 LOP3.LUT R22, R22, 0x400, RZ, 0xfc, !PT ;  /* 0x0000040016161812 */ /* 0x000fc800078efcff */
[----:B------:R-:W-:-:S04]  /*a0d60*/  LOP3.LUT R22, R22, 0xfffffdff, RZ, 0xc0, !PT ;  /* 0xfffffdff16167812 */ /* 0x000fc800078ec0ff */
[----:B------:R-:W-:Y:S02]  /*a0d70*/  @P0 LOP3.LUT R22, R22, 0x200, RZ, 0xfc, !PT ;  /* 0x0000020016160812 */ /* 0x000fe400078efcff */
[----:B------:R-:W-:Y:S01]  /*a0d80*/  ISETP.GE.AND P0, PT, R30, UR9, PT ;  /* 0x000000091e007c0c */ /* 0x000fe2000bf06270 */
[----:B------:R-:W1:Y:S01]  /*a0d90*/  LDCU.64 UR8, c[0x0][0x398] ;  /* 0x00007300ff0877ac */ /* 0x000e620008000a00 */
[----:B------:R-:W-:Y:S01]  /*a0da0*/  LOP3.LUT R22, R22, 0xfffffeff, RZ, 0xc0, !PT ;  /* 0xfffffeff16167812 */ /* 0x000fe200078ec0ff */
[----:B------:R-:W-:Y:S01]  /*a0db0*/  VIADD R30, R0, 0x85 ;  /* 0x00000085001e7836 */ /* 0x000fe20000000000 */
[----:B--2---:R-:W-:Y:S01]  /*a0dc0*/  ISETP.LT.AND P1, PT, R252, UR10, !P0 ;  /* 0x0000000afc007c0c */ /* 0x004fe2000c721270 */
[----:B------:R-:W-:Y:S01]  /*a0dd0*/  UMOV UR10, UR19 ;  /* 0x00000013000a7c82 */ /* 0x000fe20008000000 */
[----:B------:R-:W-:Y:S01]  /*a0de0*/  ISETP.LT.AND P0, PT, R243, UR62, !P0 ;  /* 0x0000003ef3007c0c */ /* 0x000fe2000c701270 */
[----:B------:R-:W2:Y:S01]  /*a0df0*/  LDCU.64 UR18, c[0x0][0x398] ;  /* 0x00007300ff1277ac */ /* 0x000ea20008000a00 */
[----:B------:R-:W-:-:S09]  /*a0e00*/  UMOV UR62, UR43 ;  /* 0x0000002b003e7c82 */ /* 0x000fd20008000000 */
[----:B------:R-:W-:-:S04]  /*a0e10*/  @P1 LOP3.LUT R22, R22, 0x100, RZ, 0xfc, !PT ;  /* 0x0000010016161812 */ /* 0x000fc800078efcff */
[----:B------:R-:W-:-:S04]  /*a0e20*/  LOP3.LUT R22, R22, 0xffffff7f, RZ, 0xc0, !PT ;  /* 0xffffff7f16167812 */ /* 0x000fc800078ec0ff */
[----:B------:R-:W-:Y:S01]  /*a0e30*/  @P0 LOP3.LUT R22, R22, 0x80, RZ, 0xfc, !PT ;  /* 0x0000008016160812 */ /* 0x000fe200078efcff */
[----:B--2---:R-:W-:Y:S01]  /*a0e40*/  UMOV UR5, UR18 ;  /* 0x0000001200057c82 */ /* 0x004fe20008000000 */
[----:B------:R-:W-:Y:S01]  /*a0e50*/  ISETP.GE.AND P0, PT, R30, UR11, PT ;  /* 0x0000000b1e007c0c */ /* 0x000fe2000bf06270 */
[----:B------:R-:W-:Y:S01]  /*a0e60*/  VIADD R30, R0, 0x7f ;  /* 0x0000007f001e7836 */ /* 0x000fe20000000000 */
[----:B------:R-:W-:Y:S01]  /*a0e70*/  LOP3.LUT R22, R22, 0xffffffbf, RZ, 0xc0, !PT ;  /* 0xffffffbf16167812 */ /* 0x000fe200078ec0ff */
[----:B------:R-:W-:Y:S01]  /*a0e80*/  UMOV UR6, UR19 ;  /* 0x0000001300067c82 */ /* 0x000fe20008000000 */
[----:B-1----:R-:W-:Y:S01]  /*a0e90*/  ISETP.LT.AND P1, PT, R252, UR8, !P0 ;  /* 0x00000008fc007c0c */ /* 0x002fe2000c721270 */
[----:B------:R-:W1:Y:S01]  /*a0ea0*/  LDCU.64 UR18, c[0x0][0x398] ;  /* 0x00007300ff1277ac */ /* 0x000e620008000a00 */
[----:B------:R-:W-:-:S11]  /*a0eb0*/  ISETP.LT.AND P0, PT, R243, UR46, !P0 ;  /* 0x0000002ef3007c0c */ /* 0x000fd6000c701270 */
[----:B------:R-:W-:-:S04]  /*a0ec0*/  @P1 LOP3.LUT R22, R22, 0x40, RZ, 0xfc, !PT ;  /* 0x0000004016161812 */ /* 0x000fc800078efcff */
[----:B------:R-:W-:-:S04]  /*a0ed0*/  LOP3.LUT R22, R22, 0xffffffdf, RZ, 0xc0, !PT ;  /* 0xffffffdf16167812 */ /* 0x000fc800078ec0ff */
[----:B------:R-:W-:Y:S02]  /*a0ee0*/  @P0 LOP3.LUT R22, R22, 0x20, RZ, 0xfc, !PT ;  /* 0x0000002016160812 */ /* 0x000fe400078efcff */
[----:B------:R-:W-:Y:S01]  /*a0ef0*/  ISETP.GE.AND P0, PT, R30, UR9, PT ;  /* 0x000000091e007c0c */ /* 0x000fe2000bf06270 */
[----:B------:R-:W2:Y:S01]  /*a0f00*/  LDCU.64 UR8, c[0x0][0x398] ;  /* 0x00007300ff0877ac */ /* 0x000ea20008000a00 */
[----:B------:R-:W-:Y:S01]  /*a0f10*/  LOP3.LUT R22, R22, 0xffffffef, RZ, 0xc0, !PT ;  /* 0xffffffef16167812 */ /* 0x000fe200078ec0ff */
[----:B------:R-:W-:Y:S01]  /*a0f20*/  VIADD R30, R0, 0xe6 ;  /* 0x000000e6001e7836 */ /* 0x000fe20000000000 */
[----:B------:R-:W-:Y:S01]  /*a0f30*/  ISETP.LT.AND P1, PT, R252, UR12, !P0 ;  /* 0x0000000cfc007c0c */ /* 0x000fe2000c721270 */
[----:B-1----:R-:W-:Y:S01]  /*a0f40*/  UMOV UR12, UR19 ;  /* 0x00000013000c7c82 */ /* 0x002fe20008000000 */
        /* <DEDUP_REMOVED lines=8> */
[----:B--2---:R-:W-:Y:S02]  /*a0fd0*/  ISETP.LT.AND P1, PT, R252, UR8, !P0 ;  /* 0x00000008fc007c0c */ /* 0x004fe4000c721270 */
[----:B------:R-:W-:Y:S01]  /*a0fe0*/  ISETP.LT.AND P0, PT, R243, UR5, !P0 ;  /* 0x00000005f3007c0c */ /* 0x000fe2000c701270 */
[----:B------:R-:W-:Y:S01]  /*a0ff0*/  UMOV UR5, UR18 ;  /* 0x0000001200057c82 */ /* 0x000fe20008000000 */
[----:B------:R-:W2:Y:S09]  /*a1000*/  LDCU.64 UR18, c[0x0][0x398] ;  /* 0x00007300ff1277ac */ /* 0x000eb20008000a00 */
[----:B------:R-:W-:-:S04]  /*a1010*/  @P1 LOP3.LUT R22, R22, 0x8, RZ, 0xfc, !PT ;  /* 0x0000000816161812 */ /* 0x000fc800078efcff */
[----:B------:R-:W-:-:S04]  /*a1020*/  LOP3.LUT R22, R22, 0xfffffffd, RZ, 0xc0, !PT ;  /* 0xfffffffd16167812 */ /* 0x000fc800078ec0ff */
[----:B------:R-:W-:Y:S01]  /*a1030*/  @P0 LOP3.LUT R22, R22, 0x2, RZ, 0xfc, !PT ;  /* 0x0000000216160812 */ /* 0x000fe200078efcff */
[----:B--2---:R-:W-:Y:S01]  /*a1040*/  UMOV UR22, UR19 ;  /* 0x0000001300167c82 */ /* 0x004fe20008000000 */
[----:B------:R-:W-:Y:S01]  /*a1050*/  ISETP.GE.AND P0, PT, R30, UR9, PT ;  /* 0x000000091e007c0c */ /* 0x000fe2000bf06270 */
[----:B------:R-:W2:Y:S01]  /*a1060*/  LDCU.64 UR8, c[0x0][0x398] ;  /* 0x00007300ff0877ac */ /* 0x000ea20008000a00 */
[----:B------:R-:W-:Y:S01]  /*a1070*/  VIADD R30, R0, 0xda ;  /* 0x000000da001e7836 */ /* 0x000fe20000000000 */
[----:B------:R-:W-:Y:S02]  /*a1080*/  LOP3.LUT R22, R22, 0xfffffffe, RZ, 0xc0, !PT ;  /* 0xfffffffe16167812 */ /* 0x000fe400078ec0ff */
[----:B-1----:R-:W-:Y:S02]  /*a1090*/  ISETP.LT.AND P1, PT, R252, UR10, !P0 ;  /* 0x0000000afc007c0c */ /* 0x002fe4000c721270 */
[----:B------:R-:W-:Y:S01]  /*a10a0*/  ISETP.LT.AND P0, PT, R243, UR5, !P0 ;  /* 0x00000005f3007c0c */ /* 0x000fe2000c701270 */
[----:B------:R-:W-:Y:S01]  /*a10b0*/  UMOV UR5, UR18 ;  /* 0x0000001200057c82 */ /* 0x000fe20008000000 */
[----:B------:R-:W1:Y:S09]  /*a10c0*/  LDCU.64 UR18, c[0x0][0x398] ;  /* 0x00007300ff1277ac */ /* 0x000e720008000a00 */
[----:B------:R-:W-:-:S02]  /*a10d0*/  @P1 LOP3.LUT R22, R22, 0x1, RZ, 0xfc, !PT ;  /* 0x0000000116161812 */ /* 0x000fc400078efcff */
[----:B------:R-:W-:Y:S02]  /*a10e0*/  @P0 LOP3.LUT R24, R24, 0x80000000, RZ, 0xfc, !PT ;  /* 0x8000000018180812 */ /* 0x000fe400078efcff */
[----:B------:R-:W-:Y:S01]  /*a10f0*/  ISETP.GE.AND P0, PT, R30, UR11, PT ;  /* 0x0000000b1e007c0c */ /* 0x000fe2000bf06270 */
[----:B------:R-:W3:Y:S01]  /*a1100*/  LDCU.64 UR10, c[0x0][0x398] ;  /* 0x00007300ff0a77ac */ /* 0x000ee20008000a00 */
[----:B------:R-:W-:Y:S01]  /*a1110*/  LOP3.LUT R24, R24, 0xbfffffff, RZ, 0xc0, !PT ;  /* 0xbfffffff18187812 */ /* 0x000fe200078ec0ff */
[----:B------:R4:W-:Y:S01]  /*a1120*/  STL [R1+0x30dc], R22 ;  /* 0x0030dc1601007387 */ /* 0x0009e20000100800 */
[----:B--2---:R-:W-:Y:S01]  /*a1130*/  ISETP.LT.AND P1, PT, R252, UR8, !P0 ;  /* 0x00000008fc007c0c */ /* 0x004fe2000c721270 */
[----:B-1----:R-:W-:Y:S01]  /*a1140*/  UMOV UR30, UR19 ;  /* 0x00000013001e7c82 */ /* 0x002fe20008000000 */
[----:B------:R-:W-:Y:S01]  /*a1150*/  ISETP.LT.AND P0, PT, R243, UR5, !P0 ;  /* 0x00000005f3007c0c */ /* 0x000fe2000c701270 */
[----:B------:R-:W-:Y:S01]  /*a1160*/  UMOV UR5, UR18 ;  /* 0x0000001200057c82 */ /* 0x000fe20008000000 */
[C---:B------:R-:W-:Y:S01]  /*a1170*/  IADD3 R30, PT, PT, R0.reuse, 0xd4, RZ ;  /* 0x000000d4001e7810 */ /* 0x040fe20007ffe0ff */
[----:B------:R-:W1:Y:S01]  /*a1180*/  LDCU.64 UR18, c[0x0][0x398] ;  /* 0x00007300ff1277ac */ /* 0x000e620008000a00 */
[----:B----4-:R-:W-:-:S07]  /*a1190*/  VIADD R22, R0, 0x16c ;  /* 0x0000016c00167836 */ /* 0x010fce0000000000 */
[----:B------:R-:W-:-:S04]  /*a11a0*/  @P1 LOP3.LUT R24, R24, 0x40000000, RZ, 0xfc, !PT ;  /* 0x4000000018181812 */ /* 0x000fc800078efcff */
[----:B------:R-:W-:-:S04]  /*a11b0*/  LOP3.LUT R24, R24, 0xdfffffff, RZ, 0xc0, !PT ;  /* 0xdfffffff18187812 */ /* 0x000fc800078ec0ff */
[----:B------:R-:W-:Y:S02]  /*a11c0*/  @P0 LOP3.LUT R24, R24, 0x20000000, RZ, 0xfc, !PT ;  /* 0x2000000018180812 */ /* 0x000fe400078efcff */
[----:B------:R-:W-:Y:S01]  /*a11d0*/  ISETP.GE.AND P0, PT, R30, UR9, PT ;  /* 0x000000091e007c0c */ /* 0x000fe2000bf06270 */
[----:B------:R-:W2:Y:S01]  /*a11e0*/  LDCU.64 UR8, c[0x0][0x398] ;  /* 0x00007300ff0877ac */ /* 0x000ea20008000a00 */
[----:B------:R-:W-:Y:S01]  /*a11f0*/  LOP3.LUT R24, R24, 0xefffffff, RZ, 0xc0, !PT ;  /* 0xefffffff18187812 */ /* 0x000fe200078ec0ff */
[----:B------:R-:W-:Y:S01]  /*a1200*/  VIADD R30, R0, 0xce ;  /* 0x000000ce001e7836 */ /* 0x000fe20000000000 */
[----:B---3--:R-:W-:Y:S01]  /*a1210*/  ISETP.LT.AND P1, PT, R252, UR10, !P0 ;  /* 0x0000000afc007c0c */ /* 0x008fe2000c721270 */
        /* <DEDUP_REMOVED lines=22> */
[----:B------:R-:W-:Y:S01]  /*a1380*/  LOP3.LUT R24, R24, 0xfeffffff, RZ, 0xc0, !PT ;  /* 0xfeffffff18187812 */ /* 0x000fe200078ec0ff */
[----:B------:R-:W-:Y:S01]  /*a1390*/  VIADD R30, R0, 0xc2 ;  /* 0x000000c2001e7836 */ /* 0x000fe20000000000 */
[----:B-1----:R-:W-:Y:S02]  /*a13a0*/  ISETP.LT.AND P1, PT, R252, UR10, !P0 ;  /* 0x0000000afc007c0c */ /* 0x002fe4000c721270 */
        /* <DEDUP_REMOVED lines=45> */
[----:B------:R-:W-:Y:S02]  /*a1680*/  LOP3.LUT R24, R24, 0xfffeffff, RZ, 0xc0, !PT ;  /* 0xfffeffff18187812 */ /* 0x000fe400078ec0ff */
[----:B-1----:R-:W-:Y:S02]  /*a1690*/  ISETP.LT.AND P1, PT, R252, UR10, !P0 ;  /* 0x0000000afc007c0c */ /* 0x002fe4000c721270 */
[----:B------:R-:W-:Y:S01]  /*a16a0*/  ISETP.LT.AND P0, PT, R243, UR5, !P0 ;  /* 0x00000005f3007c0c */ /* 0x000fe2000c701270 */
[----:B------:R-:W-:Y:S01]  /*a16b0*/  UMOV UR5, UR18 ;  /* 0x0000001200057c82 */ /* 0x000fe20008000000 */
[----:B------:R-:W-:Y:S01]  /*a16c0*/  IADD3 R30, PT, PT, R0, 0xaa, RZ ;  /* 0x000000aa001e7810 */ /* 0x000fe20007ffe0ff */
[----:B------:R-:W1:Y:S08]  /*a16d0*/  LDCU.64 UR18, c[0x0][0x398] ;  /* 0x00007300ff1277ac */ /* 0x000e700008000a00 */
        /* <DEDUP_REMOVED lines=23> */
[----:B------:R-:W2:Y:S09]  /*a1850*/  LDCU.64 UR18, c[0x0][0x398] ;  /* 0x00007300ff1277ac */ /* 0x000eb20008000a00 */
[----:B------:R-:W-:-:S04]  /*a1860*/  @P1 LOP3.LUT R24, R24, 0x1000, RZ, 0xfc, !PT ;  /* 0x0000100018181812 */ /* 0x000fc800078efcff */
[----:B------:R-:W-:-:S04]  /*a1870*/  LOP3.LUT R24, R24, 0xfffff7ff, RZ, 0xc0, !PT ;  /* 0xfffff7ff18187812 */ /* 0x000fc800078ec0ff */
[----:B------:R-:W-:Y:S02]  /*a1880*/  @P0 LOP3.LUT R24, R24, 0x800, RZ, 0xfc, !PT ;  /* 0x0000080018180812 */ /* 0x000fe400078efcff */
[----:B------:R-:W-:Y:S01]  /*a1890*/  ISETP.GE.AND P0, PT, R30, UR11, PT ;  /* 0x0000000b1e007c0c */ /* 0x000fe2000bf06270 */
[----:B------:R-:W3:Y:S01]  /*a18a0*/  LDCU.64 UR10, c[0x0][0x398] ;  /* 0x00007300ff0a77ac */ /* 0x000ee20008000a00 */
[----:B------:R-:W-:Y:S01]  /*a18b0*/  LOP3.LUT R24, R24, 0xfffffbff, RZ, 0xc0, !PT ;  /* 0xfffffbff18187812 */ /* 0x000fe200078ec0ff */
[----:B------:R-:W-:Y:S01]  /*a18c0*/  VIADD R30, R0, 0x98 ;  /* 0x00000098001e7836 */ /* 0x000fe20000000000 */
[----:B-1----:R-:W-:Y:S02]  /*a18d0*/  ISETP.LT.AND P1, PT, R252, UR8, !P0 ;  /* 0x00000008fc007c0c */ /* 0x002fe4000c721270 */
[----:B------:R-:W-:Y:S01]  /*a18e0*/  ISETP.LT.AND P0, PT, R243, UR5, !P0 ;  /* 0x00000005f3007c0c */ /* 0x000fe2000c701270 */
[----:B--2---:R-:W-:-:S10]  /*a18f0*/  UMOV UR5, UR18 ;  /* 0x0000001200057c82 */ /* 0x004fd40008000000 */
[----:B------:R-:W-:-:S04]  /*a1900*/  @P1 LOP3.LUT R24, R24, 0x400, RZ, 0xfc, !PT ;  /* 0x0000040018181812 */ /* 0x000fc800078efcff */
[----:B------:R-:W-:-:S04]  /*a1910*/  LOP3.LUT R24, R24, 0xfffffdff, RZ, 0xc0, !PT ;  /* 0xfffffdff18187812 */ /* 0x000fc800078ec0ff */
[----:B------:R-:W-:Y:S02]  /*a1920*/  @P0 LOP3.LUT R24, R24, 0x200, RZ, 0xfc, !PT ;  /* 0x0000020018180812 */ /* 0x000fe400078efcff */
[----:B------:R-:W-:Y:S01]  /*a1930*/  ISETP.GE.AND P0, PT, R30, UR9, PT ;  /* 0x000000091e007c0c */ /* 0x000fe2000bf06270 */
[----:B------:R-:W1:Y:S01]  /*a1940*/  LDCU.64 UR8, c[0x0][0x398] ;  /* 0x00007300ff0877ac */ /* 0x000e620008000a00 */
[----:B------:R-:W-:Y:S01]  /*a1950*/  LOP3.LUT R24, R24, 0xfffffeff, RZ, 0xc0, !PT ;  /* 0xfffffeff18187812 */ /* 0x000fe200078ec0ff */
[----:B------:R-:W-:Y:S01]  /*a1960*/  VIADD R30, R0, 0x92 ;  /* 0x00000092001e7836 */ /* 0x000fe20000000000 */
[----:B---3--:R-:W-:Y:S02]  /*a1970*/  ISETP.LT.AND P1, PT, R252, UR10, !P0 ;  /* 0x0000000afc007c0c */ /* 0x008fe4000c721270 */
[----:B------:R-:W-:Y:S01]  /*a1980*/  ISETP.LT.AND P0, PT, R243, UR5, !P0 ;  /* 0x00000005f3007c0c */ /* 0x000fe2000c701270 */
[----:B------:R-:W-:-:S10]  /*a1990*/  UMOV UR5, UR39 ;  /* 0x0000002700057c82 */ /* 0x000fd40008000000 */
        /* <DEDUP_REMOVED lines=17> */
[----:B------:R-:W-:-:S11]  /*a1ab0*/  ISETP.LT.AND P0, PT, R243, UR64, !P0 ;  /* 0x00000040f3007c0c */ /* 0x000fd6000c701270 */
[----:B------:R-:W-:-:S04]  /*a1ac0*/  @P1 LOP3.LUT R24, R24, 0x10, RZ, 0xfc, !PT ;  /* 0x0000001018181812 */ /* 0x000fc800078efcff */
[----:B------:R-:W-:-:S04]  /*a1ad0*/  LOP3.LUT R24, R24, 0xfffffff7, RZ, 0xc0, !PT ;  /* 0xfffffff718187812 */ /* 0x000fc800078ec0ff */
[----:B------:R-:W-:Y:S02]  /*a1ae0*/  @P0 LOP3.LUT R24, R24, 0x8, RZ, 0xfc, !PT ;  /* 0x0000000818180812 */ /* 0x000fe400078efcff */
[----:B------:R-:W-:Y:S01]  /*a1af0*/  ISETP.GE.AND P0, PT, R30, UR11, PT ;  /* 0x0000000b1e007c0c */ /* 0x000fe2000bf06270 */
[----:B------:R-:W2:Y:S01]  /*a1b00*/  LDCU.64 UR10, c[0x0][0x398] ;  /* 0x00007300ff0a77ac */ /* 0x000ea20008000a00 */
[----:B------:R-:W-:Y:S02]  /*a1b10*/  LOP3.LUT R24, R24, 0xfffffffb, RZ, 0xc0, !PT ;  /* 0xfffffffb18187812 */ /* 0x000fe400078ec0ff */
[----:B-1----:R-:W-:Y:S01]  /*a1b20*/  ISETP.LT.AND P1, PT, R252, UR8, !P0 ;  /* 0x00000008fc007c0c */ /* 0x002fe2000c721270 */
[----:B------:R-:W-:Y:S01]  /*a1b30*/  UMOV UR8, UR38 ;  /* 0x0000002600087c82 */ /* 0x000fe20008000000 */
[----:B------:R-:W-:Y:S01]  /*a1b40*/  ISETP.LT.AND P0, PT, R243, UR50, !P0 ;  /* 0x00000032f3007c0c */ /* 0x000fe2000c701270 */
[----:B------:R-:W1:Y:S01]  /*a1b50*/  LDCU.64 UR38, c[0x0][0x398] ;  /* 0x00007300ff2677ac */ /* 0x000e620008000a00 */
[----:B------:R-:W-:-:S09]  /*a1b60*/  IADD3 R30, PT, PT, R0, 0x80, RZ ;  /* 0x00000080001e7810 */ /* 0x000fd20007ffe0ff */
[----:B------:R-:W-:-:S04]  /*a1b70*/  @P1 LOP3.LUT R24, R24, 0x4, RZ, 0xfc, !PT ;  /* 0x0000000418181812 */ /* 0x000fc800078efcff */
[----:B------:R-:W-:-:S04]  /*a1b80*/  LOP3.LUT R24, R24, 0xfffffffd, RZ, 0xc0, !PT ;  /* 0xfffffffd18187812 */ /* 0x000fc800078ec0ff */
[----:B------:R-:W-:Y:S01]  /*a1b90*/  @P0 LOP3.LUT R24, R24, 0x2, RZ, 0xfc, !PT ;  /* 0x0000000218180812 */ /* 0x000fe200078efcff */
[----:B-1----:R-:W-:Y:S01]  /*a1ba0*/  UMOV UR14, UR38 ;  /* 0x00000026000e7c82 */ /* 0x002fe20008000000 */
[----:B------:R-:W-:Y:S01]  /*a1bb0*/  ISETP.GE.AND P0, PT, R30, UR9, PT ;  /* 0x000000091e007c0c */ /* 0x000fe2000bf06270 */
[----:B------:R-:W-:Y:S01]  /*a1bc0*/  UMOV UR9, UR37 ;  /* 0x0000002500097c82 */ /* 0x000fe20008000000 */
[----:B------:R-:W1:Y:S01]  /*a1bd0*/  LDCU.64 UR36, c[0x0][0x398] ;  /* 0x00007300ff2477ac */ /* 0x000e620008000a00 */
[----:B------:R-:W-:Y:S01]  /*a1be0*/  VIADD R30, R0, 0xe7 ;  /* 0x000000e7001e7836 */ /* 0x000fe20000000000 */
[----:B--2---:R-:W-:Y:S02]  /*a1bf0*/  ISETP.LT.AND P1, PT, R252, UR10, !P0 ;  /* 0x0000000afc007c0c */ /* 0x004fe4000c721270 */
[----:B------:R-:W-:Y:S01]  /*a1c00*/  ISETP.LT.AND P0, PT, R243, UR34, !P0 ;  /* 0x00000022f3007c0c */ /* 0x000fe2000c701270 */
[----:B------:R-:W-:Y:S01]  /*a1c10*/  UMOV UR10, UR39 ;  /* 0x00000027000a7c82 */ /* 0x000fe20008000000 */
[----:B------:R-:W-:Y:S01]  /*a1c20*/  LOP3.LUT R24, R24, 0xfffffffe, RZ, 0xc0, !PT ;  /* 0xfffffffe18187812 */ /* 0x000fe200078ec0ff */
[----:B------:R-:W2:Y:S08]  /*a1c30*/  LDCU.64 UR38, c[0x0][0x398] ;  /* 0x00007300ff2677ac */ /* 0x000eb00008000a00 */
[----:B------:R-:W-:-:S02]  /*a1c40*/  @P1 LOP3.LUT R24, R24, 0x1, RZ, 0xfc, !PT ;  /* 0x0000000118181812 */ /* 0x000fc400078efcff */
[----:B------:R-:W-:Y:S02]  /*a1c50*/  @P0 LOP3.LUT R23, R23, 0x40000000, RZ, 0xfc, !PT ;  /* 0x4000000017170812 */ /* 0x000fe400078efcff */
[----:B------:R-:W-:Y:S01]  /*a1c60*/  ISETP.GE.AND P0, PT, R30, UR9, PT ;  /* 0x000000091e007c0c */ /* 0x000fe2000bf06270 */
[----:B------:R-:W-:Y:S01]  /*a1c70*/  VIADD R30, R0, 0xe1 ;  /* 0x000000e1001e7836 */ /* 0x000fe20000000000 */
[----:B------:R-:W-:Y:S01]  /*a1c80*/  LOP3.LUT R23, R23, 0x7fffffff, RZ, 0xc0, !PT ;  /* 0x7fffffff17177812 */ /* 0x000fe200078ec0ff */
[----:B------:R3:W-:Y:S01]  /*a1c90*/  STL [R1+0x30e0], R24 ;  /* 0x0030e01801007387 */ /* 0x0007e20000100800 */
[----:B-1----:R-:W-:Y:S02]  /*a1ca0*/  ISETP.LT.AND P1, PT, R252, UR36, !P0 ;  /* 0x00000024fc007c0c */ /* 0x002fe4000c721270 */
[----:B------:R-:W-:Y:S01]  /*a1cb0*/  ISETP.LT.AND P0, PT, R243, UR8, !P0 ;  /* 0x00000008f3007c0c */ /* 0x000fe2000c701270 */
[----:B------:R-:W1:Y:S01]  /*a1cc0*/  LDCU.64 UR8, c[0x0][0x398] ;  /* 0x00007300ff0877ac */ /* 0x000e620008000a00 */
[----:B--2---:R-:W-:Y:S01]  /*a1cd0*/  UMOV UR16, UR39 ;  /* 0x0000002700107c82 */ /* 0x004fe20008000000 */
[----:B---3--:R-:W-:-:S08]  /*a1ce0*/  VIADD R24, R0, 0x16b ;  /* 0x0000016b00187836 */ /* 0x008fd00000000000 */
        /* <DEDUP_REMOVED lines=8> */
[----:B------:R-:W-:Y:S01]  /*a1d70*/  UMOV UR8, UR38 ;  /* 0x0000002600087c82 */ /* 0x000fe20008000000 */
        /* <DEDUP_REMOVED lines=9> */
[----:B------:R-:W-:Y:S01]  /*a1e10*/  UMOV UR26, UR39 ;  /* 0x00000027001a7c82 */ /* 0x000fe20008000000 */
[----:B--2---:R-:W-:Y:S01]  /*a1e20*/  ISETP.LT.AND P1, PT, R252, UR36, !P0 ;  /* 0x00000024fc007c0c */ /* 0x004fe2000c721270 */
[----:B------:R-:W1:Y:S01]  /*a1e30*/  LDCU.64 UR38, c[0x0][0x398] ;  /* 0x00007300ff2677ac */ /* 0x000e620008000a00 */
[----:B------:R-:W-:Y:S01]  /*a1e40*/  ISETP.LT.AND P0, PT, R243, UR8, !P0 ;  /* 0x00000008f3007c0c */ /* 0x000fe2000c701270 */
[----:B------:R-:W2:Y:S10]  /*a1e50*/  LDCU.64 UR8, c[0x0][0x398] ;  /* 0x00007300ff0877ac */ /* 0x000eb40008000a00 */
[----:B------:R-:W-:-:S04]  /*a1e60*/  @P1 LOP3.LUT R23, R23, 0x4000000, RZ, 0xfc, !PT ;  /* 0x0400000017171812 */ /* 0x000fc800078efcff */
[----:B------:R-:W-:Y:S01]  /*a1e70*/  LOP3.LUT R23, R23, 0xfdffffff, RZ, 0xc0, !PT ;  /* 0xfdffffff17177812 */ /* 0x000fe200078ec0ff */
[----:B-1----:R-:W-:-:S03]  /*a1e80*/  UMOV UR28, UR39 ;  /* 0x00000027001c7c82 */ /* 0x002fc60008000000 */
        /* <DEDUP_REMOVED lines=8> */
[----:B------:R-:W2:Y:S10]  /*a1f10*/  LDCU.64 UR38, c[0x0][0x398] ;  /* 0x00007300ff2677ac */ /* 0x000eb40008000a00 */
        /* <DEDUP_REMOVED lines=18> */
[----:B------:R-:W-:Y:S02]  /*a2040*/  LOP3.LUT R23, R23, 0xffefffff, RZ, 0xc0, !PT ;  /* 0xffefffff17177812 */ /* 0x000fe400078ec0ff */
[----:B--2---:R-:W-:Y:S01]  /*a2050*/  ISETP.LT.AND P1, PT, R252, UR8, !P0 ;  /* 0x00000008fc007c0c */ /* 0x004fe2000c721270 */
[----:B------:R-:W-:Y:S01]  /*a2060*/  UMOV UR8, UR38 ;  /* 0x0000002600087c82 */ /* 0x000fe20008000000 */
[----:B------:R-:W-:Y:S01]  /*a2070*/  ISETP.LT.AND P0, PT, R243, UR14, !P0 ;  /* 0x0000000ef3007c0c */ /* 0x000fe2000c701270 */
[----:B------:R-:W2:Y:S01]  /*a2080*/  LDCU.64 UR38, c[0x0][0x398] ;  /* 0x00007300ff2677ac */ /* 0x000ea20008000a00 */
[----:B------:R-:W-:-:S09]  /*a2090*/  IADD3 R30, PT, PT, R0, 0xc3, RZ ;  /* 0x000000c3001e7810 */ /* 0x000fd20007ffe0ff */
        /* <DEDUP_REMOVED lines=56> */
[----:B---3--:R-:W-:Y:S01]  /*a2420*/  ISETP.LT.AND P1, PT, R252, UR36, !P0 ;  /* 0x00000024fc007c0c */ /* 0x008fe2000c721270 */
        /* <DEDUP_REMOVED lines=19> */
[----:B------:R-:W-:Y:S02]  /*a2560*/  ISETP.GE.AND P0, PT, R30, UR9, PT ;  /* 0x000000091e007c0c */ /* 0x000fe4000bf06270 */
[----:B------:R-:W-:Y:S02]  /*a2570*/  LOP3.LUT R23, R23, 0xffffffbf, RZ, 0xc0, !PT ;  /* 0xffffffbf17177812 */ /* 0x000fe400078ec0ff */
[----:B-1----:R-:W-:Y:S01]  /*a2580*/  ISETP.LT.AND P1, PT, R252, UR36, !P0 ;  /* 0x00000024fc007c0c */ /* 0x002fe2000c721270 */
[----:B------:R-:W-:Y:S01]  /*a2590*/  UMOV UR36, UR38 ;  /* 0x0000002600247c82 */ /* 0x000fe20008000000 */
[----:B------:R-:W-:Y:S01]  /*a25a0*/  ISETP.LT.AND P0, PT, R243, UR8, !P0 ;  /* 0x00000008f3007c0c */ /* 0x000fe2000c701270 */
[----:B------:R-:W1:Y:S01]  /*a25b0*/  LDCU.64 UR8, c[0x0][0x398] ;  /* 0x00007300ff0877ac */ /* 0x000e620008000a00 */
[----:B------:R-:W-:Y:S01]  /*a25c0*/  IADD3 R30, PT, PT, R0, 0x99, RZ ;  /* 0x00000099001e7810 */ /* 0x000fe20007ffe0ff */
[----:B------:R-:W2:Y:S08]  /*a25d0*/  LDCU.64 UR38, c[0x0][0x398] ;  /* 0x00007300ff2677ac */ /* 0x000eb00008000a00 */
[----:B------:R-:W-:-:S04]  /*a25e0*/  @P1 LOP3.LUT R23, R23, 0x40, RZ, 0xfc, !PT ;  /* 0x0000004017171812 */ /* 0x000fc800078efcff */
[----:B------:R-:W-:-:S04]  /*a25f0*/  LOP3.LUT R23, R23, 0xffffffdf, RZ, 0xc0, !PT ;  /* 0xffffffdf17177812 */ /* 0x000fc800078ec0ff */
[----:B------:R-:W-:Y:S02]  /*a2600*/  @P0 LOP3.LUT R23, R23, 0x20, RZ, 0xfc, !PT ;  /* 0x0000002017170812 */ /* 0x000fe400078efcff */
[----:B------:R-:W-:Y:S01]  /*a2610*/  ISETP.GE.AND P0, PT, R30, UR37, PT ;  /* 0x000000251e007c0c */ /* 0x000fe2000bf06270 */
[----:B------:R-:W-:Y:S01]  /*a2620*/  VIADD R30, R0, 0x93 ;  /* 0x00000093001e7836 */ /* 0x000fe20000000000 */
[----:B------:R-:W-:Y:S02]  /*a2630*/  LOP3.LUT R23, R23, 0xffffffef, RZ, 0xc0, !PT ;  /* 0xffffffef17177812 */ /* 0x000fe400078ec0ff */
[----:B-1----:R-:W-:Y:S02]  /*a2640*/  ISETP.LT.AND P1, PT, R252, UR8, !P0 ;  /* 0x00000008fc007c0c */ /* 0x002fe4000c721270 */
[----:B------:R-:W-:Y:S01]  /*a2650*/  ISETP.LT.AND P0, PT, R243, UR36, !P0 ;  /* 0x00000024f3007c0c */ /* 0x000fe2000c701270 */
[----:B------:R-:W1:Y:S10]  /*a2660*/  LDCU.64 UR36, c[0x0][0x398] ;  /* 0x00007300ff2477ac */ /* 0x000e740008000a00 */
        /* <DEDUP_REMOVED lines=8> */
[----:B--2---:R-:W-:-:S11]  /*a26f0*/  ISETP.LT.AND P0, PT, R243, UR38, !P0 ;  /* 0x00000026f3007c0c */ /* 0x004fd6000c701270 */
        /* <DEDUP_REMOVED lines=9> */
[----:B------:R-:W-:-:S10]  /*a2790*/  UMOV UR66, UR18 ;  /* 0x0000001200427c82 */ /* 0x000fd40008000000 */
        /* <DEDUP_REMOVED lines=9> */
[----:B------:R-:W-:Y:S01]  /*a2830*/  UMOV UR52, UR19 ;  /* 0x0000001300347c82 */ /* 0x000fe20008000000 */
[----:B---3--:R-:W-:-:S09]  /*a2840*/  VIADD R23, R0, 0x16a ;  /* 0x0000016a00177836 */ /* 0x008fd20000000000 */
[----:B------:R-:W-:-:S04]  /*a2850*/  @P1 LOP3.LUT R21, R21, 0x40000000, RZ, 0xfc, !PT ;  /* 0x4000000015151812 */ /* 0x000fc800078efcff */
[----:B------:R-:W-:-:S04]  /*a2860*/  LOP3.LUT R21, R21, 0xdfffffff, RZ, 0xc0, !PT ;  /* 0xdfffffff15157812 */ /* 0x000fc800078ec0ff */
[----:B------:R-:W-:Y:S02]  /*a2870*/  @P0 LOP3.LUT R21, R21, 0x20000000, RZ, 0xfc, !PT ;  /* 0x2000000015150812 */ /* 0x000fe400078efcff */
[----:B------:R-:W-:Y:S01]  /*a2880*/  ISETP.GE.AND P0, PT, R30, UR77, PT ;  /* 0x0000004d1e007c0c */ /* 0x000fe2000bf06270 */
[----:B------:R-:W3:Y:S01]  /*a2890*/  LDCU.64 UR76, c[0x0][0x398] ;  /* 0x00007300ff4c77ac */ /* 0x000ee20008000a00 */
[----:B------:R-:W-:Y:S01]  /*a28a0*/  LOP3.LUT R21, R21, 0xefffffff, RZ, 0xc0, !PT ;  /* 0xefffffff15157812 */ /* 0x000fe200078ec0ff */
[----:B------:R-:W-:Y:S01]  /*a28b0*/  VIADD R30, R0, 0xf3 ;  /* 0x000000f3001e7836 */ /* 0x000fe20000000000 */
[----:B--2---:R-:W-:Y:S02]  /*a28c0*/  ISETP.LT.AND P1, PT, R252, UR8, !P0 ;  /* 0x00000008fc007c0c */ /* 0x004fe4000c721270 */
[----:B-1----:R-:W-:-:S11]  /*a28d0*/  ISETP.LT.AND P0, PT, R243, UR36, !P0 ;  /* 0x00000024f3007c0c */ /* 0x002fd6000c701270 */
[----:B------:R-:W-:Y:S01]  /*a28e0*/  @P1 LOP3.LUT R21, R21, 0x10000000, RZ, 0xfc, !PT ;  /* 0x1000000015151812 */ /* 0x000fe200078efcff */
[----:B---3--:R-:W-:Y:S01]  /*a28f0*/  IMAD.U32 R57, RZ, RZ, UR76 ;  /* 0x0000004cff397e24 */ /* 0x008fe2000f8e00ff */
[----:B------:R-:W-:Y:S01]  /*a2900*/  UMOV UR38, UR77 ;  /* 0x0000004d00267c82 */ /* 0x000fe20008000000 */
[----:B------:R-:W1:Y:S01]  /*a2910*/  LDCU.64 UR76, c[0x0][0x398] ;  /* 0x00007300ff4c77ac */ /* 0x000e620008000a00 */
[----:B------:R-:W-:-:S04]  /*a2920*/  LOP3.LUT R21, R21, 0xfbffffff, RZ, 0xc0, !PT ;  /* 0xfbffffff15157812 */ /* 0x000fc800078ec0ff */
[----:B------:R-:W-:Y:S02]  /*a2930*/  @P0 LOP3.LUT R21, R21, 0x4000000, RZ, 0xfc, !PT ;  /* 0x0400000015150812 */ /* 0x000fe400078efcff */
[----:B------:R-:W-:Y:S01]  /*a2940*/  ISETP.GE.AND P0, PT, R30, UR38, PT ;  /* 0x000000261e007c0c */ /* 0x000fe2000bf06270 */
[----:B------:R-:W-:Y:S01]  /*a2950*/  VIADD R30, R0, 0xff ;  /* 0x000000ff001e7836 */ /* 0x000fe20000000000 */
[----:B------:R-:W-:Y:S02]  /*a2960*/  LOP3.LUT R21, R21, 0xf7ffffff, RZ, 0xc0, !PT ;  /* 0xf7ffffff15157812 */ /* 0x000fe400078ec0ff */
[----:B-1----:R-:W-:Y:S01]  /*a2970*/  MOV R49, UR77 ;  /* 0x0000004d00317c02 */ /* 0x002fe20008000f00 */
[----:B------:R-:W-:Y:S01]  /*a2980*/  UMOV UR36, UR76 ;  /* 0x0000004c00247c82 */ /* 0x000fe20008000000 */
[----:B------:R-:W1:Y:S01]  /*a2990*/  LDCU.64 UR76, c[0x0][0x398] ;  /* 0x00007300ff4c77ac */ /* 0x000e620008000a00 */
[----:B------:R-:W-:-:S13]  /*a29a0*/  ISETP.LT.AND P1, PT, R252, UR36, !P0 ;  /* 0x00000024fc007c0c */ /* 0x000fda000c721270 */
[----:B------:R-:W-:Y:S01]  /*a29b0*/  @P1 LOP3.LUT R21, R21, 0x8000000, RZ, 0xfc, !PT ;  /* 0x0800000015151812 */ /* 0x000fe200078efcff */
[----:B-1----:R-:W-:Y:S01]  /*a29c0*/  IMAD.U32 R51, RZ, RZ, UR77 ;  /* 0x0000004dff337e24 */ /* 0x002fe2000f8e00ff */
[----:B------:R-:W-:Y:S01]  /*a29d0*/  UMOV UR8, UR76 ;  /* 0x0000004c00087c82 */ /* 0x000fe20008000000 */
[----:B------:R-:W1:Y:S01]  /*a29e0*/  LDCU.64 UR76, c[0x0][0x398] ;  /* 0x00007300ff4c77ac */ /* 0x000e620008000a00 */
[----:B------:R-:W-:Y:S02]  /*a29f0*/  ISETP.LT.AND P0, PT, R243, UR8, !P0 ;  /* 0x00000008f3007c0c */ /* 0x000fe4000c701270 */
[----:B------:R-:W-:-:S11]  /*a2a00*/  LOP3.LUT R21, R21, 0xfeffffff, RZ, 0xc0, !PT ;  /* 0xfeffffff15157812 */ /* 0x000fd600078ec0ff */
[----:B------:R-:W-:Y:S01]  /*a2a10*/  @P0 LOP3.LUT R21, R21, 0x1000000, RZ, 0xfc, !PT ;  /* 0x0100000015150812 */ /* 0x000fe200078efcff */
[----:B-1----:R-:W-:Y:S01]  /*a2a20*/  UMOV UR42, UR77 ;  /* 0x0000004d002a7c82 */ /* 0x002fe20008000000 */
[----:B------:R-:W-:Y:S01]  /*a2a30*/  UMOV UR8, UR76 ;  /* 0x0000004c00087c82 */ /* 0x000fe20008000000 */
[----:B------:R-:W1:Y:S01]  /*a2a40*/  LDCU.64 UR76, c[0x0][0x398] ;  /* 0x00007300ff4c77ac */ /* 0x000e620008000a00 */
[----:B------:R-:W-:Y:S01]  /*a2a50*/  ISETP.GE.AND P0, PT, R30, UR42, PT ;  /* 0x0000002a1e007c0c */ /* 0x000fe2000bf06270 */
[----:B------:R-:W-:Y:S01]  /*a2a60*/  VIADD R30, R0, 0x100 ;  /* 0x00000100001e7836 */ /* 0x000fe20000000000 */
[----:B------:R-:W-:Y:S01]  /*a2a70*/  LOP3.LUT R21, R21, 0xfdffffff, RZ, 0xc0, !PT ;  /* 0xfdffffff15157812 */ /* 0x000fe200078ec0ff */
[----:B------:R-:W2:Y:S01]  /*a2a80*/  LDCU.64 UR42, c[0x0][0x398] ;  /* 0x00007300ff2a77ac */ /* 0x000ea20008000a00 */
[----:B-1----:R-:W-:Y:S01]  /*a2a90*/  IMAD.U32 R58, RZ, RZ, UR77 ;  /* 0x0000004dff3a7e24 */ /* 0x002fe2000f8e00ff */
[----:B------:R-:W-:Y:S01]  /*a2aa0*/  UMOV UR38, UR76 ;  /* 0x0000004c00267c82 */ /* 0x000fe20008000000 */
[----:B------:R-:W1:Y:S01]  /*a2ab0*/  LDCU.64 UR76, c[0x0][0x398] ;  /* 0x00007300ff4c77ac */ /* 0x000e620008000a00 */
[----:B------:R-:W-:Y:S01]  /*a2ac0*/  ISETP.LT.AND P1, PT, R252, UR38, !P0 ;  /* 0x00000026fc007c0c */ /* 0x000fe2000c721270 */
[----:B--2---:R-:W-:-:S12]  /*a2ad0*/  IMAD.U32 R56, RZ, RZ, UR43 ;  /* 0x0000002bff387e24 */ /* 0x004fd8000f8e00ff */
[----:B------:R-:W-:Y:S01]  /*a2ae0*/  @P1 LOP3.LUT R21, R21, 0x2000000, RZ, 0xfc, !PT ;  /* 0x0200000015151812 */ /* 0x000fe200078efcff */
[----:B-1----:R-:W-:Y:S01]  /*a2af0*/  UMOV UR36, UR76 ;  /* 0x0000004c00247c82 */ /* 0x002fe20008000000 */
[----:B------:R-:W-:Y:S01]  /*a2b00*/  IMAD.U32 R59, RZ, RZ, UR77 ;  /* 0x0000004dff3b7e24 */ /* 0x000fe2000f8e00ff */
[----:B------:R-:W-:Y:S01]  /*a2b10*/  ISETP.LT.AND P0, PT, R243, UR36, !P0 ;  /* 0x00000024f3007c0c */ /* 0x000fe2000c701270 */
[----:B------:R-:W1:Y:S01]  /*a2b20*/  LDCU.64 UR76, c[0x0][0x398] ;  /* 0x00007300ff4c77ac */ /* 0x000e620008000a00 */
[----:B------:R-:W-:Y:S01]  /*a2b30*/  LOP3.LUT R21, R21, 0xffbfffff, RZ, 0xc0, !PT ;  /* 0xffbfffff15157812 */ /* 0x000fe200078ec0ff */
[----:B------:R-:W-:Y:S01]  /*a2b40*/  UMOV UR36, UR42 ;  /* 0x0000002a00247c82 */ /* 0x000fe20008000000 */
[----:B------:R-:W2:Y:S09]  /*a2b50*/  LDCU.64 UR42, c[0x0][0x398] ;  /* 0x00007300ff2a77ac */ /* 0x000eb20008000a00 */
[----:B------:R-:W-:-:S04]  /*a2b60*/  @P0 LOP3.LUT R21, R21, 0x400000, RZ, 0xfc, !PT ;  /* 0x0040000015150812 */ /* 0x000fc800078efcff */
[----:B------:R-:W-:Y:S02]  /*a2b70*/  LOP3.LUT R21, R21, 0xff7fffff, RZ, 0xc0, !PT ;  /* 0xff7fffff15157812 */ /* 0x000fe400078ec0ff */
[----:B-1----:R-:W-:Y:S01]  /*a2b80*/  ISETP.GE.AND P0, PT, R30, UR77, PT ;  /* 0x0000004d1e007c0c */ /* 0x002fe2000bf06270 */
[----:B------:R-:W-:-:S03]  /*a2b90*/  VIADD R30, R0, 0x103 ;  /* 0x00000103001e7836 */ /* 0x000fc60000000000 */
[----:B------:R-:W-:Y:S01]  /*a2ba0*/  ISETP.LT.AND P1, PT, R252, UR36, !P0 ;  /* 0x00000024fc007c0c */ /* 0x000fe2000c721270 */
[----:B--2---:R-:W-:Y:S01]  /*a2bb0*/  UMOV UR19, UR42 ;  /* 0x0000002a00137c82 */ /* 0x004fe20008000000 */
[----:B------:R-:W-:Y:S02]  /*a2bc0*/  MOV R55, UR43 ;  /* 0x0000002b00377c02 */ /* 0x000fe40008000f00 */
[----:B------:R-:W-:Y:S01]  /*a2bd0*/  ISETP.LT.AND P0, PT, R243, UR19, !P0 ;  /* 0x00000013f3007c0c */ /* 0x000fe2000c701270 */
[----:B------:R-:W1:Y:S08]  /*a2be0*/  LDCU.64 UR18, c[0x0][0x398] ;  /* 0x00007300ff1277ac */ /* 0x000e700008000a00 */
[----:B------:R-:W-:-:S04]  /*a2bf0*/  @P1 LOP3.LUT R21, R21, 0x800000, RZ, 0xfc, !PT ;  /* 0x0080000015151812 */ /* 0x000fc800078efcff */
[----:B------:R-:W-:-:S04]  /*a2c00*/  LOP3.LUT R21, R21, 0xffefffff, RZ, 0xc0, !PT ;  /* 0xffefffff15157812 */ /* 0x000fc800078ec0ff */
[----:B------:R-:W-:Y:S01]  /*a2c10*/  @P0 LOP3.LUT R21, R21, 0x100000, RZ, 0xfc, !PT ;  /* 0x0010000015150812 */ /* 0x000fe200078efcff */
[----:B-1----:R-:W-:Y:S01]  /*a2c20*/  UMOV UR43, UR19 ;  /* 0x00000013002b7c82 */ /* 0x002fe20008000000 */
[----:B------:R-:W-:Y:S01]  /*a2c30*/  UMOV UR36, UR18 ;  /* 0x0000001200247c82 */ /* 0x000fe20008000000 */
[----:B------:R-:W1:Y:S01]  /*a2c40*/  LDCU.64 UR18, c[0x0][0x398] ;  /* 0x00007300ff1277ac */ /* 0x000e620008000a00 */
[----:B------:R-:W-:Y:S01]  /*a2c50*/  ISETP.GE.AND P0, PT, R30, UR43, PT ;  /* 0x0000002b1e007c0c */ /* 0x000fe2000bf06270 */
[----:B------:R-:W-:Y:S01]  /*a2c60*/  VIADD R30, R0, 0x101 ;  /* 0x00000101001e7836 */ /* 0x000fe20000000000 */
[----:B------:R-:W-:Y:S02]  /*a2c70*/  LOP3.LUT R21, R21, 0xffdfffff, RZ, 0xc0, !PT ;  /* 0xffdfffff15157812 */ /* 0x000fe400078ec0ff */
[----:B------:R-:W-:Y:S01]  /*a2c80*/  ISETP.LT.AND P1, PT, R243, UR76, !P0 ;  /* 0x0000004cf3007c0c */ /* 0x000fe2000c721270 */
[----:B------:R-:W2:Y:S01]  /*a2c90*/  LDCU.64 UR76, c[0x0][0x398] ;  /* 0x00007300ff4c77ac */ /* 0x000ea20008000a00 */
[----:B-1----:R-:W-:-:S11]  /*a2ca0*/  UMOV UR42, UR18 ;  /* 0x00000012002a7c82 */ /* 0x002fd60008000000 */
[----:B------:R-:W-:Y:S01]  /*a2cb0*/  @P1 LOP3.LUT R21, R21, 0x200000, RZ, 0xfc, !PT ;  /* 0x0020000015151812 */ /* 0x000fe200078efcff */
[----:B------:R-:W-:Y:S01]  /*a2cc0*/  UMOV UR38, UR19 ;  /* 0x0000001300267c82 */ /* 0x000fe20008000000 */
[----:B------:R-:W-:Y:S01]  /*a2cd0*/  ISETP.LT.AND P0, PT, R252, UR42, !P0 ;  /* 0x0000002afc007c0c */ /* 0x000fe2000c701270 */
[----:B------:R-:W1:Y:S01]  /*a2ce0*/  LDCU.64 UR42, c[0x0][0x398] ;  /* 0x00007300ff2a77ac */ /* 0x000e620008000a00 */
[----:B------:R-:W-:Y:S01]  /*a2cf0*/  LOP3.LUT R21, R21, 0xfff7ffff, RZ, 0xc0, !PT ;  /* 0xfff7ffff15157812 */ /* 0x000fe200078ec0ff */
[----:B--2---:R-:W-:Y:S01]  /*a2d00*/  IMAD.U32 R53, RZ, RZ, UR77 ;  /* 0x0000004dff357e24 */ /* 0x004fe2000f8e00ff */
[----:B------:R-:W-:Y:S02]  /*a2d10*/  R2UR.FILL UR19, R33 ;  /* 0x00000000211372ca */ /* 0x000fe400004e0000 */
[----:B------:R-:W-:-:S07]  /*a2d20*/  R2UR.FILL UR18, R31 ;  /* 0x000000001f1272ca */ /* 0x000fce00004e0000 */
[----:B------:R-:W-:Y:S02]  /*a2d30*/  @P0 LOP3.LUT R21, R21, 0x80000, RZ, 0xfc, !PT ;  /* 0x0008000015150812 */ /* 0x000fe400078efcff */
[----:B------:R-:W-:Y:S01]  /*a2d40*/  ISETP.GE.AND P0, PT, R30, UR38, PT ;  /* 0x000000261e007c0c */ /* 0x000fe2000bf06270 */
[----:B------:R-:W-:Y:S01]  /*a2d50*/  UMOV UR38, UR62 ;  /* 0x0000003e00267c82 */ /* 0x000fe20008000000 */
[----:B------:R-:W-:Y:S01]  /*a2d60*/  LOP3.LUT R21, R21, 0xfffbffff, RZ, 0xc0, !PT ;  /* 0xfffbffff15157812 */ /* 0x000fe200078ec0ff */
[----:B------:R-:W-:Y:S01]  /*a2d70*/  UMOV UR62, UR4 ;  /* 0x00000004003e7c82 */ /* 0x000fe20008000000 */
[----:B-1----:R-:W-:Y:S01]  /*a2d80*/  IMAD.U32 R52, RZ, RZ, UR43 ;  /* 0x0000002bff347e24 */ /* 0x002fe2000f8e00ff */
[----:B------:R-:W-:Y:S01]  /*a2d90*/  UMOV UR43, UR42 ;  /* 0x0000002a002b7c82 */ /* 0x000fe20008000000 */
[----:B------:R-:W-:Y:S01]  /*a2da0*/  UMOV UR42, UR76 ;  /* 0x0000004c002a7c82 */ /* 0x000fe20008000000 */
[----:B------:R-:W1:Y:S01]  /*a2db0*/  LDCU.64 UR76, c[0x0][0x398] ;  /* 0x00007300ff4c77ac */ /* 0x000e620008000a00 */
[----:B------:R-:W-:Y:S01]  /*a2dc0*/  ISETP.LT.AND P1, PT, R252, UR43, !P0 ;  /* 0x0000002bfc007c0c */ /* 0x000fe2000c721270 */
[----:B------:R-:W-:Y:S01]  /*a2dd0*/  VIADD R30, R0, 0x104 ;  /* 0x00000104001e7836 */ /* 0x000fe20000000000 */
[----:B------:R-:W-:-:S11]  /*a2de0*/  ISETP.LT.AND P0, PT, R243, UR42, !P0 ;  /* 0x0000002af3007c0c */ /* 0x000fd6000c701270 */
[----:B------:R-:W-:Y:S01]  /*a2df0*/  @P1 LOP3.LUT R21, R21, 0x40000, RZ, 0xfc, !PT ;  /* 0x0004000015151812 */ /* 0x000fe200078efcff */
[----:B-1----:R-:W-:Y:S01]  /*a2e00*/  UMOV UR42, UR77 ;  /* 0x0000004d002a7c82 */ /* 0x002fe20008000000 */
        /* <DEDUP_REMOVED lines=9> */
[----:B------:R-:W-:Y:S01]  /*a2ea0*/  ISETP.LT.AND P1, PT, R252, UR36, !P0 ;  /* 0x00000024fc007c0c */ /* 0x000fe2000c721270 */
[----:B------:R3:W-:Y:S01]  /*a2eb0*/  STL [R1+0x30e8], R134 ;  /* 0x0030e88601007387 */ /* 0x0007e20000100800 */
[----:B-1----:R-:W-:-:S02]  /*a2ec0*/  ISETP.LT.AND P0, PT, R243, UR76, !P0 ;  /* 0x0000004cf3007c0c */ /* 0x002fc4000c701270 */
[----:B---3--:R-:W-:-:S09]  /*a2ed0*/  IADD3 R134, PT, PT, R0, 0x169, RZ ;  /* 0x0000016900867810 */ /* 0x008fd20007ffe0ff */
[----:B------:R-:W-:Y:S01]  /*a2ee0*/  @P1 LOP3.LUT R21, R21, 0x20000, RZ, 0xfc, !PT ;  /* 0x0002000015151812 */ /* 0x000fe200078efcff */
[----:B--2---:R-:W-:Y:S01]  /*a2ef0*/  UMOV UR4, UR42 ;  /* 0x0000002a00047c82 */ /* 0x004fe20008000000 */
[----:B------:R-:W-:Y:S02]  /*a2f00*/  MOV R50, UR43 ;  /* 0x0000002b00327c02 */ /* 0x000fe40008000f00 */
[----:B------:R-:W-:Y:S02]  /*a2f10*/  LOP3.LUT R21, R21, 0xffff7fff, RZ, 0xc0, !PT ;  /* 0xffff7fff15157812 */ /* 0x000fe400078ec0ff */
[----:B------:R-:W-:Y:S02]  /*a2f20*/  R2UR.FILL UR43, R35 ;  /* 0x00000000232b72ca */ /* 0x000fe400004e0000 */
[----:B------:R-:W-:Y:S02]  /*a2f30*/  @P0 LOP3.LUT R21, R21, 0x8000, RZ, 0xfc, !PT ;  /* 0x0000800015150812 */ /* 0x000fe400078efcff */
[----:B------:R-:W-:Y:S01]  /*a2f40*/  ISETP.GE.AND P0, PT, R30, UR77, PT ;  /* 0x0000004d1e007c0c */ /* 0x000fe2000bf06270 */
[----:B------:R-:W1:Y:S01]  /*a2f50*/  LDCU.64 UR76, c[0x0][0x398] ;  /* 0x00007300ff4c77ac */ /* 0x000e620008000a00 */
[----:B------:R-:W-:Y:S01]  /*a2f60*/  LOP3.LUT R21, R21, 0xffffbfff, RZ, 0xc0, !PT ;  /* 0xffffbfff15157812 */ /* 0x000fe200078ec0ff */
[----:B------:R-:W-:Y:S01]  /*a2f70*/  VIADD R30, R0, 0x7b ;  /* 0x0000007b001e7836 */ /* 0x000fe20000000000 */
[----:B------:R-:W-:-:S02]  /*a2f80*/  ISETP.LT.AND P1, PT, R252, UR8, !P0 ;  /* 0x00000008fc007c0c */ /* 0x000fc4000c721270 */
[----:B------:R-:W-:Y:S02]  /*a2f90*/  ISETP.LT.AND P0, PT, R243, UR4, !P0 ;  /* 0x00000004f3007c0c */ /* 0x000fe4000c701270 */
[----:B------:R-:W-:-:S09]  /*a2fa0*/  R2UR.FILL UR42, R34 ;  /* 0x00000000222a72ca */ /* 0x000fd200004e0000 */
[----:B------:R-:W-:Y:S01]  /*a2fb0*/  @P1 LOP3.LUT R21, R21, 0x4000, RZ, 0xfc, !PT ;  /* 0x0000400015151812 */ /* 0x000fe200078efcff */
[----:B-1----:R-:W-:Y:S01]  /*a2fc0*/  IMAD.U32 R74, RZ, RZ, UR77 ;  /* 0x0000004dff4a7e24 */ /* 0x002fe2000f8e00ff */
[----:B------:R-:W-:Y:S01]  /*a2fd0*/  UMOV UR8, UR76 ;  /* 0x0000004c00087c82 */ /* 0x000fe20008000000 */
[----:B------:R-:W1:Y:S01]  /*a2fe0*/  LDCU.64 UR76, c[0x0][0x398] ;  /* 0x00007300ff4c77ac */ /* 0x000e620008000a00 */
[----:B------:R-:W-:-:S04]  /*a2ff0*/  LOP3.LUT R21, R21, 0xffffdfff, RZ, 0xc0, !PT ;  /* 0xffffdfff15157812 */ /* 0x000fc800078ec0ff */
[----:B------:R-:W-:Y:S02]  /*a3000*/  @P0 LOP3.LUT R21, R21, 0x2000, RZ, 0xfc, !PT ;  /* 0x0000200015150812 */ /* 0x000fe400078efcff */
[----:B------:R-:W-:Y:S01]  /*a3010*/  ISETP.GE.AND P0, PT, R30, UR9, PT ;  /* 0x000000091e007c0c */ /* 0x000fe2000bf06270 */
[----:B------:R-:W-:Y:S01]  /*a3020*/  VIADD R30, R0, 0x7a ;  /* 0x0000007a001e7836 */ /* 0x000fe20000000000 */
[----:B------:R-:W-:Y:S02]  /*a3030*/  LOP3.LUT R21, R21, 0xffffffbf, RZ, 0xc0, !PT ;  /* 0xffffffbf15157812 */ /* 0x000fe400078ec0ff */
[----:B------:R-:W-:Y:S01]  /*a3040*/  ISETP.LT.AND P1, PT, R252, UR8, !P0 ;  /* 0x00000008fc007c0c */ /* 0x000fe2000c721270 */
[----:B------:R-:W2:Y:S01]  /*a3050*/  LDCU.64 UR8, c[0x0][0x398] ;  /* 0x00007300ff0877ac */ /* 0x000ea20008000a00 */
[----:B-1----:R-:W-:Y:S01]  /*a3060*/  UMOV UR4, UR76 ;  /* 0x0000004c00047c82 */ /* 0x002fe20008000000 */
[----:B------:R-:W-:Y:S01]  /*a3070*/  IMAD.U32 R73, RZ, RZ, UR77 ;  /* 0x0000004dff497e24 */ /* 0x000fe2000f8e00ff */
[----:B------:R-:W-:Y:S01]  /*a3080*/  ISETP.LT.AND P0, PT, R243, UR4, !P0 ;  /* 0x00000004f3007c0c */ /* 0x000fe2000c701270 */
[----:B------:R-:W1:Y:S08]  /*a3090*/  LDCU.64 UR76, c[0x0][0x398] ;  /* 0x00007300ff4c77ac */ /* 0x000e700008000a00 */
[----:B------:R-:W-:-:S04]  /*a30a0*/  @P1 LOP3.LUT R21, R21, 0x40, RZ, 0xfc, !PT ;  /* 0x0000004015151812 */ /* 0x000fc800078efcff */
[----:B------:R-:W-:Y:S01]  /*a30b0*/  LOP3.LUT R21, R21, 0xffffffdf, RZ, 0xc0, !PT ;  /* 0xffffffdf15157812 */ /* 0x000fe200078ec0ff */
[----:B--2---:R-:W-:-:S03]  /*a30c0*/  IMAD.U32 R72, RZ, RZ, UR9 ;  /* 0x00000009ff487e24 */ /* 0x004fc6000f8e00ff */
[----:B------:R-:W-:Y:S02]  /*a30d0*/  @P0 LOP3.LUT R21, R21, 0x20, RZ, 0xfc, !PT ;  /* 0x0000002015150812 */ /* 0x000fe400078efcff */
[----:B------:R-:W-:Y:S02]  /*a30e0*/  ISETP.GE.AND P0, PT, R30, UR11, PT ;  /* 0x0000000b1e007c0c */ /* 0x000fe4000bf06270 */
[----:B------:R-:W-:Y:S02]  /*a30f0*/  LOP3.LUT R21, R21, 0xffffffef, RZ, 0xc0, !PT ;  /* 0xffffffef15157812 */ /* 0x000fe400078ec0ff */
[----:B------:R-:W-:Y:S01]  /*a3100*/  ISETP.LT.AND P1, PT, R252, UR8, !P0 ;  /* 0x00000008fc007c0c */ /* 0x000fe2000c721270 */
[----:B-1----:R-:W-:Y:S01]  /*a3110*/  UMOV UR4, UR76 ;  /* 0x0000004c00047c82 */ /* 0x002fe20008000000 */
[----:B------:R-:W1:Y:S01]  /*a3120*/  LDCU.64 UR8, c[0x0][0x398] ;  /* 0x00007300ff0877ac */ /* 0x000e620008000a00 */
[----:B------:R-:W-:Y:S01]  /*a3130*/  ISETP.LT.AND P0, PT, R243, UR4, !P0 ;  /* 0x00000004f3007c0c */ /* 0x000fe2000c701270 */
[----:B------:R-:W-:Y:S01]  /*a3140*/  IMAD.U32 R71, RZ, RZ, UR77 ;  /* 0x0000004dff477e24 */ /* 0x000fe2000f8e00ff */
[----:B------:R-:W-:Y:S01]  /*a3150*/  IADD3 R30, PT, PT, R0, 0x79, RZ ;  /* 0x00000079001e7810 */ /* 0x000fe20007ffe0ff */
[----:B------:R-:W2:Y:S07]  /*a3160*/  LDCU.64 UR76, c[0x0][0x398] ;  /* 0x00007300ff4c77ac */ /* 0x000eae0008000a00 */
[----:B------:R-:W-:-:S04]  /*a3170*/  @P1 LOP3.LUT R21, R21, 0x10, RZ, 0xfc, !PT ;  /* 0x0000001015151812 */ /* 0x000fc800078efcff */
[----:B------:R-:W-:Y:S01]  /*a3180*/  LOP3.LUT R21, R21, 0xfffffff7, RZ, 0xc0, !PT ;  /* 0xfffffff715157812 */ /* 0x000fe200078ec0ff */
[----:B-1----:R-:W-:-:S03]  /*a3190*/  IMAD.U32 R70, RZ, RZ, UR9 ;  /* 0x00000009ff467e24 */ /* 0x002fc6000f8e00ff */
[----:B------:R-:W-:Y:S02]  /*a31a0*/  @P0 LOP3.LUT R21, R21, 0x8, RZ, 0xfc, !PT ;  /* 0x0000000815150812 */ /* 0x000fe400078efcff */
[----:B------:R-:W-:Y:S01]  /*a31b0*/  ISETP.GE.AND P0, PT, R30, UR13, PT ;  /* 0x0000000d1e007c0c */ /* 0x000fe2000bf06270 */
[----:B--2---:R-:W-:Y:S01]  /*a31c0*/  IMAD.U32 R69, RZ, RZ, UR77 ;  /* 0x0000004dff457e24 */ /* 0x004fe2000f8e00ff */
[----:B------:R-:W-:Y:S01]  /*a31d0*/  UMOV UR4, UR76 ;  /* 0x0000004c00047c82 */ /* 0x000fe20008000000 */
[----:B------:R-:W1:Y:S01]  /*a31e0*/  LDCU.64 UR76, c[0x0][0x398] ;  /* 0x00007300ff4c77ac */ /* 0x000e620008000a00 */
[----:B------:R-:W-:Y:S01]  /*a31f0*/  ISETP.LT.AND P1, PT, R252, UR8, !P0 ;  /* 0x00000008fc007c0c */ /* 0x000fe2000c721270 */
[----:B------:R-:W-:Y:S01]  /*a3200*/  VIADD R30, R0, 0x78 ;  /* 0x00000078001e7836 */ /* 0x000fe20000000000 */
[----:B------:R-:W-:Y:S01]  /*a3210*/  ISETP.LT.AND P0, PT, R243, UR4, !P0 ;  /* 0x00000004f3007c0c */ /* 0x000fe2000c701270 */
[----:B------:R-:W2:Y:S01]  /*a3220*/  LDCU.64 UR8, c[0x0][0x398] ;  /* 0x00007300ff0877ac */ /* 0x000ea20008000a00 */
[----:B------:R-:W-:-:S09]  /*a3230*/  LOP3.LUT R21, R21, 0xfffffffb, RZ, 0xc0, !PT ;  /* 0xfffffffb15157812 */ /* 0x000fd200078ec0ff */
[----:B------:R-:W-:-:S04]  /*a3240*/  @P1 LOP3.LUT R21, R21, 0x4, RZ, 0xfc, !PT ;  /* 0x0000000415151812 */ /* 0x000fc800078efcff */
[----:B------:R-:W-:Y:S01]  /*a3250*/  LOP3.LUT R21, R21, 0xfffffffd, RZ, 0xc0, !PT ;  /* 0xfffffffd15157812 */ /* 0x000fe200078ec0ff */
[----:B-1----:R-:W-:Y:S01]  /*a3260*/  UMOV UR4, UR76 ;  /* 0x0000004c00047c82 */ /* 0x002fe20008000000 */
[----:B------:R-:W-:Y:S01]  /*a3270*/  IMAD.U32 R66, RZ, RZ, UR77 ;  /* 0x0000004dff427e24 */ /* 0x000fe2000f8e00ff */
[----:B------:R-:W1:Y:S01]  /*a3280*/  LDCU.64 UR76, c[0x0][0x398] ;  /* 0x00007300ff4c77ac */ /* 0x000e620008000a00 */
[----:B------:R-:W-:Y:S01]  /*a3290*/  @P0 LOP3.LUT R21, R21, 0x2, RZ, 0xfc, !PT ;  /* 0x0000000215150812 */ /* 0x000fe200078efcff */
[----:B--2---:R-:W-:Y:S01]  /*a32a0*/  IMAD.U32 R67, RZ, RZ, UR9 ;  /* 0x00000009ff437e24 */ /* 0x004fe2000f8e00ff */
[----:B------:R-:W-:Y:S01]  /*a32b0*/  ISETP.GE.AND P0, PT, R30, UR15, PT ;  /* 0x0000000f1e007c0c */ /* 0x000fe2000bf06270 */
[----:B------:R-:W-:Y:S01]  /*a32c0*/  VIADD R30, R0, 0x77 ;  /* 0x00000077001e7836 */ /* 0x000fe20000000000 */
[----:B------:R-:W-:Y:S02]  /*a32d0*/  LOP3.LUT R21, R21, 0xfffffffe, RZ, 0xc0, !PT ;  /* 0xfffffffe15157812 */ /* 0x000fe400078ec0ff */
[----:B------:R-:W-:Y:S01]  /*a32e0*/  ISETP.LT.AND P1, PT, R252, UR8, !P0 ;  /* 0x00000008fc007c0c */ /* 0x000fe2000c721270 */
[----:B------:R-:W2:Y:S01]  /*a32f0*/  LDCU.64 UR8, c[0x0][0x398] ;  /* 0x00007300ff0877ac */ /* 0x000ea20008000a00 */
[----:B------:R-:W-:Y:S01]  /*a3300*/  ISETP.LT.AND P0, PT, R243, UR4, !P0 ;  /* 0x00000004f3007c0c */ /* 0x000fe2000c701270 */
[----:B-1----:R-:W-:Y:S01]  /*a3310*/  UMOV UR4, UR76 ;  /* 0x0000004c00047c82 */ /* 0x002fe20008000000 */
[----:B------:R-:W-:-:S09]  /*a3320*/  IMAD.U32 R64, RZ, RZ, UR77 ;  /* 0x0000004dff407e24 */ /* 0x000fd2000f8e00ff */
[----:B------:R-:W-:Y:S01]  /*a3330*/  @P1 LOP3.LUT R21, R21, 0x1, RZ, 0xfc, !PT ;  /* 0x0000000115151812 */ /* 0x000fe200078efcff */
[----:B------:R-:W1:Y:S01]  /*a3340*/  LDCU.64 UR76, c[0x0][0x398] ;  /* 0x00007300ff4c77ac */ /* 0x000e620008000a00 */
[----:B------:R-:W-:Y:S02]  /*a3350*/  @P0 LOP3.LUT R20, R20, 0x80000000, RZ, 0xfc, !PT ;  /* 0x8000000014140812 */ /* 0x000fe400078efcff */
[----:B------:R-:W-:Y:S01]  /*a3360*/  ISETP.GE.AND P0, PT, R30, UR19, PT ;  /* 0x000000131e007c0c */ /* 0x000fe2000bf06270 */
[----:B------:R-:W-:Y:S01]  /*a3370*/  VIADD R30, R0, 0x76 ;  /* 0x00000076001e7836 */ /* 0x000fe20000000000 */
[----:B--2---:R-:W-:Y:S01]  /*a3380*/  MOV R65, UR9 ;  /* 0x0000000900417c02 */ /* 0x004fe20008000f00 */
[----:B------:R2:W-:Y:S01]  /*a3390*/  STL [R1+0x30ec], R21 ;  /* 0x0030ec1501007387 */ /* 0x0005e20000100800 */
[----:B------:R-:W-:Y:S01]  /*a33a0*/  ISETP.LT.AND P1, PT, R252, UR8, !P0 ;  /* 0x00000008fc007c0c */ /* 0x000fe2000c721270 */
[----:B------:R-:W3:Y:S01]  /*a33b0*/  LDCU.64 UR8, c[0x0][0x398] ;  /* 0x00007300ff0877ac */ /* 0x000ee20008000a00 */
[----:B------:R-:W-:-:S02]  /*a33c0*/  ISETP.LT.AND P0, PT, R243, UR4, !P0 ;  /* 0x00000004f3007c0c */ /* 0x000fc4000c701270 */
[----:B------:R-:W-:Y:S01]  /*a33d0*/  LOP3.LUT R20, R20, 0xbfffffff, RZ, 0xc0, !PT ;  /* 0xbfffffff14147812 */ /* 0x000fe200078ec0ff */
[----:B--2---:R-:W-:Y:S01]  /*a33e0*/  VIADD R21, R0, 0x168 ;  /* 0x0000016800157836 */ /* 0x004fe20000000000 */
[----:B-1----:R-:W-:Y:S01]  /*a33f0*/  UMOV UR4, UR76 ;  /* 0x0000004c00047c82 */ /* 0x002fe20008000000 */
[----:B------:R-:W-:-:S06]  /*a3400*/  IMAD.U32 R61, RZ, RZ, UR77 ;  /* 0x0000004dff3d7e24 */ /* 0x000fcc000f8e00ff */
[----:B------:R-:W-:Y:S01]  /*a3410*/  @P1 LOP3.LUT R20, R20, 0x40000000, RZ, 0xfc, !PT ;  /* 0x4000000014141812 */ /* 0x000fe200078efcff */
[----:B------:R-:W1:Y:S03]  /*a3420*/  LDCU.64 UR76, c[0x0][0x398] ;  /* 0x00007300ff4c77ac */ /* 0x000e660008000a00 */
[----:B------:R-:W-:Y:S01]  /*a3430*/  LOP3.LUT R20, R20, 0xdfffffff, RZ, 0xc0, !PT ;  /* 0xdfffffff14147812 */ /* 0x000fe200078ec0ff */
[----:B---3--:R-:W-:-:S03]  /*a3440*/  IMAD.U32 R62, RZ, RZ, UR9 ;  /* 0x00000009ff3e7e24 */ /* 0x008fc6000f8e00ff */
[----:B------:R-:W-:Y:S02]  /*a3450*/  @P0 LOP3.LUT R20, R20, 0x20000000, RZ, 0xfc, !PT ;  /* 0x2000000014140812 */ /* 0x000fe400078efcff */
[----:B------:R-:W-:Y:S01]  /*a3460*/  ISETP.GE.AND P0, PT, R30, UR21, PT ;  /* 0x000000151e007c0c */ /* 0x000fe2000bf06270 */
[----:B------:R-:W-:Y:S01]  /*a3470*/  VIADD R30, R0, 0x75 ;  /* 0x00000075001e7836 */ /* 0x000fe20000000000 */
[----:B------:R-:W-:Y:S02]  /*a3480*/  LOP3.LUT R20, R20, 0xefffffff, RZ, 0xc0, !PT ;  /* 0xefffffff14147812 */ /* 0x000fe400078ec0ff */
[----:B------:R-:W-:Y:S01]  /*a3490*/  ISETP.LT.AND P1, PT, R252, UR8, !P0 ;  /* 0x00000008fc007c0c */ /* 0x000fe2000c721270 */
[----:B------:R-:W2:Y:S01]  /*a34a0*/  LDCU.64 UR8, c[0x0][0x398] ;  /* 0x00007300ff0877ac */ /* 0x000ea20008000a00 */
[----:B------:R-:W-:Y:S01]  /*a34b0*/  ISETP.LT.AND P0, PT, R243, UR4, !P0 ;  /* 0x00000004f3007c0c */ /* 0x000fe2000c701270 */
[----:B-1----:R-:W-:Y:S01]  /*a34c0*/  UMOV UR4, UR76 ;  /* 0x0000004c00047c82 */ /* 0x002fe20008000000 */
[----:B------:R-:W-:Y:S01]  /*a34d0*/  MOV R34, UR77 ;  /* 0x0000004d00227c02 */ /* 0x000fe20008000f00 */
[----:B------:R-:W1:Y:S08]  /*a34e0*/  LDCU.64 UR76, c[0x0][0x398] ;  /* 0x00007300ff4c77ac */ /* 0x000e700008000a00 */
[----:B------:R-:W-:-:S04]  /*a34f0*/  @P1 LOP3.LUT R20, R20, 0x10000000, RZ, 0xfc, !PT ;  /* 0x1000000014141812 */ /* 0x000fc800078efcff */
[----:B------:R-:W-:Y:S01]  /*a3500*/  LOP3.LUT R20, R20, 0xf7ffffff, RZ, 0xc0, !PT ;  /* 0xf7ffffff14147812 */ /* 0x000fe200078ec0ff */
[----:B--2---:R-:W-:-:S03]  /*a3510*/  IMAD.U32 R35, RZ, RZ, UR9 ;  /* 0x00000009ff237e24 */ /* 0x004fc6000f8e00ff */
[----:B------:R-:W-:Y:S02]  /*a3520*/  @P0 LOP3.LUT R20, R20, 0x8000000, RZ, 0xfc, !PT ;  /* 0x0800000014140812 */ /* 0x000fe400078efcff */
[----:B------:R-:W-:Y:S01]  /*a3530*/  ISETP.GE.AND P0, PT, R30, UR25, PT ;  /* 0x000000191e007c0c */ /* 0x000fe2000bf06270 */
[----:B------:R-:W-:Y:S01]  /*a3540*/  VIADD R30, R0, 0x74 ;  /* 0x00000074001e7836 */ /* 0x000fe20000000000 */
[----:B------:R-:W-:Y:S01]  /*a3550*/  LOP3.LUT R20, R20, 0xfbffffff, RZ, 0xc0, !PT ;  /* 0xfbffffff14147812 */ /* 0x000fe200078ec0ff */
[----:B-1----:R-:W-:Y:S01]  /*a3560*/  IMAD.U32 R110, RZ, RZ, UR77 ;  /* 0x0000004dff6e7e24 */ /* 0x002fe2000f8e00ff */
[----:B------:R-:W-:Y:S01]  /*a3570*/  ISETP.LT.AND P1, PT, R252, UR8, !P0 ;  /* 0x00000008fc007c0c */ /* 0x000fe2000c721270 */
[----:B------:R-:W1:Y:S01]  /*a3580*/  LDCU.64 UR8, c[0x0][0x398] ;  /* 0x00007300ff0877ac */ /* 0x000e620008000a00 */
[----:B------:R-:W-:Y:S01]  /*a3590*/  ISETP.LT.AND P0, PT, R243, UR4, !P0 ;  /* 0x00000004f3007c0c */ /* 0x000fe2000c701270 */
[----:B------:R-:W-:Y:S01]  /*a35a0*/  UMOV UR4, UR76 ;  /* 0x0000004c00047c82 */ /* 0x000fe20008000000 */
[----:B------:R-:W2:Y:S09]  /*a35b0*/  LDCU.64 UR76, c[0x0][0x398] ;  /* 0x00007300ff4c77ac */ /* 0x000eb20008000a00 */
[----:B------:R-:W-:-:S04]  /*a35c0*/  @P1 LOP3.LUT R20, R20, 0x4000000, RZ, 0xfc, !PT ;  /* 0x0400000014141812 */ /* 0x000fc800078efcff */
[----:B------:R-:W-:Y:S01]  /*a35d0*/  LOP3.LUT R20, R20, 0xfdffffff, RZ, 0xc0, !PT ;  /* 0xfdffffff14147812 */ /* 0x000fe200078ec0ff */
[----:B-1----:R-:W-:-:S03]  /*a35e0*/  IMAD.U32 R109, RZ, RZ, UR9 ;  /* 0x00000009ff6d7e24 */ /* 0x002fc6000f8e00ff */
[----:B------:R-:W-:Y:S02]  /*a35f0*/  @P0 LOP3.LUT R20, R20, 0x2000000, RZ, 0xfc, !PT ;  /* 0x0200000014140812 */ /* 0x000fe400078efcff */
[----:B------:R-:W-:Y:S01]  /*a3600*/  ISETP.GE.AND P0, PT, R30, UR27, PT ;  /* 0x0000001b1e007c0c */ /* 0x000fe2000bf06270 */
[----:B------:R-:W-:Y:S01]  /*a3610*/  VIADD R30, R0, 0x73 ;  /* 0x00000073001e7836 */ /* 0x000fe20000000000 */
[----:B------:R-:W-:Y:S01]  /*a3620*/  LOP3.LUT R20, R20, 0xfeffffff, RZ, 0xc0, !PT ;  /* 0xfeffffff14147812 */ /* 0x000fe200078ec0ff */
[----:B--2---:R-:W-:Y:S01]  /*a3630*/  IMAD.U32 R2, RZ, RZ, UR77 ;  /* 0x0000004dff027e24 */ /* 0x004fe2000f8e00ff */
[----:B------:R-:W-:Y:S01]  /*a3640*/  ISETP.LT.AND P1, PT, R252, UR8, !P0 ;  /* 0x00000008fc007c0c */ /* 0x000fe2000c721270 */
[----:B------:R-:W1:Y:S01]  /*a3650*/  LDCU.64 UR8, c[0x0][0x398] ;  /* 0x00007300ff0877ac */ /* 0x000e620008000a00 */
[----:B------:R-:W-:Y:S02]  /*a3660*/  ISETP.LT.AND P0, PT, R243, UR4, !P0 ;  /* 0x00000004f3007c0c */ /* 0x000fe4000c701270 */
[----:B------:R2:W-:Y:S01]  /*a3670*/  STL [R1+0xb64], R2 ;  /* 0x000b640201007387 */ /* 0x0005e20000100800 */
[----:B------:R-:W-:Y:S01]  /*a3680*/  UMOV UR4, UR76 ;  /* 0x0000004c00047c82 */ /* 0x000fe20008000000 */
[----:B------:R-:W3:Y:S07]  /*a3690*/  LDCU.64 UR76, c[0x0][0x398] ;  /* 0x00007300ff4c77ac */ /* 0x000eee0008000a00 */
[----:B------:R-:W-:-:S04]  /*a36a0*/  @P1 LOP3.LUT R20, R20, 0x1000000, RZ, 0xfc, !PT ;  /* 0x0100000014141812 */ /* 0x000fc800078efcff */
[----:B------:R-:W-:Y:S01]  /*a36b0*/  LOP3.LUT R20, R20, 0xff7fffff, RZ, 0xc0, !PT ;  /* 0xff7fffff14147812 */ /* 0x000fe200078ec0ff */
[----:B-1----:R-:W-:-:S03]  /*a36c0*/  IMAD.U32 R111, RZ, RZ, UR9 ;  /* 0x00000009ff6f7e24 */ /* 0x002fc6000f8e00ff */
[----:B------:R-:W-:Y:S02]  /*a36d0*/  @P0 LOP3.LUT R20, R20, 0x800000, RZ, 0xfc, !PT ;  /* 0x0080000014140812 */ /* 0x000fe400078efcff */
[----:B------:R-:W-:Y:S02]  /*a36e0*/  ISETP.GE.AND P0, PT, R30, UR31, PT ;  /* 0x0000001f1e007c0c */ /* 0x000fe4000bf06270 */
[----:B------:R-:W-:Y:S02]  /*a36f0*/  LOP3.LUT R20, R20, 0xffbfffff, RZ, 0xc0, !PT ;  /* 0xffbfffff14147812 */ /* 0x000fe400078ec0ff */
[----:B------:R-:W-:Y:S01]  /*a3700*/  ISETP.LT.AND P1, PT, R252, UR8, !P0 ;  /* 0x00000008fc007c0c */ /* 0x000fe2000c721270 */
[----:B------:R-:W2:Y:S01]  /*a3710*/  LDCU.64 UR8, c[0x0][0x398] ;  /* 0x00007300ff0877ac */ /* 0x000ea20008000a00 */
[----:B------:R-:W-:Y:S02]  /*a3720*/  ISETP.LT.AND P0, PT, R243, UR4, !P0 ;  /* 0x00000004f3007c0c */ /* 0x000fe4000c701270 */
[----:B------:R-:W-:Y:S01]  /*a3730*/  IADD3 R30, PT, PT, R0, 0x72, RZ ;  /* 0x00000072001e7810 */ /* 0x000fe20007ffe0ff */
[----:B---3--:R-:W-:-:S08]  /*a3740*/  UMOV UR4, UR76 ;  /* 0x0000004c00047c82 */ /* 0x008fd00008000000 */
[----:B------:R-:W-:-:S04]  /*a3750*/  @P1 LOP3.LUT R20, R20, 0x400000, RZ, 0xfc, !PT ;  /* 0x0040000014141812 */ /* 0x000fc800078efcff */
[----:B------:R-:W-:Y:S01]  /*a3760*/  LOP3.LUT R20, R20, 0xffdfffff, RZ, 0xc0, !PT ;  /* 0xffdfffff14147812 */ /* 0x000fe200078ec0ff */
[----:B--2---:R-:W-:-:S03]  /*a3770*/  IMAD.U32 R2, RZ, RZ, UR9 ;  /* 0x00000009ff027e24 */ /* 0x004fc6000f8e00ff */
[----:B------:R-:W-:Y:S02]  /*a3780*/  @P0 LOP3.LUT R20, R20, 0x200000, RZ, 0xfc, !PT ;  /* 0x0020000014140812 */ /* 0x000fe400078efcff */
[----:B------:R-:W-:Y:S01]  /*a3790*/  ISETP.GE.AND P0, PT, R30, UR33, PT ;  /* 0x000000211e007c0c */ /* 0x000fe2000bf06270 */
[----:B------:R1:W-:Y:S01]  /*a37a0*/  STL [R1+0xb60], R2 ;  /* 0x000b600201007387 */ /* 0x0003e20000100800 */
[----:B------:R-:W-:Y:S01]  /*a37b0*/  LOP3.LUT R20, R20, 0xfff7ffff, RZ, 0xc0, !PT ;  /* 0xfff7ffff14147812 */ /* 0x000fe200078ec0ff */
[----:B------:R-:W-:Y:S01]  /*a37c0*/  VIADD R30, R0, 0x71 ;  /* 0x00000071001e7836 */ /* 0x000fe20000000000 */
[----:B------:R-:W-:Y:S01]  /*a37d0*/  ISETP.LT.AND P1, PT, R252, UR8, !P0 ;  /* 0x00000008fc007c0c */ /* 0x000fe2000c721270 */
[----:B------:R-:W2:Y:S01]  /*a37e0*/  LDCU.64 UR8, c[0x0][0x398] ;  /* 0x00007300ff0877ac */ /* 0x000ea20008000a00 */
[----:B------:R-:W-:Y:S01]  /*a37f0*/  ISETP.LT.AND P0, PT, R243, UR4, !P0 ;  /* 0x00000004f3007c0c */ /* 0x000fe2000c701270 */
[----:B-1----:R-:W-:Y:S01]  /*a3800*/  IMAD.U32 R2, RZ, RZ, UR77 ;  /* 0x0000004dff027e24 */ /* 0x002fe2000f8e00ff */
[----:B------:R-:W1:Y:S04]  /*a3810*/  LDCU.64 UR76, c[0x0][0x398] ;  /* 0x00007300ff4c77ac */ /* 0x000e680008000a00 */
[----:B------:R2:W-:Y:S05]  /*a3820*/  STL [R1+0xb5c], R2 ;  /* 0x000b5c0201007387 */ /* 0x0005ea0000100800 */
[----:B------:R-:W-:-:S04]  /*a3830*/  @P1 LOP3.LUT R20, R20, 0x80000, RZ, 0xfc, !PT ;  /* 0x0008000014141812 */ /* 0x000fc800078efcff */
[----:B------:R-:W-:-:S04]  /*a3840*/  LOP3.LUT R20, R20, 0xfffdffff, RZ, 0xc0, !PT ;  /* 0xfffdffff14147812 */ /* 0x000fc800078ec0ff */
[----:B------:R-:W-:Y:S01]  /*a3850*/  @P0 LOP3.LUT R20, R20, 0x20000, RZ, 0xfc, !PT ;  /* 0x0002000014140812 */ /* 0x000fe200078efcff */
[----:B--2---:R-:W-:Y:S01]  /*a3860*/  IMAD.U32 R2, RZ, RZ, UR9 ;  /* 0x00000009ff027e24 */ /* 0x004fe2000f8e00ff */
[----:B------:R-:W-:Y:S01]  /*a3870*/  ISETP.GE.AND P0, PT, R30, UR35, PT ;  /* 0x000000231e007c0c */ /* 0x000fe2000bf06270 */
[----:B------:R-:W-:Y:S01]  /*a3880*/  VIADD R30, R0, 0x70 ;  /* 0x00000070001e7836 */ /* 0x000fe20000000000 */
[----:B------:R-:W-:Y:S01]  /*a3890*/  LOP3.LUT R20, R20, 0xfffeffff, RZ, 0xc0, !PT ;  /* 0xfffeffff14147812 */ /* 0x000fe200078ec0ff */
[----:B-1----:R-:W-:Y:S01]  /*a38a0*/  UMOV UR4, UR76 ;  /* 0x0000004c00047c82 */ /* 0x002fe20008000000 */
[----:B------:R-:W-:Y:S01]  /*a38b0*/  ISETP.LT.AND P1, PT, R252, UR8, !P0 ;  /* 0x00000008fc007c0c */ /* 0x000fe2000c721270 */
[----:B------:R-:W1:Y:S01]  /*a38c0*/  LDCU.64 UR8, c[0x0][0x398] ;  /* 0x00007300ff0877ac */ /* 0x000e620008000a00 */
[----:B------:R-:W-:Y:S01]  /*a38d0*/  ISETP.LT.AND P0, PT, R243, UR4, !P0 ;  /* 0x00000004f3007c0c */ /* 0x000fe2000c701270 */
[----:B------:R2:W-:Y:S02]  /*a38e0*/  STL [R1+0xb58], R2 ;  /* 0x000b580201007387 */ /* 0x0005e40000100800 */
[----:B--2---:R-:W-:-:S08]  /*a38f0*/  IMAD.U32 R2, RZ, RZ, UR77 ;  /* 0x0000004dff027e24 */ /* 0x004fd0000f8e00ff */
[----:B------:R-:W-:Y:S01]  /*a3900*/  @P1 LOP3.LUT R20, R20, 0x10000, RZ, 0xfc, !PT ;  /* 0x0001000014141812 */ /* 0x000fe200078efcff */
[----:B------:R-:W2:Y:S03]  /*a3910*/  LDCU.64 UR76, c[0x0][0x398] ;  /* 0x00007300ff4c77ac */ /* 0x000ea60008000a00 */
[----:B------:R-:W-:Y:S01]  /*a3920*/  LOP3.LUT R20, R20, 0xffffdfff, RZ, 0xc0, !PT ;  /* 0xffffdfff14147812 */ /* 0x000fe200078ec0ff */
[----:B------:R3:W-:Y:S03]  /*a3930*/  STL [R1+0xb54], R2 ;  /* 0x000b540201007387 */ /* 0x0007e60000100800 */
[----:B------:R-:W-:Y:S02]  /*a3940*/  @P0 LOP3.LUT R20, R20, 0x2000, RZ, 0xfc, !PT ;  /* 0x0000200014140812 */ /* 0x000fe400078efcff */
[----:B------:R-:W-:Y:S01]  /*a3950*/  ISETP.GE.AND P0, PT, R30, UR37, PT ;  /* 0x000000251e007c0c */ /* 0x000fe2000bf06270 */
[----:B------:R-:W4:Y:S01]  /*a3960*/  LDCU.64 UR36, c[0x0][0x398] ;  /* 0x00007300ff2477ac */ /* 0x000f220008000a00 */
[----:B------:R-:W-:Y:S01]  /*a3970*/  LOP3.LUT R20, R20, 0xffffefff, RZ, 0xc0, !PT ;  /* 0xffffefff14147812 */ /* 0x000fe200078ec0ff */
[----:B------:R-:W-:Y:S01]  /*a3980*/  VIADD R30, R0, 0x6f ;  /* 0x0000006f001e7836 */ /* 0x000fe20000000000 */
[----:B-1----:R-:W-:-:S02]  /*a3990*/  ISETP.LT.AND P1, PT, R252, UR8, !P0 ;  /* 0x00000008fc007c0c */ /* 0x002fc4000c721270 */
[----:B---3--:R-:W-:Y:S01]  /*a39a0*/  MOV R2, UR9 ;  /* 0x0000000900027c02 */ /* 0x008fe20008000f00 */
[----:B------:R-:W1:Y:S01]  /*a39b0*/  LDCU.64 UR8, c[0x0][0x398] ;  /* 0x00007300ff0877ac */ /* 0x000e620008000a00 */
[----:B--2---:R-:W-:-:S03]  /*a39c0*/  UMOV UR4, UR76 ;  /* 0x0000004c00047c82 */ /* 0x004fc60008000000 */
[----:B------:R2:W-:Y:S01]  /*a39d0*/  STL [R1+0xb50], R2 ;  /* 0x000b500201007387 */ /* 0x0005e20000100800 */
[----:B------:R-:W-:-:S05]  /*a39e0*/  ISETP.LT.AND P0, PT, R243, UR4, !P0 ;  /* 0x00000004f3007c0c */ /* 0x000fca000c701270 */
[----:B------:R-:W-:Y:S01]  /*a39f0*/  @P1 LOP3.LUT R20, R20, 0x1000, RZ, 0xfc, !PT ;  /* 0x0000100014141812 */ /* 0x000fe200078efcff */
[----:B----4-:R-:W-:-:S03]  /*a3a00*/  UMOV UR4, UR36 ;  /* 0x0000002400047c82 */ /* 0x010fc60008000000 */
[----:B------:R-:W-:Y:S01]  /*a3a10*/  LOP3.LUT R20, R20, 0xfffffbff, RZ, 0xc0, !PT ;  /* 0xfffffbff14147812 */ /* 0x000fe200078ec0ff */
[----:B--2---:R-:W-:Y:S01]  /*a3a20*/  IMAD.U32 R2, RZ, RZ, UR77 ;  /* 0x0000004dff027e24 */ /* 0x004fe2000f8e00ff */
[----:B------:R-:W2:Y:S02]  /*a3a30*/  LDCU.64 UR76, c[0x0][0x398] ;  /* 0x00007300ff4c77ac */ /* 0x000ea40008000a00 */
[----:B------:R-:W-:Y:S02]  /*a3a40*/  @P0 LOP3.LUT R20, R20, 0x400, RZ, 0xfc, !PT ;  /* 0x0000040014140812 */ /* 0x000fe400078efcff */
[----:B------:R3:W-:Y:S01]  /*a3a50*/  STL [R1+0xb4c], R2 ;  /* 0x000b4c0201007387 */ /* 0x0007e20000100800 */
[----:B------:R-:W-:Y:S01]  /*a3a60*/  ISETP.GE.AND P0, PT, R30, UR41, PT ;  /* 0x000000291e007c0c */ /* 0x000fe2000bf06270 */
[----:B------:R-:W-:Y:S01]  /*a3a70*/  VIADD R30, R0, 0x6e ;  /* 0x0000006e001e7836 */ /* 0x000fe20000000000 */
[----:B------:R-:W-:Y:S02]  /*a3a80*/  LOP3.LUT R20, R20, 0xfffffeff, RZ, 0xc0, !PT ;  /* 0xfffffeff14147812 */ /* 0x000fe400078ec0ff */
[----:B-1----:R-:W-:-:S02]  /*a3a90*/  ISETP.LT.AND P1, PT, R252, UR8, !P0 ;  /* 0x00000008fc007c0c */ /* 0x002fc4000c721270 */
[----:B------:R-:W-:Y:S01]  /*a3aa0*/  ISETP.LT.AND P0, PT, R243, UR4, !P0 ;  /* 0x00000004f3007c0c */ /* 0x000fe2000c701270 */
[----:B---3--:R-:W-:Y:S01]  /*a3ab0*/  IMAD.U32 R2, RZ, RZ, UR9 ;  /* 0x00000009ff027e24 */ /* 0x008fe2000f8e00ff */
[----:B------:R-:W1:Y:S04]  /*a3ac0*/  LDCU.64 UR8, c[0x0][0x398] ;  /* 0x00007300ff0877ac */ /* 0x000e680008000a00 */
[----:B------:R3:W-:Y:S05]  /*a3ad0*/  STL [R1+0xb48], R2 ;  /* 0x000b480201007387 */ /* 0x0007ea0000100800 */
[----:B------:R-:W-:-:S04]  /*a3ae0*/  @P1 LOP3.LUT R20, R20, 0x100, RZ, 0xfc, !PT ;  /* 0x0000010014141812 */ /* 0x000fc800078efcff */
[----:B------:R-:W-:Y:S01]  /*a3af0*/  LOP3.LUT R20, R20, 0xffffffbf, RZ, 0xc0, !PT ;  /* 0xffffffbf14147812 */ /* 0x000fe200078ec0ff */
[----:B---3--:R-:W-:Y:S01]  /*a3b00*/  IMAD.U32 R2, RZ, RZ, UR37 ;  /* 0x00000025ff027e24 */ /* 0x008fe2000f8e00ff */
[----:B------:R-:W3:Y:S02]  /*a3b10*/  LDCU.64 UR36, c[0x0][0x398] ;  /* 0x00007300ff2477ac */ /* 0x000ee40008000a00 */
[----:B------:R-:W-:Y:S02]  /*a3b20*/  @P0 LOP3.LUT R20, R20, 0x40, RZ, 0xfc, !PT ;  /* 0x0000004014140812 */ /* 0x000fe400078efcff */
[----:B------:R-:W-:Y:S01]  /*a3b30*/  ISETP.GE.AND P0, PT, R30, UR43, PT ;  /* 0x0000002b1e007c0c */ /* 0x000fe2000bf06270 */
[----:B------:R4:W-:Y:S01]  /*a3b40*/  STL [R1+0xb44], R2 ;  /* 0x000b440201007387 */ /* 0x0009e20000100800 */
[----:B------:R-:W-:Y:S01]  /*a3b50*/  LOP3.LUT R20, R20, 0xffffffdf, RZ, 0xc0, !PT ;  /* 0xffffffdf14147812 */ /* 0x000fe200078ec0ff */
[----:B------:R-:W-:Y:S01]  /*a3b60*/  VIADD R30, R0, 0x6d ;  /* 0x0000006d001e7836 */ /* 0x000fe20000000000 */
[----:B-1----:R-:W-:Y:S01]  /*a3b70*/  ISETP.LT.AND P1, PT, R252, UR8, !P0 ;  /* 0x00000008fc007c0c */ /* 0x002fe2000c721270 */
[----:B----4-:R-:W-:Y:S01]  /*a3b80*/  IMAD.U32 R2, RZ, RZ, UR9 ;  /* 0x00000009ff027e24 */ /* 0x010fe2000f8e00ff */
[----:B------:R-:W1:Y:S04]  /*a3b90*/  LDCU.64 UR8, c[0x0][0x398] ;  /* 0x00007300ff0877ac */ /* 0x000e680008000a00 */
[----:B------:R4:W-:Y:S01]  /*a3ba0*/  STL [R1+0xb40], R2 ;  /* 0x000b400201007387 */ /* 0x0009e20000100800 */
[----:B---3--:R-:W-:-:S06]  /*a3bb0*/  UMOV UR4, UR36 ;  /* 0x0000002400047c82 */ /* 0x008fcc0008000000 */
[----:B------:R-:W-:Y:S02]  /*a3bc0*/  @P1 LOP3.LUT R20, R20, 0x20, RZ, 0xfc, !PT ;  /* 0x0000002014141812 */ /* 0x000fe400078efcff */
[----:B------:R-:W-:Y:S02]  /*a3bd0*/  ISETP.LT.AND P0, PT, R243, UR4, !P0 ;  /* 0x00000004f3007c0c */ /* 0x000fe4000c701270 */
[----:B------:R-:W-:Y:S02]  /*a3be0*/  LOP3.LUT R20, R20, 0xfffffffb, RZ, 0xc0, !PT ;  /* 0xfffffffb14147812 */ /* 0x000fe400078ec0ff */
[----:B----4-:R-:W-:Y:S01]  /*a3bf0*/  MOV R2, UR37 ;  /* 0x0000002500027c02 */ /* 0x010fe20008000f00 */
[----:B------:R-:W3:Y:S04]  /*a3c00*/  LDCU.64 UR36, c[0x0][0x398] ;  /* 0x00007300ff2477ac */ /* 0x000ee80008000a00 */
[----:B------:R4:W-:Y:S04]  /*a3c10*/  STL [R1+0xb3c], R2 ;  /* 0x000b3c0201007387 */ /* 0x0009e80000100800 */
[----:B------:R-:W-:-:S02]  /*a3c20*/  @P0 LOP3.LUT R20, R20, 0x4, RZ, 0xfc, !PT ;  /* 0x0000000414140812 */ /* 0x000fc400078efcff */
[----:B------:R-:W-:Y:S01]  /*a3c30*/  ISETP.GE.AND P0, PT, R30, UR45, PT ;  /* 0x0000002d1e007c0c */ /* 0x000fe2000bf06270 */
[----:B------:R-:W-:Y:S01]  /*a3c40*/  VIADD R30, R0, 0x6c ;  /* 0x0000006c001e7836 */ /* 0x000fe20000000000 */
[----:B------:R-:W-:Y:S02]  /*a3c50*/  LOP3.LUT R20, R20, 0xfffffffd, RZ, 0xc0, !PT ;  /* 0xfffffffd14147812 */ /* 0x000fe400078ec0ff */
[----:B-1----:R-:W-:Y:S01]  /*a3c60*/  ISETP.LT.AND P1, PT, R252, UR8, !P0 ;  /* 0x00000008fc007c0c */ /* 0x002fe2000c721270 */
[----:B----4-:R-:W-:Y:S01]  /*a3c70*/  IMAD.U32 R2, RZ, RZ, UR9 ;  /* 0x00000009ff027e24 */ /* 0x010fe2000f8e00ff */
[----:B------:R-:W1:Y:S01]  /*a3c80*/  LDCU.64 UR8, c[0x0][0x398] ;  /* 0x00007300ff0877ac */ /* 0x000e620008000a00 */
[----:B---3--:R-:W-:-:S03]  /*a3c90*/  UMOV UR4, UR36 ;  /* 0x0000002400047c82 */ /* 0x008fc60008000000 */
[----:B------:R3:W-:Y:S01]  /*a3ca0*/  STL [R1+0xb38], R2 ;  /* 0x000b380201007387 */ /* 0x0007e20000100800 */
[----:B------:R-:W-:-:S06]  /*a3cb0*/  ISETP.LT.AND P0, PT, R243, UR4, !P0 ;  /* 0x00000004f3007c0c */ /* 0x000fcc000c701270 */
[----:B------:R-:W-:Y:S01]  /*a3cc0*/  @P1 LOP3.LUT R20, R20, 0x2, RZ, 0xfc, !PT ;  /* 0x0000000214141812 */ /* 0x000fe200078efcff */
[----:B---3--:R-:W-:Y:S01]  /*a3cd0*/  IMAD.U32 R2, RZ, RZ, UR37 ;  /* 0x00000025ff027e24 */ /* 0x008fe2000f8e00ff */
[----:B------:R-:W3:Y:S05]  /*a3ce0*/  LDCU.64 UR36, c[0x0][0x398] ;  /* 0x00007300ff2477ac */ /* 0x000eea0008000a00 */
[----:B------:R-:W-:Y:S01]  /*a3cf0*/  @P0 LOP3.LUT R19, R19, 0x80000000, RZ, 0xfc, !PT ;  /* 0x8000000013130812 */ /* 0x000fe200078efcff */
[----:B------:R4:W-:Y:S01]  /*a3d00*/  STL [R1+0xb34], R2 ;  /* 0x000b340201007387 */ /* 0x0009e20000100800 */
[----:B------:R-:W-:Y:S02]  /*a3d10*/  ISETP.GE.AND P0, PT, R30, UR47, PT ;  /* 0x0000002f1e007c0c */ /* 0x000fe4000bf06270 */
[----:B------:R-:W-:Y:S01]  /*a3d20*/  LOP3.LUT R19, R19, 0xdfffffff, RZ, 0xc0, !PT ;  /* 0xdfffffff13137812 */ /* 0x000fe200078ec0ff */
[----:B------:R2:W-:Y:S01]  /*a3d30*/  STL [R1+0x30f0], R20 ;  /* 0x0030f01401007387 */ /* 0x0005e20000100800 */
[----:B-1----:R-:W-:-:S02]  /*a3d40*/  ISETP.LT.AND P1, PT, R252, UR8, !P0 ;  /* 0x00000008fc007c0c */ /* 0x002fc4000c721270 */
[C---:B------:R-:W-:Y:S01]  /*a3d50*/  IADD3 R30, PT, PT, R0.reuse, 0x6b, RZ ;  /* 0x0000006b001e7810 */ /* 0x040fe20007ffe0ff */
[----:B----4-:R-:W-:Y:S01]  /*a3d60*/  IMAD.U32 R2, RZ, RZ, UR9 ;  /* 0x00000009ff027e24 */ /* 0x010fe2000f8e00ff */
[----:B------:R-:W1:Y:S01]  /*a3d70*/  LDCU.64 UR8, c[0x0][0x398] ;  /* 0x00007300ff0877ac */ /* 0x000e620008000a00 */
[----:B--2---:R-:W-:Y:S01]  /*a3d80*/  VIADD R20, R0, 0x167 ;  /* 0x0000016700147836 */ /* 0x004fe20000000000 */
[----:B---3--:R-:W-:Y:S02]  /*a3d90*/  UMOV UR4, UR36 ;  /* 0x0000002400047c82 */ /* 0x008fe40008000000 */
[----:B------:R2:W-:Y:S01]  /*a3da0*/  STL [R1+0xb30], R2 ;  /* 0x000b300201007387 */ /* 0x0005e20000100800 */
[----:B------:R-:W-:-:S04]  /*a3db0*/  ISETP.LT.AND P0, PT, R243, UR4, !P0 ;  /* 0x00000004f3007c0c */ /* 0x000fc8000c701270 */
[----:B------:R-:W-:-:S04]  /*a3dc0*/  @P1 LOP3.LUT R19, R19, 0x20000000, RZ, 0xfc, !PT ;  /* 0x2000000013131812 */ /* 0x000fc800078efcff */
[----:B------:R-:W-:Y:S01]  /*a3dd0*/  LOP3.LUT R19, R19, 0xf7ffffff, RZ, 0xc0, !PT ;  /* 0xf7ffffff13137812 */ /* 0x000fe200078ec0ff */
[----:B--2---:R-:W-:Y:S01]  /*a3de0*/  IMAD.U32 R2, RZ, RZ, UR37 ;  /* 0x00000025ff027e24 */ /* 0x004fe2000f8e00ff */
[----:B------:R-:W2:Y:S03]  /*a3df0*/  LDCU.64 UR36, c[0x0][0x398] ;  /* 0x00007300ff2477ac */ /* 0x000ea60008000a00 */
[----:B------:R-:W-:Y:S01]  /*a3e00*/  @P0 LOP3.LUT R19, R19, 0x8000000, RZ, 0xfc, !PT ;  /* 0x0800000013130812 */ /* 0x000fe200078efcff */
[----:B------:R3:W-:Y:S01]  /*a3e10*/  STL [R1+0xb2c], R2 ;  /* 0x000b2c0201007387 */ /* 0x0007e20000100800 */
[----:B------:R-:W-:Y:S01]  /*a3e20*/  ISETP.GE.AND P0, PT, R30, UR51, PT ;  /* 0x000000331e007c0c */ /* 0x000fe2000bf06270 */
[----:B------:R-:W-:Y:S01]  /*a3e30*/  VIADD R30, R0, 0x6a ;  /* 0x0000006a001e7836 */ /* 0x000fe20000000000 */
[----:B------:R-:W-:Y:S02]  /*a3e40*/  LOP3.LUT R19, R19, 0xfbffffff, RZ, 0xc0, !PT ;  /* 0xfbffffff13137812 */ /* 0x000fe400078ec0ff */
[----:B-1----:R-:W-:Y:S01]  /*a3e50*/  ISETP.LT.AND P1, PT, R252, UR8, !P0 ;  /* 0x00000008fc007c0c */ /* 0x002fe2000c721270 */
[----:B---3--:R-:W-:Y:S01]  /*a3e60*/  IMAD.U32 R2, RZ, RZ, UR9 ;  /* 0x00000009ff027e24 */ /* 0x008fe2000f8e00ff */
[----:B------:R-:W1:Y:S01]  /*a3e70*/  LDCU.64 UR8, c[0x0][0x398] ;  /* 0x00007300ff0877ac */ /* 0x000e620008000a00 */
[----:B--2---:R-:W-:-:S03]  /*a3e80*/  UMOV UR4, UR36 ;  /* 0x0000002400047c82 */ /* 0x004fc60008000000 */
[----:B------:R2:W-:Y:S01]  /*a3e90*/  STL [R1+0xb28], R2 ;  /* 0x000b280201007387 */ /* 0x0005e20000100800 */
[----:B------:R-:W-:-:S06]  /*a3ea0*/  ISETP.LT.AND P0, PT, R243, UR4, !P0 ;  /* 0x00000004f3007c0c */ /* 0x000fcc000c701270 */
[----:B------:R-:W-:-:S04]  /*a3eb0*/  @P1 LOP3.LUT R19, R19, 0x4000000, RZ, 0xfc, !PT ;  /* 0x0400000013131812 */ /* 0x000fc800078efcff */
        /* <DEDUP_REMOVED lines=24> */
[----:B---3--:R-:W-:Y:S01]  /*a4040*/  MOV R2, UR9 ;  /* 0x0000000900027c02 */ /* 0x008fe20008000f00 */
[----:B------:R-:W1:Y:S01]  /*a4050*/  LDCU.64 UR8, c[0x0][0x398] ;  /* 0x00007300ff0877ac */ /* 0x000e620008000a00 */
[----:B--2---:R-:W-:-:S03]  /*a4060*/  UMOV UR4, UR36 ;  /* 0x0000002400047c82 */ /* 0x004fc60008000000 */
[----:B------:R2:W-:Y:S01]  /*a4070*/  STL [R1+0xb18], R2 ;  /* 0x000b180201007387 */ /* 0x0005e20000100800 */
[----:B------:R-:W-:-:S05]  /*a4080*/  ISETP.LT.AND P0, PT, R243, UR4, !P0 ;  /* 0x00000004f3007c0c */ /* 0x000fca000c701270 */
        /* <DEDUP_REMOVED lines=31> */
[----:B------:R-:W-:Y:S02]  /*a4280*/  LOP3.LUT R19, R19, 0xfffffdff, RZ, 0xc0, !PT ;  /* 0xfffffdff13137812 */ /* 0x000fe400078ec0ff */
[----:B--2---:R-:W-:Y:S01]  /*a4290*/  MOV R2, UR37 ;  /* 0x0000002500027c02 */ /* 0x004fe20008000f00 */
[----:B------:R-:W2:Y:S01]  /*a42a0*/  LDCU.64 UR36, c[0x0][0x398] ;  /* 0x00007300ff2477ac */ /* 0x000ea20008000a00 */
[----:B------:R-:W-:-:S03]  /*a42b0*/  @P0 LOP3.LUT R19, R19, 0x200, RZ, 0xfc, !PT ;  /* 0x0000020013130812 */ /* 0x000fc600078efcff */
        /* <DEDUP_REMOVED lines=16> */
[----:B------:R-:W-:Y:S02]  /*a43c0*/  ISETP.GE.AND P0, PT, R30, UR65, PT ;  /* 0x000000411e007c0c */ /* 0x000fe4000bf06270 */
[----:B------:R-:W-:Y:S02]  /*a43d0*/  LOP3.LUT R19, R19, 0xffffffef, RZ, 0xc0, !PT ;  /* 0xffffffef13137812 */ /* 0x000fe400078ec0ff */
[----:B-1----:R-:W-:-:S02]  /*a43e0*/  ISETP.LT.AND P1, PT, R252, UR8, !P0 ;  /* 0x00000008fc007c0c */ /* 0x002fc4000c721270 */
[----:B------:R-:W-:Y:S01]  /*a43f0*/  IADD3 R30, PT, PT, R0, 0x64, RZ ;  /* 0x00000064001e7810 */ /* 0x000fe20007ffe0ff */
[----:B---3--:R-:W-:Y:S01]  /*a4400*/  IMAD.U32 R2, RZ, RZ, UR9 ;  /* 0x00000009ff027e24 */ /* 0x008fe2000f8e00ff */
[----:B------:R-:W1:Y:S04]  /*a4410*/  LDCU.64 UR8, c[0x0][0x398] ;  /* 0x00007300ff0877ac */ /* 0x000e680008000a00 */
[----:B------:R3:W-:Y:S01]  /*a4420*/  STL [R1+0xaf8], R2 ;  /* 0x000af80201007387 */ /* 0x0007e20000100800 */
[----:B--2---:R-:W-:Y:S02]  /*a4430*/  UMOV UR4, UR36 ;  /* 0x0000002400047c82 */ /* 0x004fe40008000000 */
[----:B------:R-:W-:Y:S02]  /*a4440*/  ISETP.LT.AND P0, PT, R243, UR4, !P0 ;  /* 0x00000004f3007c0c */ /* 0x000fe4000c701270 */
[----:B------:R-:W-:-:S04]  /*a4450*/  @P1 LOP3.LUT R19, R19, 0x10, RZ, 0xfc, !PT ;  /* 0x0000001013131812 */ /* 0x000fc800078efcff */
[----:B------:R-:W-:Y:S01]  /*a4460*/  LOP3.LUT R19, R19, 0xfffffffd, RZ, 0xc0, !PT ;  /* 0xfffffffd13137812 */ /* 0x000fe200078ec0ff */
[----:B---3--:R-:W-:Y:S01]  /*a4470*/  IMAD.U32 R2, RZ, RZ, UR37 ;  /* 0x00000025ff027e24 */ /* 0x008fe2000f8e00ff */
[----:B------:R-:W2:Y:S04]  /*a4480*/  LDCU.64 UR36, c[0x0][0x398] ;  /* 0x00007300ff2477ac */ /* 0x000ea80008000a00 */
[----:B------:R3:W-:Y:S01]  /*a4490*/  STL [R1+0xaf4], R2 ;  /* 0x000af40201007387 */ /* 0x0007e20000100800 */
[----:B------:R-:W-:Y:S02]  /*a44a0*/  @P0 LOP3.LUT R19, R19, 0x2, RZ, 0xfc, !PT ;  /* 0x0000000213130812 */ /* 0x000fe400078efcff */
[----:B------:R-:W-:Y:S01]  /*a44b0*/  ISETP.GE.AND P0, PT, R30, UR67, PT ;  /* 0x000000431e007c0c */ /* 0x000fe2000bf06270 */
[----:B------:R-:W-:Y:S01]  /*a44c0*/  VIADD R30, R0, 0x63 ;  /* 0x00000063001e7836 */ /* 0x000fe20000000000 */
[----:B------:R-:W-:-:S02]  /*a44d0*/  LOP3.LUT R19, R19, 0xfffffffe, RZ, 0xc0, !PT ;  /* 0xfffffffe13137812 */ /* 0x000fc400078ec0ff */
[----:B-1----:R-:W-:Y:S01]  /*a44e0*/  ISETP.LT.AND P1, PT, R252, UR8, !P0 ;  /* 0x00000008fc007c0c */ /* 0x002fe2000c721270 */
[----:B---3--:R-:W-:Y:S01]  /*a44f0*/  IMAD.U32 R2, RZ, RZ, UR9 ;  /* 0x00000009ff027e24 */ /* 0x008fe2000f8e00ff */
[----:B------:R-:W1:Y:S01]  /*a4500*/  LDCU.64 UR8, c[0x0][0x398] ;  /* 0x00007300ff0877ac */ /* 0x000e620008000a00 */
[----:B--2---:R-:W-:-:S03]  /*a4510*/  UMOV UR4, UR36 ;  /* 0x0000002400047c82 */ /* 0x004fc60008000000 */
[----:B------:R2:W-:Y:S01]  /*a4520*/  STL [R1+0xaf0], R2 ;  /* 0x000af00201007387 */ /* 0x0005e20000100800 */
[----:B------:R-:W-:-:S06]  /*a4530*/  ISETP.LT.AND P0, PT, R243, UR4, !P0 ;  /* 0x00000004f3007c0c */ /* 0x000fcc000c701270 */
[----:B------:R-:W-:Y:S01]  /*a4540*/  @P1 LOP3.LUT R19, R19, 0x1, RZ, 0xfc, !PT ;  /* 0x0000000113131812 */ /* 0x000fe200078efcff */
[----:B--2---:R-:W-:Y:S01]  /*a4550*/  IMAD.U32 R2, RZ, RZ, UR37 ;  /* 0x00000025ff027e24 */ /* 0x004fe2000f8e00ff */
[----:B------:R-:W2:Y:S05]  /*a4560*/  LDCU.64 UR36, c[0x0][0x398] ;  /* 0x00007300ff2477ac */ /* 0x000eaa0008000a00 */
[----:B------:R-:W-:Y:S01]  /*a4570*/  @P0 LOP3.LUT R18, R18, 0x40000000, RZ, 0xfc, !PT ;  /* 0x4000000012120812 */ /* 0x000fe200078efcff */
[----:B------:R3:W-:Y:S01]  /*a4580*/  STL [R1+0xaec], R2 ;  /* 0x000aec0201007387 */ /* 0x0007e20000100800 */
[----:B------:R-:W-:Y:S01]  /*a4590*/  ISETP.GE.AND P0, PT, R30, UR73, PT ;  /* 0x000000491e007c0c */ /* 0x000fe2000bf06270 */
[----:B------:R-:W-:Y:S01]  /*a45a0*/  VIADD R30, R0, 0x62 ;  /* 0x00000062001e7836 */ /* 0x000fe20000000000 */
[----:B------:R-:W-:Y:S01]  /*a45b0*/  LOP3.LUT R18, R18, 0xefffffff, RZ, 0xc0, !PT ;  /* 0xefffffff12127812 */ /* 0x000fe200078ec0ff */
[----:B------:R4:W-:Y:S01]  /*a45c0*/  STL [R1+0x30f4], R19 ;  /* 0x0030f41301007387 */ /* 0x0009e20000100800 */
[----:B-1----:R-:W-:-:S02]  /*a45d0*/  ISETP.LT.AND P1, PT, R252, UR8, !P0 ;  /* 0x00000008fc007c0c */ /* 0x002fc4000c721270 */
[----:B------:R-:W-:Y:S01]  /*a45e0*/  R2UR UR73, R51 ;  /* 0x00000000334972ca */ /* 0x000fe200000e0000 */
[C---:B------:R-:W-:Y:S02]  /*a45f0*/  VIADD R51, R0.reuse, 0x1df ;  /* 0x000001df00337836 */ /* 0x040fe40000000000 */
[----:B---3--:R-:W-:Y:S01]  /*a4600*/  IMAD.U32 R2, RZ, RZ, UR9 ;  /* 0x00000009ff027e24 */ /* 0x008fe2000f8e00ff */
[----:B------:R-:W1:Y:S01]  /*a4610*/  LDCU.64 UR8, c[0x0][0x398] ;  /* 0x00007300ff0877ac */ /* 0x000e620008000a00 */
[----:B----4-:R-:W-:Y:S01]  /*a4620*/  VIADD R19, R0, 0x166 ;  /* 0x0000016600137836 */ /* 0x010fe20000000000 */
[----:B--2---:R-:W-:Y:S02]  /*a4630*/  UMOV UR4, UR36 ;  /* 0x0000002400047c82 */ /* 0x004fe40008000000 */
[----:B------:R2:W-:Y:S01]  /*a4640*/  STL [R1+0xae8], R2 ;  /* 0x000ae80201007387 */ /* 0x0005e20000100800 */
[----:B------:R-:W-:Y:S02]  /*a4650*/  ISETP.LT.AND P0, PT, R243, UR4, !P0 ;  /* 0x00000004f3007c0c */ /* 0x000fe4000c701270 */
[----:B------:R-:W-:-:S04]  /*a4660*/  @P1 LOP3.LUT R18, R18, 0x10000000, RZ, 0xfc, !PT ;  /* 0x1000000012121812 */ /* 0x000fc800078efcff */
[----:B------:R-:W-:Y:S01]  /*a4670*/  LOP3.LUT R18, R18, 0xfbffffff, RZ, 0xc0, !PT ;  /* 0xfbffffff12127812 */ /* 0x000fe200078ec0ff */
[----:B--2---:R-:W-:Y:S01]  /*a4680*/  IMAD.U32 R2, RZ, RZ, UR37 ;  /* 0x00000025ff027e24 */ /* 0x004fe2000f8e00ff */
[----:B------:R-:W2:Y:S05]  /*a4690*/  LDCU.64 UR36, c[0x0][0x398] ;  /* 0x00007300ff2477ac */ /* 0x000eaa0008000a00 */
[----:B------:R-:W-:Y:S01]  /*a46a0*/  @P0 LOP3.LUT R18, R18, 0x4000000, RZ, 0xfc, !PT ;  /* 0x0400000012120812 */ /* 0x000fe200078efcff */
[----:B------:R3:W-:Y:S01]  /*a46b0*/  STL [R1+0xae4], R2 ;  /* 0x000ae40201007387 */ /* 0x0007e20000100800 */
[----:B------:R-:W-:Y:S01]  /*a46c0*/  ISETP.GE.AND P0, PT, R30, UR75, PT ;  /* 0x0000004b1e007c0c */ /* 0x000fe2000bf06270 */
[----:B------:R-:W-:Y:S01]  /*a46d0*/  VIADD R30, R0, 0x61 ;  /* 0x00000061001e7836 */ /* 0x000fe20000000000 */
[----:B------:R-:W-:-:S02]  /*a46e0*/  LOP3.LUT R18, R18, 0xfdffffff, RZ, 0xc0, !PT ;  /* 0xfdffffff12127812 */ /* 0x000fc400078ec0ff */
[----:B-1----:R-:W-:Y:S02]  /*a46f0*/  ISETP.LT.AND P1, PT, R252, UR8, !P0 ;  /* 0x00000008fc007c0c */ /* 0x002fe4000c721270 */
[----:B------:R-:W-:Y:S01]  /*a4700*/  R2UR UR75, R49 ;  /* 0x00000000314b72ca */ /* 0x000fe200000e0000 */
[----:B------:R-:W-:Y:S01]  /*a4710*/  VIADD R49, R0, 0x1e1 ;  /* 0x000001e100317836 */ /* 0x000fe20000000000 */
[----:B---3--:R-:W-:Y:S01]  /*a4720*/  MOV R2, UR9 ;  /* 0x0000000900027c02 */ /* 0x008fe20008000f00 */
[----:B------:R-:W1:Y:S01]  /*a4730*/  LDCU.64 UR8, c[0x0][0x398] ;  /* 0x00007300ff0877ac */ /* 0x000e620008000a00 */
[----:B--2---:R-:W-:-:S03]  /*a4740*/  UMOV UR4, UR36 ;  /* 0x0000002400047c82 */ /* 0x004fc60008000000 */
[----:B------:R2:W-:Y:S01]  /*a4750*/  STL [R1+0xae0], R2 ;  /* 0x000ae00201007387 */ /* 0x0005e20000100800 */
[----:B------:R-:W-:-:S03]  /*a4760*/  ISETP.LT.AND P0, PT, R243, UR4, !P0 ;  /* 0x00000004f3007c0c */ /* 0x000fc6000c701270 */
[----:B------:R-:W-:-:S04]  /*a4770*/  @P1 LOP3.LUT R18, R18, 0x2000000, RZ, 0xfc, !PT ;  /* 0x0200000012121812 */ /* 0x000fc800078efcff */
[----:B------:R-:W-:Y:S01]  /*a4780*/  LOP3.LUT R18, R18, 0xffbfffff, RZ, 0xc0, !PT ;  /* 0xffbfffff12127812 */ /* 0x000fe200078ec0ff */
[----:B--2---:R-:W-:Y:S01]  /*a4790*/  IMAD.U32 R2, RZ, RZ, UR37 ;  /* 0x00000025ff027e24 */ /* 0x004fe2000f8e00ff */
[----:B------:R-:W2:Y:S04]  /*a47a0*/  LDCU.64 UR36, c[0x0][0x398] ;  /* 0x00007300ff2477ac */ /* 0x000ea80008000a00 */
[----:B------:R-:W-:Y:S01]  /*a47b0*/  @P0 LOP3.LUT R18, R18, 0x400000, RZ, 0xfc, !PT ;  /* 0x0040000012120812 */ /* 0x000fe200078efcff */
[----:B------:R3:W-:Y:S01]  /*a47c0*/  STL [R1+0xadc], R2 ;  /* 0x000adc0201007387 */ /* 0x0007e20000100800 */
[----:B------:R-:W-:Y:S01]  /*a47d0*/  ISETP.GE.AND P0, PT, R30, UR7, PT ;  /* 0x000000071e007c0c */ /* 0x000fe2000bf06270 */
[----:B------:R-:W-:Y:S01]  /*a47e0*/  VIADD R30, R0, 0x60 ;  /* 0x00000060001e7836 */ /* 0x000fe20000000000 */
[----:B------:R-:W-:-:S02]  /*a47f0*/  LOP3.LUT R18, R18, 0xffdfffff, RZ, 0xc0, !PT ;  /* 0xffdfffff12127812 */ /* 0x000fc400078ec0ff */
[----:B-1----:R-:W-:Y:S01]  /*a4800*/  ISETP.LT.AND P1, PT, R252, UR8, !P0 ;  /* 0x00000008fc007c0c */ /* 0x002fe2000c721270 */
[----:B---3--:R-:W-:Y:S01]  /*a4810*/  IMAD.U32 R2, RZ, RZ, UR9 ;  /* 0x00000009ff027e24 */ /* 0x008fe2000f8e00ff */
[----:B------:R-:W1:Y:S04]  /*a4820*/  LDCU.64 UR8, c[0x0][0x398] ;  /* 0x00007300ff0877ac */ /* 0x000e680008000a00 */
[----:B------:R3:W-:Y:S01]  /*a4830*/  STL [R1+0xad8], R2 ;  /* 0x000ad80201007387 */ /* 0x0007e20000100800 */
[----:B--2---:R-:W-:Y:S02]  /*a4840*/  UMOV UR4, UR36 ;  /* 0x0000002400047c82 */ /* 0x004fe40008000000 */
[----:B------:R-:W-:-:S04]  /*a4850*/  ISETP.LT.AND P0, PT, R243, UR4, !P0 ;  /* 0x00000004f3007c0c */ /* 0x000fc8000c701270 */
[----:B------:R-:W-:-:S04]  /*a4860*/  @P1 LOP3.LUT R18, R18, 0x200000, RZ, 0xfc, !PT ;  /* 0x0020000012121812 */ /* 0x000fc800078efcff */
[----:B------:R-:W-:Y:S01]  /*a4870*/  LOP3.LUT R18, R18, 0xfff7ffff, RZ, 0xc0, !PT ;  /* 0xfff7ffff12127812 */ /* 0x000fe200078ec0ff */
[----:B---3--:R-:W-:Y:S01]  /*a4880*/  IMAD.U32 R2, RZ, RZ, UR37 ;  /* 0x00000025ff027e24 */ /* 0x008fe2000f8e00ff */
[----:B------:R-:W2:Y:S04]  /*a4890*/  LDCU.64 UR36, c[0x0][0x398] ;  /* 0x00007300ff2477ac */ /* 0x000ea80008000a00 */
[----:B------:R3:W-:Y:S01]  /*a48a0*/  STL [R1+0xad4], R2 ;  /* 0x000ad40201007387 */ /* 0x0007e20000100800 */
[----:B-1----:R-:W-:Y:S01]  /*a48b0*/  UMOV UR7, UR8 ;  /* 0x0000000800077c82 */ /* 0x002fe20008000000 */
[----:B------:R-:W-:Y:S02]  /*a48c0*/  @P0 LOP3.LUT R18, R18, 0x80000, RZ, 0xfc, !PT ;  /* 0x0008000012120812 */ /* 0x000fe400078efcff */
[----:B------:R-:W-:Y:S01]  /*a48d0*/  ISETP.GE.AND P0, PT, R30, UR17, PT ;  /* 0x000000111e007c0c */ /* 0x000fe2000bf06270 */
[----:B------:R-:W-:Y:S01]  /*a48e0*/  VIADD R30, R0, 0x5f ;  /* 0x0000005f001e7836 */ /* 0x000fe20000000000 */
[----:B------:R-:W-:-:S02]  /*a48f0*/  LOP3.LUT R18, R18, 0xfffdffff, RZ, 0xc0, !PT ;  /* 0xfffdffff12127812 */ /* 0x000fc400078ec0ff */
[----:B------:R-:W-:Y:S01]  /*a4900*/  ISETP.LT.AND P1, PT, R252, UR7, !P0 ;  /* 0x00000007fc007c0c */ /* 0x000fe2000c721270 */
[----:B---3--:R-:W-:Y:S01]  /*a4910*/  IMAD.U32 R2, RZ, RZ, UR9 ;  /* 0x00000009ff027e24 */ /* 0x008fe2000f8e00ff */
[----:B------:R-:W1:Y:S04]  /*a4920*/  LDCU.64 UR8, c[0x0][0x398] ;  /* 0x00007300ff0877ac */ /* 0x000e680008000a00 */
[----:B------:R1:W-:Y:S07]  /*a4930*/  STL [R1+0xad0], R2 ;  /* 0x000ad00201007387 */ /* 0x0003ee0000100800 */
[----:B------:R-:W-:-:S04]  /*a4940*/  @P1 LOP3.LUT R18, R18, 0x20000, RZ, 0xfc, !PT ;  /* 0x0002000012121812 */ /* 0x000fc800078efcff */
[----:B------:R-:W-:Y:S02]  /*a4950*/  LOP3.LUT R18, R18, 0xffff7fff, RZ, 0xc0, !PT ;  /* 0xffff7fff12127812 */ /* 0x000fe400078ec0ff */
[----:B-1----:R-:W-:Y:S01]  /*a4960*/  MOV R2, UR9 ;  /* 0x0000000900027c02 */ /* 0x002fe20008000f00 */
[----:B------:R-:W-:Y:S01]  /*a4970*/  UMOV UR4, UR8 ;  /* 0x0000000800047c82 */ /* 0x000fe20008000000 */
[----:B------:R-:W1:Y:S01]  /*a4980*/  LDCU.64 UR8, c[0x0][0x398] ;  /* 0x00007300ff0877ac */ /* 0x000e620008000a00 */
[----:B------:R-:W-:Y:S02]  /*a4990*/  ISETP.LT.AND P0, PT, R243, UR4, !P0 ;  /* 0x00000004f3007c0c */ /* 0x000fe4000c701270 */
[----:B------:R3:W-:Y:S11]  /*a49a0*/  STL [R1+0xacc], R2 ;  /* 0x000acc0201007387 */ /* 0x0007f60000100800 */
[----:B------:R-:W-:-:S02]  /*a49b0*/  @P0 LOP3.LUT R18, R18, 0x8000, RZ, 0xfc, !PT ;  /* 0x0000800012120812 */ /* 0x000fc400078efcff */
[----:B------:R-:W-:Y:S01]  /*a49c0*/  ISETP.GE.AND P0, PT, R30, UR29, PT ;  /* 0x0000001d1e007c0c */ /* 0x000fe2000bf06270 */
[----:B------:R-:W-:Y:S01]  /*a49d0*/  VIADD R30, R0, 0x5e ;  /* 0x0000005e001e7836 */ /* 0x000fe20000000000 */
[----:B-1----:R-:W-:Y:S01]  /*a49e0*/  UMOV UR7, UR8 ;  /* 0x0000000800077c82 */ /* 0x002fe20008000000 */
[----:B---3--:R-:W-:Y:S01]  /*a49f0*/  IMAD.U32 R2, RZ, RZ, UR9 ;  /* 0x00000009ff027e24 */ /* 0x008fe2000f8e00ff */
[----:B------:R-:W1:Y:S01]  /*a4a00*/  LDCU.64 UR8, c[0x0][0x398] ;  /* 0x00007300ff0877ac */ /* 0x000e620008000a00 */
[----:B------:R-:W-:Y:S02]  /*a4a10*/  ISETP.LT.AND P1, PT, R252, UR7, !P0 ;  /* 0x00000007fc007c0c */ /* 0x000fe4000c721270 */
[----:B------:R-:W-:Y:S01]  /*a4a20*/  LOP3.LUT R18, R18, 0xffffbfff, RZ, 0xc0, !PT ;  /* 0xffffbfff12127812 */ /* 0x000fe200078ec0ff */
[----:B------:R1:W-:Y:S10]  /*a4a30*/  STL [R1+0xac8], R2 ;  /* 0x000ac80201007387 */ /* 0x0003f40000100800 */
[----:B------:R-:W-:Y:S01]  /*a4a40*/  @P1 LOP3.LUT R18, R18, 0x4000, RZ, 0xfc, !PT ;  /* 0x0000400012121812 */ /* 0x000fe200078efcff */
[----:B-1----:R-:W-:Y:S01]  /*a4a50*/  IMAD.U32 R2, RZ, RZ, UR9 ;  /* 0x00000009ff027e24 */ /* 0x002fe2000f8e00ff */
[----:B------:R-:W-:Y:S01]  /*a4a60*/  UMOV UR4, UR8 ;  /* 0x0000000800047c82 */ /* 0x000fe20008000000 */
[----:B------:R-:W1:Y:S01]  /*a4a70*/  LDCU.64 UR8, c[0x0][0x398] ;  /* 0x00007300ff0877ac */ /* 0x000e620008000a00 */
[----:B------:R-:W-:-:S02]  /*a4a80*/  ISETP.LT.AND P0, PT, R243, UR4, !P0 ;  /* 0x00000004f3007c0c */ /* 0x000fc4000c701270 */
[----:B------:R1:W-:Y:S01]  /*a4a90*/  STL [R1+0xac4], R2 ;  /* 0x000ac40201007387 */ /* 0x0003e20000100800 */
[----:B------:R-:W-:-:S10]  /*a4aa0*/  LOP3.LUT R18, R18, 0xfffff7ff, RZ, 0xc0, !PT ;  /* 0xfffff7ff12127812 */ /* 0x000fd400078ec0ff */
[----:B------:R-:W-:Y:S02]  /*a4ab0*/  @P0 LOP3.LUT R18, R18, 0x800, RZ, 0xfc, !PT ;  /* 0x0000080012120812 */ /* 0x000fe400078efcff */
[----:B------:R-:W-:Y:S01]  /*a4ac0*/  ISETP.GE.AND P0, PT, R30, UR39, PT ;  /* 0x000000271e007c0c */ /* 0x000fe2000bf06270 */
[----:B-1----:R-:W-:Y:S01]  /*a4ad0*/  IMAD.U32 R2, RZ, RZ, UR9 ;  /* 0x00000009ff027e24 */ /* 0x002fe2000f8e00ff */
[----:B------:R-:W-:Y:S01]  /*a4ae0*/  UMOV UR7, UR8 ;  /* 0x0000000800077c82 */ /* 0x000fe20008000000 */
[----:B------:R-:W1:Y:S01]  /*a4af0*/  LDCU.64 UR8, c[0x0][0x398] ;  /* 0x00007300ff0877ac */ /* 0x000e620008000a00 */
[----:B------:R-:W-:Y:S02]  /*a4b00*/  ISETP.LT.AND P1, PT, R252, UR7, !P0 ;  /* 0x00000007fc007c0c */ /* 0x000fe4000c721270 */
[----:B------:R1:W-:Y:S01]  /*a4b10*/  STL [R1+0xac0], R2 ;  /* 0x000ac00201007387 */ /* 0x0003e20000100800 */
[----:B--2---:R-:W-:Y:S01]  /*a4b20*/  UMOV UR7, UR36 ;  /* 0x0000002400077c82 */ /* 0x004fe20008000000 */
[----:B------:R-:W-:-:S02]  /*a4b30*/  LOP3.LUT R18, R18, 0xfffffbff, RZ, 0xc0, !PT ;  /* 0xfffffbff12127812 */ /* 0x000fc400078ec0ff */
[----:B------:R-:W-:-:S07]  /*a4b40*/  IADD3 R30, PT, PT, R0, 0x5d, RZ ;  /* 0x0000005d001e7810 */ /* 0x000fce0007ffe0ff */
[----:B------:R-:W-:Y:S01]  /*a4b50*/  @P1 LOP3.LUT R18, R18, 0x400, RZ, 0xfc, !PT ;  /* 0x0000040012121812 */ /* 0x000fe200078efcff */
[----:B-1----:R-:W-:Y:S01]  /*a4b60*/  IMAD.U32 R2, RZ, RZ, UR9 ;  /* 0x00000009ff027e24 */ /* 0x002fe2000f8e00ff */
[----:B------:R-:W-:Y:S02]  /*a4b70*/  UMOV UR4, UR8 ;  /* 0x0000000800047c82 */ /* 0x000fe40008000000 */
[----:B------:R-:W-:Y:S01]  /*a4b80*/  LOP3.LUT R18, R18, 0xfffffeff, RZ, 0xc0, !PT ;  /* 0xfffffeff12127812 */ /* 0x000fe200078ec0ff */
[----:B------:R-:W-:Y:S01]  /*a4b90*/  UMOV UR8, UR52 ;  /* 0x0000003400087c82 */ /* 0x000fe20008000000 */
[----:B------:R-:W-:Y:S01]  /*a4ba0*/  ISETP.LT.AND P0, PT, R243, UR4, !P0 ;  /* 0x00000004f3007c0c */ /* 0x000fe2000c701270 */
[----:B------:R1:W-:Y:S01]  /*a4bb0*/  STL [R1+0xabc], R2 ;  /* 0x000abc0201007387 */ /* 0x0003e20000100800 */
[----:B------:R-:W-:Y:S01]  /*a4bc0*/  UMOV UR52, UR66 ;  /* 0x0000004200347c82 */ /* 0x000fe20008000000 */
[----:B------:R-:W-:Y:S01]  /*a4bd0*/  UMOV UR66, UR38 ;  /* 0x0000002600427c82 */ /* 0x000fe20008000000 */
[----:B------:R-:W-:Y:S01]  /*a4be0*/  UMOV UR38, UR62 ;  /* 0x0000003e00267c82 */ /* 0x000fe20008000000 */
[----:B------:R-:W-:Y:S01]  /*a4bf0*/  R2UR UR62, R42 ;  /* 0x000000002a3e72ca */ /* 0x000fe200000e0000 */
[----:B------:R-:W-:-:S02]  /*a4c00*/  VIADD R42, R0, 0x1e8 ;  /* 0x000001e8002a7836 */ /* 0x000fc40000000000 */
[----:B-1----:R-:W-:Y:S01]  /*a4c10*/  IMAD.U32 R2, RZ, RZ, UR37 ;  /* 0x00000025ff027e24 */ /* 0x002fe2000f8e00ff */
[----:B------:R-:W1:Y:S04]  /*a4c20*/  LDCU.64 UR36, c[0x0][0x398] ;  /* 0x00007300ff2477ac */ /* 0x000e680008000a00 */
[----:B------:R-:W-:Y:S02]  /*a4c30*/  @P0 LOP3.LUT R18, R18, 0x100, RZ, 0xfc, !PT ;  /* 0x0000010012120812 */ /* 0x000fe400078efcff */
[----:B------:R-:W-:Y:S01]  /*a4c40*/  ISETP.GE.AND P0, PT, R30, UR49, PT ;  /* 0x000000311e007c0c */ /* 0x000fe2000bf06270 */
[----:B------:R1:W-:Y:S01]  /*a4c50*/  STL [R1+0xab8], R2 ;  /* 0x000ab80201007387 */ /* 0x0003e20000100800 */
[----:B------:R-:W-:Y:S01]  /*a4c60*/  LOP3.LUT R18, R18, 0xffffffbf, RZ, 0xc0, !PT ;  /* 0xffffffbf12127812 */ /* 0x000fe200078ec0ff */
[----:B------:R-:W-:Y:S01]  /*a4c70*/  VIADD R30, R0, 0x5c ;  /* 0x0000005c001e7836 */ /* 0x000fe20000000000 */
[----:B------:R-:W-:Y:S01]  /*a4c80*/  ISETP.LT.AND P1, PT, R252, UR7, !P0 ;  /* 0x00000007fc007c0c */ /* 0x000fe2000c721270 */
[----:B-1----:R-:W-:Y:S01]  /*a4c90*/  IMAD.U32 R2, RZ, RZ, UR37 ;  /* 0x00000025ff027e24 */ /* 0x002fe2000f8e00ff */
[----:B------:R-:W-:Y:S01]  /*a4ca0*/  UMOV UR4, UR36 ;  /* 0x0000002400047c82 */ /* 0x000fe20008000000 */
[----:B------:R-:W1:Y:S01]  /*a4cb0*/  LDCU.64 UR36, c[0x0][0x398] ;  /* 0x00007300ff2477ac */ /* 0x000e620008000a00 */
[----:B------:R-:W-:-:S02]  /*a4cc0*/  ISETP.LT.AND P0, PT, R243, UR4, !P0 ;  /* 0x00000004f3007c0c */ /* 0x000fc4000c701270 */
[----:B------:R2:W-:Y:S07]  /*a4cd0*/  STL [R1+0xab4], R2 ;  /* 0x000ab40201007387 */ /* 0x0005ee0000100800 */
[----:B------:R-:W-:-:S04]  /*a4ce0*/  @P1 LOP3.LUT R18, R18, 0x40, RZ, 0xfc, !PT ;  /* 0x0000004012121812 */ /* 0x000fc800078efcff */
[----:B------:R-:W-:-:S04]  /*a4cf0*/  LOP3.LUT R18, R18, 0xffffffef, RZ, 0xc0, !PT ;  /* 0xffffffef12127812 */ /* 0x000fc800078ec0ff */
[----:B------:R-:W-:Y:S02]  /*a4d00*/  @P0 LOP3.LUT R18, R18, 0x10, RZ, 0xfc, !PT ;  /* 0x0000001012120812 */ /* 0x000fe400078efcff */
[----:B------:R-:W-:Y:S01]  /*a4d10*/  ISETP.GE.AND P0, PT, R30, UR59, PT ;  /* 0x0000003b1e007c0c */ /* 0x000fe2000bf06270 */
[----:B------:R-:W-:Y:S01]  /*a4d20*/  VIADD R30, R0, 0x5b ;  /* 0x0000005b001e7836 */ /* 0x000fe20000000000 */
[----:B-1----:R-:W-:Y:S01]  /*a4d30*/  UMOV UR7, UR36 ;  /* 0x0000002400077c82 */ /* 0x002fe20008000000 */
[----:B--2---:R-:W-:Y:S01]  /*a4d40*/  IMAD.U32 R2, RZ, RZ, UR37 ;  /* 0x00000025ff027e24 */ /* 0x004fe2000f8e00ff */
        /* <DEDUP_REMOVED lines=13> */
[----:B------:R-:W-:Y:S01]  /*a4e20*/  VIADD R30, R0, 0x5a ;  /* 0x0000005a001e7836 */ /* 0x000fe20000000000 */
[----:B-1----:R-:W-:Y:S01]  /*a4e30*/  MOV R2, UR37 ;  /* 0x0000002500027c02 */ /* 0x002fe20008000f00 */
[----:B------:R-:W-:Y:S01]  /*a4e40*/  UMOV UR7, UR36 ;  /* 0x0000002400077c82 */ /* 0x000fe20008000000 */
[----:B------:R-:W1:Y:S01]  /*a4e50*/  LDCU.64 UR36, c[0x0][0x398] ;  /* 0x00007300ff2477ac */ /* 0x000e620008000a00 */
[----:B------:R2:W-:Y:S01]  /*a4e60*/  STL [R1+0x30f8], R18 ;  /* 0x0030f81201007387 */ /* 0x0005e20000100800 */
[----:B------:R-:W-:-:S03]  /*a4e70*/  ISETP.LT.AND P1, PT, R252, UR7, !P0 ;  /* 0x00000007fc007c0c */ /* 0x000fc6000c721270 */
[----:B------:R1:W-:Y:S01]  /*a4e80*/  STL [R1+0xaa8], R2 ;  /* 0x000aa80201007387 */ /* 0x0003e20000100800 */
[----:B--2---:R-:W-:-:S09]  /*a4e90*/  VIADD R18, R0, 0x165 ;  /* 0x0000016500127836 */ /* 0x004fd20000000000 */
[----:B------:R-:W-:Y:S01]  /*a4ea0*/  @P1 LOP3.LUT R13, R13, 0x80000000, RZ, 0xfc, !PT ;  /* 0x800000000d0d1812 */ /* 0x000fe200078efcff */
[----:B-1----:R-:W-:Y:S01]  /*a4eb0*/  IMAD.U32 R2, RZ, RZ, UR37 ;  /* 0x00000025ff027e24 */ /* 0x002fe2000f8e00ff */
[----:B------:R-:W-:Y:S01]  /*a4ec0*/  UMOV UR4, UR36 ;  /* 0x0000002400047c82 */ /* 0x000fe20008000000 */
[----:B------:R-:W1:Y:S01]  /*a4ed0*/  LDCU.64 UR36, c[0x0][0x398] ;  /* 0x00007300ff2477ac */ /* 0x000e620008000a00 */
[----:B------:R-:W-:Y:S02]  /*a4ee0*/  ISETP.LT.AND P0, PT, R243, UR4, !P0 ;  /* 0x00000004f3007c0c */ /* 0x000fe4000c701270 */
[----:B------:R2:W-:Y:S01]  /*a4ef0*/  STL [R1+0xaa4], R2 ;  /* 0x000aa40201007387 */ /* 0x0005e20000100800 */
[----:B------:R-:W-:-:S10]  /*a4f00*/  LOP3.LUT R13, R13, 0xdfffffff, RZ, 0xc0, !PT ;  /* 0xdfffffff0d0d7812 */ /* 0x000fd400078ec0ff */
        /* <DEDUP_REMOVED lines=18> */
[----:B------:R-:W2:Y:S01]  /*a5030*/  LDCU.64 UR8, c[0x0][0x398] ;  /* 0x00007300ff0877ac */ /* 0x000ea20008000a00 */
[----:B-1----:R-:W-:Y:S01]  /*a5040*/  IMAD.U32 R2, RZ, RZ, UR37 ;  /* 0x00000025ff027e24 */ /* 0x002fe2000f8e00ff */
[----:B------:R-:W-:Y:S01]  /*a5050*/  LOP3.LUT R13, R13, 0xfeffffff, RZ, 0xc0, !PT ;  /* 0xfeffffff0d0d7812 */ /* 0x000fe200078ec0ff */
[----:B------:R-:W-:Y:S01]  /*a5060*/  VIADD R30, R0, 0x58 ;  /* 0x00000058001e7836 */ /* 0x000fe20000000000 */
[----:B------:R-:W-:Y:S01]  /*a5070*/  UMOV UR7, UR36 ;  /* 0x0000002400077c82 */ /* 0x000fe20008000000 */
[----:B------:R-:W1:Y:S01]  /*a5080*/  LDCU.64 UR36, c[0x0][0x398] ;  /* 0x00007300ff2477ac */ /* 0x000e620008000a00 */
[----:B------:R1:W-:Y:S01]  /*a5090*/  STL [R1+0xa98], R2 ;  /* 0x000a980201007387 */ /* 0x0003e20000100800 */
[----:B------:R-:W-:Y:S01]  /*a50a0*/  ISETP.LT.AND P1, PT, R252, UR7, !P0 ;  /* 0x00000007fc007c0c */ /* 0x000fe2000c721270 */
[----:B--2---:R-:W-:-:S12]  /*a50b0*/  UMOV UR7, UR8 ;  /* 0x0000000800077c82 */ /* 0x004fd80008000000 */
[----:B------:R-:W-:Y:S02]  /*a50c0*/  @P1 LOP3.LUT R13, R13, 0x1000000, RZ, 0xfc, !PT ;  /* 0x010000000d0d1812 */ /* 0x000fe400078efcff */
[----:B-1----:R-:W-:Y:S01]  /*a50d0*/  MOV R2, UR37 ;  /* 0x0000002500027c02 */ /* 0x002fe20008000f00 */
[----:B------:R-:W-:Y:S01]  /*a50e0*/  UMOV UR4, UR36 ;  /* 0x0000002400047c82 */ /* 0x000fe20008000000 */
[----:B------:R-:W-:Y:S01]  /*a50f0*/  LOP3.LUT R13, R13, 0xffdfffff, RZ, 0xc0, !PT ;  /* 0xffdfffff0d0d7812 */ /* 0x000fe200078ec0ff */
[----:B------:R-:W1:Y:S01]  /*a5100*/  LDCU.64 UR36, c[0x0][0x398] ;  /* 0x00007300ff2477ac */ /* 0x000e620008000a00 */
[----:B------:R-:W-:Y:S01]  /*a5110*/  ISETP.LT.AND P0, PT, R243, UR4, !P0 ;  /* 0x00000004f3007c0c */ /* 0x000fe2000c701270 */
[----:B------:R2:W-:Y:S02]  /*a5120*/  STL [R1+0xa94], R2 ;  /* 0x000a940201007387 */ /* 0x0005e40000100800 */
[----:B--2---:R-:W-:Y:S01]  /*a5130*/  IMAD.U32 R2, RZ, RZ, UR9 ;  /* 0x00000009ff027e24 */ /* 0x004fe2000f8e00ff */
[----:B------:R-:W2:Y:S09]  /*a5140*/  LDCU.64 UR8, c[0x0][0x398] ;  /* 0x00007300ff0877ac */ /* 0x000eb20008000a00 */
[----:B------:R-:W-:-:S02]  /*a5150*/  @P0 LOP3.LUT R13, R13, 0x200000, RZ, 0xfc, !PT ;  /* 0x002000000d0d0812 */ /* 0x000fc400078efcff */
[----:B------:R-:W-:Y:S01]  /*a5160*/  ISETP.GE.AND P0, PT, R30, UR52, PT ;  /* 0x000000341e007c0c */ /* 0x000fe2000bf06270 */
[----:B------:R2:W-:Y:S01]  /*a5170*/  STL [R1+0xa90], R2 ;  /* 0x000a900201007387 */ /* 0x0005e20000100800 */
[----:B------:R-:W-:Y:S01]  /*a5180*/  LOP3.LUT R13, R13, 0xffefffff, RZ, 0xc0, !PT ;  /* 0xffefffff0d0d7812 */ /* 0x000fe200078ec0ff */
[----:B------:R-:W-:Y:S01]  /*a5190*/  VIADD R30, R0, 0x57 ;  /* 0x00000057001e7836 */ /* 0x000fe20000000000 */
[----:B------:R-:W-:Y:S01]  /*a51a0*/  ISETP.LT.AND P1, PT, R252, UR7, !P0 ;  /* 0x00000007fc007c0c */ /* 0x000fe2000c721270 */
[----:B------:R-:W3:Y:S01]  /*a51b0*/  LDCU.64 UR52, c[0x0][0x398] ;  /* 0x00007300ff3477ac */ /* 0x000ee20008000a00 */
[----:B--2---:R-:W-:Y:S01]  /*a51c0*/  IMAD.U32 R2, RZ, RZ, UR9 ;  /* 0x00000009ff027e24 */ /* 0x004fe2000f8e00ff */
[----:B------:R-:W-:Y:S01]  /*a51d0*/  UMOV UR4, UR8 ;  /* 0x0000000800047c82 */ /* 0x000fe20008000000 */
[----:B------:R-:W2:Y:S01]  /*a51e0*/  LDCU.64 UR8, c[0x0][0x398] ;  /* 0x00007300ff0877ac */ /* 0x000ea20008000a00 */
[----:B------:R-:W-:Y:S02]  /*a51f0*/  ISETP.LT.AND P0, PT, R243, UR4, !P0 ;  /* 0x00000004f3007c0c */ /* 0x000fe4000c701270 */
[----:B------:R2:W-:Y:S06]  /*a5200*/  STL [R1+0xa8c], R2 ;  /* 0x000a8c0201007387 */ /* 0x0005ec0000100800 */
[----:B------:R-:W-:-:S04]  /*a5210*/  @P1 LOP3.LUT R13, R13, 0x100000, RZ, 0xfc, !PT ;  /* 0x001000000d0d1812 */ /* 0x000fc800078efcff */
[----:B------:R-:W-:-:S04]  /*a5220*/  LOP3.LUT R13, R13, 0xfffbffff, RZ, 0xc0, !PT ;  /* 0xfffbffff0d0d7812 */ /* 0x000fc800078ec0ff */
[----:B------:R-:W-:Y:S02]  /*a5230*/  @P0 LOP3.LUT R13, R13, 0x40000, RZ, 0xfc, !PT ;  /* 0x000400000d0d0812 */ /* 0x000fe400078efcff */
[----:B------:R-:W-:Y:S01]  /*a5240*/  ISETP.GE.AND P0, PT, R30, UR66, PT ;  /* 0x000000421e007c0c */ /* 0x000fe2000bf06270 */
[----:B--2---:R-:W-:Y:S01]  /*a5250*/  IMAD.U32 R2, RZ, RZ, UR9 ;  /* 0x00000009ff027e24 */ /* 0x004fe2000f8e00ff */
[----:B------:R-:W-:Y:S01]  /*a5260*/  UMOV UR7, UR8 ;  /* 0x0000000800077c82 */ /* 0x000fe20008000000 */
[----:B------:R-:W2:Y:S01]  /*a5270*/  LDCU.64 UR8, c[0x0][0x398] ;  /* 0x00007300ff0877ac */ /* 0x000ea20008000a00 */
[----:B------:R-:W-:Y:S02]  /*a5280*/  ISETP.LT.AND P1, PT, R252, UR7, !P0 ;  /* 0x00000007fc007c0c */ /* 0x000fe4000c721270 */
[----:B------:R2:W-:Y:S01]  /*a5290*/  STL [R1+0xa88], R2 ;  /* 0x000a880201007387 */ /* 0x0005e20000100800 */
[----:B------:R-:W-:Y:S02]  /*a52a0*/  LOP3.LUT R13, R13, 0xfffeffff, RZ, 0xc0, !PT ;  /* 0xfffeffff0d0d7812 */ /* 0x000fe400078ec0ff */
[----:B------:R-:W-:-:S02]  /*a52b0*/  IADD3 R30, PT, PT, R0, 0x56, RZ ;  /* 0x00000056001e7810 */ /* 0x000fc40007ffe0ff */
[----:B------:R-:W-:Y:S01]  /*a52c0*/  R2UR UR66, R81 ;  /* 0x00000000514272ca */ /* 0x000fe200000e0000 */
[----:B------:R-:W-:-:S05]  /*a52d0*/  VIADD R81, R0, 0x1c1 ;  /* 0x000001c100517836 */ /* 0x000fca0000000000 */
[----:B------:R-:W-:Y:S01]  /*a52e0*/  @P1 LOP3.LUT R13, R13, 0x10000, RZ, 0xfc, !PT ;  /* 0x000100000d0d1812 */ /* 0x000fe200078efcff */
[----:B--2---:R-:W-:Y:S01]  /*a52f0*/  IMAD.U32 R2, RZ, RZ, UR9 ;  /* 0x00000009ff027e24 */ /* 0x004fe2000f8e00ff */
[----:B------:R-:W-:Y:S01]  /*a5300*/  UMOV UR4, UR8 ;  /* 0x0000000800047c82 */ /* 0x000fe20008000000 */
[----:B------:R-:W2:Y:S01]  /*a5310*/  LDCU.64 UR8, c[0x0][0x398] ;  /* 0x00007300ff0877ac */ /* 0x000ea20008000a00 */
[----:B------:R-:W-:Y:S02]  /*a5320*/  ISETP.LT.AND P0, PT, R243, UR4, !P0 ;  /* 0x00000004f3007c0c */ /* 0x000fe4000c701270 */
[----:B------:R4:W-:Y:S01]  /*a5330*/  STL [R1+0xa84], R2 ;  /* 0x000a840201007387 */ /* 0x0009e20000100800 */
[----:B------:R-:W-:-:S10]  /*a5340*/  LOP3.LUT R13, R13, 0xffffbfff, RZ, 0xc0, !PT ;  /* 0xffffbfff0d0d7812 */ /* 0x000fd400078ec0ff */
[----:B------:R-:W-:Y:S02]  /*a5350*/  @P0 LOP3.LUT R13, R13, 0x4000, RZ, 0xfc, !PT ;  /* 0x000040000d0d0812 */ /* 0x000fe400078efcff */
[----:B------:R-:W-:Y:S01]  /*a5360*/  ISETP.GE.AND P0, PT, R30, UR38, PT ;  /* 0x000000261e007c0c */ /* 0x000fe2000bf06270 */
[----:B------:R-:W-:Y:S01]  /*a5370*/  VIADD R30, R0, 0x55 ;  /* 0x00000055001e7836 */ /* 0x000fe20000000000 */
[----:B--2---:R-:W-:Y:S01]  /*a5380*/  UMOV UR7, UR8 ;  /* 0x0000000800077c82 */ /* 0x004fe20008000000 */
[----:B----4-:R-:W-:Y:S01]  /*a5390*/  IMAD.U32 R2, RZ, RZ, UR9 ;  /* 0x00000009ff027e24 */ /* 0x010fe2000f8e00ff */
[----:B------:R-:W2:Y:S01]  /*a53a0*/  LDCU.64 UR8, c[0x0][0x398] ;  /* 0x00007300ff0877ac */ /* 0x000ea20008000a00 */
[----:B------:R-:W-:Y:S02]  /*a53b0*/  ISETP.LT.AND P1, PT, R252, UR7, !P0 ;  /* 0x00000007fc007c0c */ /* 0x000fe4000c721270 */
[----:B------:R-:W-:Y:S01]  /*a53c0*/  LOP3.LUT R13, R13, 0xffffdfff, RZ, 0xc0, !PT ;  /* 0xffffdfff0d0d7812 */ /* 0x000fe200078ec0ff */
[----:B------:R2:W-:Y:S01]  /*a53d0*/  STL [R1+0xa80], R2 ;  /* 0x000a800201007387 */ /* 0x0005e20000100800 */
[----:B------:R-:W-:Y:S01]  /*a53e0*/  R2UR UR38, R63 ;  /* 0x000000003f2672ca */ /* 0x000fe200000e0000 */
[----:B------:R-:W-:-:S08]  /*a53f0*/  VIADD R63, R0, 0x1d3 ;  /* 0x000001d3003f7836 */ /* 0x000fd00000000000 */
        /* <DEDUP_REMOVED lines=28> */
[----:B--2---:R-:W-:Y:S01]  /*a55c0*/  MOV R2, UR9 ;  /* 0x0000000900027c02 */ /* 0x004fe20008000f00 */
[----:B------:R-:W-:Y:S01]  /*a55d0*/  UMOV UR7, UR8 ;  /* 0x0000000800077c82 */ /* 0x000fe20008000000 */
[----:B------:R-:W2:Y:S01]  /*a55e0*/  LDCU.64 UR8, c[0x0][0x398] ;  /* 0x00007300ff0877ac */ /* 0x000ea20008000a00 */
[----:B------:R-:W-:Y:S02]  /*a55f0*/  ISETP.LT.AND P1, PT, R252, UR7, !P0 ;  /* 0x00000007fc007c0c */ /* 0x000fe4000c721270 */
[----:B------:R2:W-:Y:S01]  /*a5600*/  STL [R1+0xa70], R2 ;  /* 0x000a700201007387 */ /* 0x0005e20000100800 */
[----:B------:R-:W-:-:S02]  /*a5610*/  LOP3.LUT R13, R13, 0xffffffdf, RZ, 0xc0, !PT ;  /* 0xffffffdf0d0d7812 */ /* 0x000fc400078ec0ff */
[----:B------:R-:W-:Y:S01]  /*a5620*/  R2UR.FILL UR18, R36 ;  /* 0x00000000241272ca */ /* 0x000fe200004e0000 */
[----:B------:R-:W-:-:S07]  /*a5630*/  VIADD R36, R0, 0x1ec ;  /* 0x000001ec00247836 */ /* 0x000fce0000000000 */
        /* <DEDUP_REMOVED lines=16> */
[----:B------:R-:W-:Y:S01]  /*a5740*/  R2UR.FILL UR58, R37 ;  /* 0x00000000253a72ca */ /* 0x000fe200004e0000 */
[----:B------:R-:W-:-:S08]  /*a5750*/  VIADD R37, R0, 0x1eb ;  /* 0x000001eb00257836 */ /* 0x000fd00000000000 */
[----:B------:R-:W-:Y:S01]  /*a5760*/  @P1 LOP3.LUT R13, R13, 0x4, RZ, 0xfc, !PT ;  /* 0x000000040d0d1812 */ /* 0x000fe200078efcff */
[----:B--2---:R-:W-:Y:S01]  /*a5770*/  IMAD.U32 R2, RZ, RZ, UR9 ;  /* 0x00000009ff027e24 */ /* 0x004fe2000f8e00ff */
[----:B------:R-:W-:Y:S01]  /*a5780*/  UMOV UR4, UR8 ;  /* 0x0000000800047c82 */ /* 0x000fe20008000000 */
[----:B------:R-:W2:Y:S01]  /*a5790*/  LDCU.64 UR8, c[0x0][0x398] ;  /* 0x00007300ff0877ac */ /* 0x000ea20008000a00 */
[----:B------:R-:W-:Y:S02]  /*a57a0*/  ISETP.LT.AND P0, PT, R243, UR4, !P0 ;  /* 0x00000004f3007c0c */ /* 0x000fe4000c701270 */
[----:B------:R4:W-:Y:S04]  /*a57b0*/  STL [R1+0xa64], R2 ;  /* 0x000a640201007387 */ /* 0x0009e80000100800 */
[----:B------:R1:W-:Y:S07]  /*a57c0*/  STL [R1+0x30fc], R13 ;  /* 0x0030fc0d01007387 */ /* 0x0003ee0000100800 */
[----:B------:R-:W-:-:S02]  /*a57d0*/  @P0 LOP3.LUT R12, R12, 0x80000000, RZ, 0xfc, !PT ;  /* 0x800000000c0c0812 */ /* 0x000fc400078efcff */
[----:B------:R-:W-:Y:S01]  /*a57e0*/  ISETP.GE.AND P0, PT, R30, UR48, PT ;  /* 0x000000301e007c0c */ /* 0x000fe2000bf06270 */
[----:B------:R-:W-:Y:S01]  /*a57f0*/  VIADD R30, R0, 0x51 ;  /* 0x00000051001e7836 */ /* 0x000fe20000000000 */
[----:B--2---:R-:W-:Y:S01]  /*a5800*/  UMOV UR7, UR8 ;  /* 0x0000000800077c82 */ /* 0x004fe20008000000 */
[----:B----4-:R-:W-:Y:S01]  /*a5810*/  IMAD.U32 R2, RZ, RZ, UR9 ;  /* 0x00000009ff027e24 */ /* 0x010fe2000f8e00ff */
[----:B------:R-:W2:Y:S01]  /*a5820*/  LDCU.64 UR8, c[0x0][0x398] ;  /* 0x00007300ff0877ac */ /* 0x000ea20008000a00 */
[----:B------:R-:W-:Y:S01]  /*a5830*/  ISETP.LT.AND P1, PT, R252, UR7, !P0 ;  /* 0x00000007fc007c0c */ /* 0x000fe2000c721270 */
[----:B-1----:R-:W-:Y:S01]  /*a5840*/  VIADD R13, R0, 0x164 ;  /* 0x00000164000d7836 */ /* 0x002fe20000000000 */
[----:B------:R-:W-:Y:S01]  /*a5850*/  LOP3.LUT R12, R12, 0xbfffffff, RZ, 0xc0, !PT ;  /* 0xbfffffff0c0c7812 */ /* 0x000fe200078ec0ff */
[----:B------:R2:W-:Y:S01]  /*a5860*/  STL [R1+0xa60], R2 ;  /* 0x000a600201007387 */ /* 0x0005e20000100800 */
[----:B------:R-:W-:Y:S01]  /*a5870*/  R2UR.FILL UR48, R38 ;  /* 0x00000000263072ca */ /* 0x000fe200004e0000 */
[----:B------:R-:W-:-:S08]  /*a5880*/  VIADD R38, R0, 0x1ea ;  /* 0x000001ea00267836 */ /* 0x000fd00000000000 */
[----:B------:R-:W-:Y:S02]  /*a5890*/  @P1 LOP3.LUT R12, R12, 0x40000000, RZ, 0xfc, !PT ;  /* 0x400000000c0c1812 */ /* 0x000fe400078efcff */
[----:B--2---:R-:W-:Y:S01]  /*a58a0*/  MOV R2, UR9 ;  /* 0x0000000900027c02 */ /* 0x004fe20008000f00 */
        /* <DEDUP_REMOVED lines=13> */
[----:B------:R1:W-:Y:S01]  /*a5980*/  STL [R1+0xa58], R2 ;  /* 0x000a580201007387 */ /* 0x0003e20000100800 */
[----:B------:R-:W-:-:S02]  /*a5990*/  R2UR UR66, R85 ;  /* 0x00000000554272ca */ /* 0x000fc400000e0000 */
[----:B------:R-:W-:-:S07]  /*a59a0*/  IADD3 R85, PT, PT, R0, 0x1bd, RZ ;  /* 0x000001bd00557810 */ /* 0x000fce0007ffe0ff */
        /* <DEDUP_REMOVED lines=14> */
[----:B------:R-:W-:Y:S02]  /*a5a90*/  LOP3.LUT R12, R12, 0xff7fffff, RZ, 0xc0, !PT ;  /* 0xff7fffff0c0c7812 */ /* 0x000fe400078ec0ff */
[----:B------:R-:W-:-:S02]  /*a5aa0*/  IADD3 R30, PT, PT, R0, 0x4f, RZ ;  /* 0x0000004f001e7810 */ /* 0x000fc40007ffe0ff */
[----:B------:R-:W-:Y:S01]  /*a5ab0*/  R2UR UR38, R76 ;  /* 0x000000004c2672ca */ /* 0x000fe200000e0000 */
[----:B------:R-:W-:-:S05]  /*a5ac0*/  VIADD R76, R0, 0x1c6 ;  /* 0x000001c6004c7836 */ /* 0x000fca0000000000 */
        /* <DEDUP_REMOVED lines=16> */
[----:B------:R-:W-:Y:S01]  /*a5bd0*/  R2UR UR62, R47 ;  /* 0x000000002f3e72ca */ /* 0x000fe200000e0000 */
[----:B------:R-:W-:-:S08]  /*a5be0*/  VIADD R47, R0, 0x1e3 ;  /* 0x000001e3002f7836 */ /* 0x000fd00000000000 */
        /* <DEDUP_REMOVED lines=16> */
[----:B------:R-:W-:Y:S01]  /*a5cf0*/  R2UR.FILL UR71, R39 ;  /* 0x00000000274772ca */ /* 0x000fe200004e0000 */
        /* <DEDUP_REMOVED lines=14> */
[----:B------:R-:W-:Y:S02]  /*a5de0*/  ISETP.LT.AND P1, PT, R252, UR7, !P0 ;  /* 0x00000007fc007c0c */ /* 0x000fe4000c721270 */
[----:B------:R1:W-:Y:S01]  /*a5df0*/  STL [R1+0xa38], R2 ;  /* 0x000a380201007387 */ /* 0x0003e20000100800 */
[----:B------:R-:W-:-:S02]  /*a5e00*/  LOP3.LUT R12, R12, 0xffffdfff, RZ, 0xc0, !PT ;  /* 0xffffdfff0c0c7812 */ /* 0x000fc400078ec0ff */
[----:B------:R-:W-:-:S08]  /*a5e10*/  R2UR.FILL UR56, R40 ;  /* 0x00000000283872ca */ /* 0x000fd000004e0000 */
        /* <DEDUP_REMOVED lines=16> */
[----:B------:R-:W-:-:S09]  /*a5f20*/  R2UR.FILL UR44, R41 ;  /* 0x00000000292c72ca */ /* 0x000fd200004e0000 */
        /* <DEDUP_REMOVED lines=18> */
[----:B------:R-:W-:Y:S02]  /*a6050*/  @P1 LOP3.LUT R12, R12, 0x200, RZ, 0xfc, !PT ;  /* 0x000002000c0c1812 */ /* 0x000fe400078efcff */
[----:B-1----:R-:W-:Y:S01]  /*a6060*/  MOV R2, UR9 ;  /* 0x0000000900027c02 */ /* 0x002fe20008000f00 */
        /* <DEDUP_REMOVED lines=50> */
[----:B------:R-:W-:-:S02]  /*a6390*/  R2UR.FILL UR42, R43 ;  /* 0x000000002b2a72ca */ /* 0x000fc400004e0000 */
        /* <DEDUP_REMOVED lines=32> */
[----:B------:R-:W-:Y:S01]  /*a65a0*/  ISETP.LT.AND P1, PT, R252, UR7, !P0 ;  /* 0x00000007fc007c0c */ /* 0x000fe2000c721270 */
[----:B------:R2:W-:Y:S01]  /*a65b0*/  STL [R1+0x3100], R12 ;  /* 0x0031000c01007387 */ /* 0x0005e20000100800 */
[----:B------:R-:W-:Y:S01]  /*a65c0*/  R2UR.FILL UR14, R46 ;  /* 0x000000002e0e72ca */ /* 0x000fe200004e0000 */
[----:B------:R-:W-:-:S02]  /*a65d0*/  VIADD R46, R0, 0x1e4 ;  /* 0x000001e4002e7836 */ /* 0x000fc40000000000 */
[----:B------:R-:W-:Y:S01]  /*a65e0*/  STL [R1+0xa00], R2 ;  /* 0x000a000201007387 */ /* 0x000fe20000100800 */
[----:B--2---:R-:W-:-:S07]  /*a65f0*/  VIADD R12, R0, 0x163 ;  /* 0x00000163000c7836 */ /* 0x004fce0000000000 */
[----:B------:R-:W-:Y:S01]  /*a6600*/  @P1 LOP3.LUT R11, R11, 0x80000000, RZ, 0xfc, !PT ;  /* 0x800000000b0b1812 */ /* 0x000fe200078efcff */
[----:B-1----:R-:W-:Y:S01]  /*a6610*/  IMAD.U32 R14, RZ, RZ, UR9 ;  /* 0x00000009ff0e7e24 */ /* 0x002fe2000f8e00ff */
[----:B------:R-:W-:Y:S01]  /*a6620*/  UMOV UR4, UR8 ;  /* 0x0000000800047c82 */ /* 0x000fe20008000000 */
[----:B------:R-:W1:Y:S01]  /*a6630*/  LDCU.64 UR8, c[0x0][0x398] ;  /* 0x00007300ff0877ac */ /* 0x000e620008000a00 */
[----:B------:R-:W-:Y:S02]  /*a6640*/  ISETP.LT.AND P0, PT, R243, UR4, !P0 ;  /* 0x00000004f3007c0c */ /* 0x000fe4000c701270 */
[----:B------:R-:W-:Y:S01]  /*a6650*/  LOP3.LUT R11, R11, 0xbfffffff, RZ, 0xc0, !PT ;  /* 0xbfffffff0b0b7812 */ /* 0x000fe200078ec0ff */
[----:B------:R2:W-:Y:S10]  /*a6660*/  STL [R1+0x3104], R14 ;  /* 0x0031040e01007387 */ /* 0x0005f40000100800 */
[----:B------:R-:W-:-:S02]  /*a6670*/  @P0 LOP3.LUT R11, R11, 0x40000000, RZ, 0xfc, !PT ;  /* 0x400000000b0b0812 */ /* 0x000fc400078efcff */
[----:B------:R-:W-:Y:S01]  /*a6680*/  ISETP.GE.AND P0, PT, R30, UR66, PT ;  /* 0x000000421e007c0c */ /* 0x000fe2000bf06270 */
[----:B------:R-:W-:Y:S01]  /*a6690*/  VIADD R30, R0, 0x44 ;  /* 0x00000044001e7836 */ /* 0x000fe20000000000 */
[----:B-1----:R-:W-:Y:S01]  /*a66a0*/  UMOV UR7, UR8 ;  /* 0x0000000800077c82 */ /* 0x002fe20008000000 */
[----:B------:R-:W-:Y:S01]  /*a66b0*/  IMAD.U32 R15, RZ, RZ, UR9 ;  /* 0x00000009ff0f7e24 */ /* 0x000fe2000f8e00ff */
[----:B------:R-:W1:Y:S01]  /*a66c0*/  LDCU.64 UR8, c[0x0][0x398] ;  /* 0x00007300ff0877ac */ /* 0x000e620008000a00 */
[----:B------:R-:W-:Y:S02]  /*a66d0*/  ISETP.LT.AND P1, PT, R252, UR7, !P0 ;  /* 0x00000007fc007c0c */ /* 0x000fe4000c721270 */
[----:B------:R-:W-:Y:S01]  /*a66e0*/  LOP3.LUT R11, R11, 0xdfffffff, RZ, 0xc0, !PT ;  /* 0xdfffffff0b0b7812 */ /* 0x000fe200078ec0ff */
[----:B------:R-:W4:Y:S01]  /*a66f0*/  LDCU.64 UR66, c[0x0][0x398] ;  /* 0x00007300ff4277ac */ /* 0x000f220008000a00 */
[----:B------:R3:W-:Y:S01]  /*a6700*/  STL [R1+0x3108], R15 ;  /* 0x0031080f01007387 */ /* 0x0007e20000100800 */
[----:B--2---:R-:W-:-:S08]  /*a6710*/  IADD3 R14, PT, PT, R0, 0x162, RZ ;  /* 0x00000162000e7810 */ /* 0x004fd00007ffe0ff */
[----:B------:R-:W-:Y:S01]  /*a6720*/  @P1 LOP3.LUT R11, R11, 0x20000000, RZ, 0xfc, !PT ;  /* 0x200000000b0b1812 */ /* 0x000fe200078efcff */
[C---:B---3--:R-:W-:Y:S02]  /*a6730*/  VIADD R15, R0.reuse, 0x161 ;  /* 0x00000161000f7836 */ /* 0x048fe40000000000 */
[----:B-1----:R-:W-:Y:S01]  /*a6740*/  IMAD.U32 R16, RZ, RZ, UR9 ;  /* 0x00000009ff107e24 */ /* 0x002fe2000f8e00ff */
[----:B------:R-:W-:Y:S01]  /*a6750*/  UMOV UR4, UR8 ;  /* 0x0000000800047c82 */ /* 0x000fe20008000000 */
[----:B------:R-:W1:Y:S01]  /*a6760*/  LDCU.64 UR8, c[0x0][0x398] ;  /* 0x00007300ff0877ac */ /* 0x000e620008000a00 */
[----:B------:R-:W-:Y:S02]  /*a6770*/  ISETP.LT.AND P0, PT, R243, UR4, !P0 ;  /* 0x00000004f3007c0c */ /* 0x000fe4000c701270 */
[----:B------:R-:W-:Y:S01]  /*a6780*/  LOP3.LUT R11, R11, 0xefffffff, RZ, 0xc0, !PT ;  /* 0xefffffff0b0b7812 */ /* 0x000fe200078ec0ff */
[----:B------:R2:W-:Y:S10]  /*a6790*/  STL [R1+0x310c], R16 ;  /* 0x00310c1001007387 */ /* 0x0005f40000100800 */
[----:B------:R-:W-:Y:S01]  /*a67a0*/  @P0 LOP3.LUT R11, R11, 0x10000000, RZ, 0xfc, !PT ;  /* 0x100000000b0b0812 */ /* 0x000fe200078efcff */
[----:B--2---:R-:W-:Y:S01]  /*a67b0*/  VIADD R16, R0, 0x160 ;  /* 0x0000016000107836 */ /* 0x004fe20000000000 */
[----:B------:R-:W-:Y:S01]  /*a67c0*/  ISETP.GE.AND P0, PT, R30, UR38, PT ;  /* 0x000000261e007c0c */ /* 0x000fe2000bf06270 */
[----:B------:R-:W-:Y:S01]  /*a67d0*/  VIADD R30, R0, 0x43 ;  /* 0x00000043001e7836 */ /* 0x000fe20000000000 */
[----:B-1----:R-:W-:Y:S01]  /*a67e0*/  UMOV UR7, UR8 ;  /* 0x0000000800077c82 */ /* 0x002fe20008000000 */
[----:B------:R-:W-:Y:S01]  /*a67f0*/  IMAD.U32 R17, RZ, RZ, UR9 ;  /* 0x00000009ff117e24 */ /* 0x000fe2000f8e00ff */
[----:B------:R-:W1:Y:S01]  /*a6800*/  LDCU.64 UR8, c[0x0][0x398] ;  /* 0x00007300ff0877ac */ /* 0x000e620008000a00 */
[----:B------:R-:W-:-:S02]  /*a6810*/  ISETP.LT.AND P1, PT, R252, UR7, !P0 ;  /* 0x00000007fc007c0c */ /* 0x000fc4000c721270 */
[----:B------:R-:W-:Y:S01]  /*a6820*/  LOP3.LUT R11, R11, 0xf7ffffff, RZ, 0xc0, !PT ;  /* 0xf7ffffff0b0b7812 */ /* 0x000fe200078ec0ff */
[----:B------:R2:W-:Y:S01]  /*a6830*/  STL [R1+0x3110], R17 ;  /* 0x0031101101007387 */ /* 0x0005e20000100800 */
[----:B------:R-:W-:Y:S01]  /*a6840*/  R2UR UR38, R89 ;  /* 0x00000000592672ca */ /* 0x000fe200000e0000 */
[----:B------:R-:W-:-:S08]  /*a6850*/  VIADD R89, R0, 0x1b9 ;  /* 0x000001b900597836 */ /* 0x000fd00000000000 */
[----:B------:R-:W-:Y:S01]  /*a6860*/  @P1 LOP3.LUT R11, R11, 0x8000000, RZ, 0xfc, !PT ;  /* 0x080000000b0b1812 */ /* 0x000fe200078efcff */
[C---:B--2---:R-:W-:Y:S01]  /*a6870*/  VIADD R17, R0.reuse, 0x15f ;  /* 0x0000015f00117836 */ /* 0x044fe20000000000 */
[----:B-1----:R-:W-:Y:S01]  /*a6880*/  MOV R132, UR9 ;  /* 0x0000000900847c02 */ /* 0x002fe20008000f00 */
        /* <DEDUP_REMOVED lines=18> */
[C---:B--2---:R-:W-:Y:S02]  /*a69b0*/  VIADD R133, R0.reuse, 0x15d ;  /* 0x0000015d00857836 */ /* 0x044fe40000000000 */
        /* <DEDUP_REMOVED lines=9> */
[----:B-1----:R-:W-:Y:S01]  /*a6a50*/  IMAD.U32 R251, RZ, RZ, UR9 ;  /* 0x00000009fffb7e24 */ /* 0x002fe2000f8e00ff */
[----:B------:R-:W-:Y:S01]  /*a6a60*/  UMOV UR7, UR8 ;  /* 0x0000000800077c82 */ /* 0x000fe20008000000 */
[----:B------:R-:W1:Y:S01]  /*a6a70*/  LDCU.64 UR8, c[0x0][0x398] ;  /* 0x00007300ff0877ac */ /* 0x000e620008000a00 */
[----:B------:R-:W-:-:S02]  /*a6a80*/  ISETP.LT.AND P1, PT, R252, UR7, !P0 ;  /* 0x00000007fc007c0c */ /* 0x000fc4000c721270 */
[----:B------:R-:W-:Y:S01]  /*a6a90*/  LOP3.LUT R11, R11, 0xff7fffff, RZ, 0xc0, !PT ;  /* 0xff7fffff0b0b7812 */ /* 0x000fe200078ec0ff */
[----:B------:R2:W-:Y:S01]  /*a6aa0*/  STL [R1+0x3120], R251 ;  /* 0x003120fb01007387 */ /* 0x0005e20000100800 */
[----:B------:R-:W-:Y:S02]  /*a6ab0*/  IADD3 R30, PT, PT, R0, 0x41, RZ ;  /* 0x00000041001e7810 */ /* 0x000fe40007ffe0ff */
[----:B------:R-:W-:Y:S01]  /*a6ac0*/  R2UR.FILL UR18, R48 ;  /* 0x00000000301272ca */ /* 0x000fe200004e0000 */
[----:B------:R-:W-:-:S06]  /*a6ad0*/  VIADD R48, R0, 0x1e2 ;  /* 0x000001e200307836 */ /* 0x000fcc0000000000 */
[----:B------:R-:W-:Y:S02]  /*a6ae0*/  @P1 LOP3.LUT R11, R11, 0x800000, RZ, 0xfc, !PT ;  /* 0x008000000b0b1812 */ /* 0x000fe400078efcff */
[C---:B--2---:R-:W-:Y:S01]  /*a6af0*/  IADD3 R251, PT, PT, R0.reuse, 0x15b, RZ ;  /* 0x0000015b00fb7810 */ /* 0x044fe20007ffe0ff */
        /* <DEDUP_REMOVED lines=16> */
[----:B------:R-:W-:Y:S01]  /*a6c00*/  R2UR.FILL UR20, R60 ;  /* 0x000000003c1472ca */ /* 0x000fe200004e0000 */
        /* <DEDUP_REMOVED lines=33> */
[----:B-1----:R-:W-:Y:S01]  /*a6e20*/  MOV R245, UR9 ;  /* 0x0000000900f57c02 */ /* 0x002fe20008000f00 */
[----:B------:R-:W-:Y:S01]  /*a6e30*/  UMOV UR7, UR8 ;  /* 0x0000000800077c82 */ /* 0x000fe20008000000 */
[----:B------:R-:W1:Y:S01]  /*a6e40*/  LDCU.64 UR8, c[0x0][0x398] ;  /* 0x00007300ff0877ac */ /* 0x000e620008000a00 */
[----:B------:R-:W-:-:S02]  /*a6e50*/  ISETP.LT.AND P1, PT, R252, UR7, !P0 ;  /* 0x00000007fc007c0c */ /* 0x000fc4000c721270 */
[----:B------:R-:W-:Y:S01]  /*a6e60*/  LOP3.LUT R11, R11, 0xfffdffff, RZ, 0xc0, !PT ;  /* 0xfffdffff0b0b7812 */ /* 0x000fe200078ec0ff */
[----:B------:R2:W-:Y:S01]  /*a6e70*/  STL [R1+0x3138], R245 ;  /* 0x003138f501007387 */ /* 0x0005e20000100800 */
[----:B------:R-:W-:Y:S01]  /*a6e80*/  R2UR UR38, R91 ;  /* 0x000000005b2672ca */ /* 0x000fe200000e0000 */
[----:B------:R-:W-:-:S08]  /*a6e90*/  VIADD R91, R0, 0x1b7 ;  /* 0x000001b7005b7836 */ /* 0x000fd00000000000 */
[----:B------:R-:W-:Y:S01]  /*a6ea0*/  @P1 LOP3.LUT R11, R11, 0x20000, RZ, 0xfc, !PT ;  /* 0x000200000b0b1812 */ /* 0x000fe200078efcff */
[----:B--2---:R-:W-:Y:S02]  /*a6eb0*/  VIADD R245, R0, 0x155 ;  /* 0x0000015500f57836 */ /* 0x004fe40000000000 */
        /* <DEDUP_REMOVED lines=14> */
[----:B------:R3:W-:Y:S01]  /*a6fa0*/  STL [R1+0x3140], R239 ;  /* 0x003140ef01007387 */ /* 0x0007e20000100800 */
[----:B------:R-:W-:Y:S01]  /*a6fb0*/  R2UR UR62, R87 ;  /* 0x00000000573e72ca */ /* 0x000fe200000e0000 */
[C---:B------:R-:W-:Y:S01]  /*a6fc0*/  VIADD R87, R0.reuse, 0x1bb ;  /* 0x000001bb00577836 */ /* 0x040fe20000000000 */
[----:B--2---:R-:W-:-:S07]  /*a6fd0*/  IADD3 R244, PT, PT, R0, 0x154, RZ ;  /* 0x0000015400f47810 */ /* 0x004fce0007ffe0ff */
        /* <DEDUP_REMOVED lines=50> */
[----:B-1----:R-:W-:Y:S01]  /*a7300*/  IMAD.U32 R233, RZ, RZ, UR9 ;  /* 0x00000009ffe97e24 */ /* 0x002fe2000f8e00ff */
[----:B------:R-:W-:Y:S01]  /*a7310*/  UMOV UR7, UR8 ;  /* 0x0000000800077c82 */ /* 0x000fe20008000000 */
[----:B------:R-:W1:Y:S01]  /*a7320*/  LDCU.64 UR8, c[0x0][0x398] ;  /* 0x00007300ff0877ac */ /* 0x000e620008000a00 */
[----:B------:R-:W-:Y:S02]  /*a7330*/  ISETP.LT.AND P1, PT, R252, UR7, !P0 ;  /* 0x00000007fc007c0c */ /* 0x000fe4000c721270 */
[----:B------:R-:W-:Y:S01]  /*a7340*/  LOP3.LUT R11, R11, 0xfffffdff, RZ, 0xc0, !PT ;  /* 0xfffffdff0b0b7812 */ /* 0x000fe200078ec0ff */
[----:B------:R3:W-:Y:S01]  /*a7350*/  STL [R1+0x3158], R233 ;  /* 0x003158e901007387 */ /* 0x0007e20000100800 */
[----:B------:R-:W-:Y:S02]  /*a7360*/  IADD3 R30, PT, PT, R0, 0x3a, RZ ;  /* 0x0000003a001e7810 */ /* 0x000fe40007ffe0ff */
[----:B------:R-:W-:-:S02]  /*a7370*/  R2UR.FILL UR70, R78 ;  /* 0x000000004e4672ca */ /* 0x000fc400004e0000 */
[C---:B--2---:R-:W-:Y:S02]  /*a7380*/  IADD3 R234, PT, PT, R0.reuse, 0x138, RZ ;  /* 0x0000013800ea7810 */ /* 0x044fe40007ffe0ff */
[----:B------:R-:W-:-:S03]  /*a7390*/  IADD3 R78, PT, PT, R0, 0x1c4, RZ ;  /* 0x000001c4004e7810 */ /* 0x000fc60007ffe0ff */
        /* <DEDUP_REMOVED lines=37> */
[----:B------:R-:W2:Y:S01]  /*a75f0*/  LDCU.64 UR38, c[0x0][0x398] ;  /* 0x00007300ff2677ac */ /* 0x000ea20008000a00 */
[----:B------:R3:W-:Y:S09]  /*a7600*/  STL [R1+0x3168], R229 ;  /* 0x003168e501007387 */ /* 0x0007f20000100800 */
[----:B------:R-:W-:Y:S01]  /*a7610*/  @P1 LOP3.LUT R11, R11, 0x20, RZ, 0xfc, !PT ;  /* 0x000000200b0b1812 */ /* 0x000fe200078efcff */
[----:B---3--:R-:W-:-:S02]  /*a7620*/  VIADD R229, R0, 0x13d ;  /* 0x0000013d00e57836 */ /* 0x008fc40000000000 */
[----:B-1----:R-:W-:Y:S01]  /*a7630*/  IMAD.U32 R228, RZ, RZ, UR9 ;  /* 0x00000009ffe47e24 */ /* 0x002fe2000f8e00ff */
[----:B------:R-:W-:Y:S01]  /*a7640*/  UMOV UR4, UR8 ;  /* 0x0000000800047c82 */ /* 0x000fe20008000000 */
[----:B------:R-:W1:Y:S01]  /*a7650*/  LDCU.64 UR8, c[0x0][0x398] ;  /* 0x00007300ff0877ac */ /* 0x000e620008000a00 */
[----:B------:R-:W-:Y:S02]  /*a7660*/  ISETP.LT.AND P0, PT, R243, UR4, !P0 ;  /* 0x00000004f3007c0c */ /* 0x000fe4000c701270 */
[----:B------:R-:W-:Y:S01]  /*a7670*/  LOP3.LUT R11, R11, 0xffffffef, RZ, 0xc0, !PT ;  /* 0xffffffef0b0b7812 */ /* 0x000fe200078ec0ff */
[----:B------:R3:W-:Y:S10]  /*a7680*/  STL [R1+0x316c], R228 ;  /* 0x00316ce401007387 */ /* 0x0007f40000100800 */
[----:B------:R-:W-:Y:S01]  /*a7690*/  @P0 LOP3.LUT R11, R11, 0x10, RZ, 0xfc, !PT ;  /* 0x000000100b0b0812 */ /* 0x000fe200078efcff */
[----:B---3--:R-:W-:Y:S01]  /*a76a0*/  VIADD R228, R0, 0x13e ;  /* 0x0000013e00e47836 */ /* 0x008fe20000000000 */
        /* <DEDUP_REMOVED lines=10> */
[----:B------:R-:W-:Y:S02]  /*a7750*/  @P1 LOP3.LUT R11, R11, 0x8, RZ, 0xfc, !PT ;  /* 0x000000080b0b1812 */ /* 0x000fe400078efcff */
[C---:B---3--:R-:W-:Y:S01]  /*a7760*/  IADD3 R227, PT, PT, R0.reuse, 0x13f, RZ ;  /* 0x0000013f00e37810 */ /* 0x048fe20007ffe0ff */
        /* <DEDUP_REMOVED lines=33> */
[----:B------:R-:W-:Y:S01]  /*a7980*/  ISETP.LT.AND P1, PT, R252, UR7, !P0 ;  /* 0x00000007fc007c0c */ /* 0x000fe2000c721270 */
[----:B------:R3:W-:Y:S01]  /*a7990*/  STL [R1+0x3180], R11 ;  /* 0x0031800b01007387 */ /* 0x0007e20000100800 */
[----:B------:R-:W-:Y:S01]  /*a79a0*/  R2UR.FILL UR48, R82 ;  /* 0x00000000523072ca */ /* 0x000fe200004e0000 */
[----:B------:R-:W-:-:S02]  /*a79b0*/  VIADD R82, R0, 0x1c0 ;  /* 0x000001c000527836 */ /* 0x000fc40000000000 */
[----:B------:R2:W-:Y:S01]  /*a79c0*/  STL [R1+0x3184], R196 ;  /* 0x003184c401007387 */ /* 0x0005e20000100800 */
[----:B---3--:R-:W-:-:S07]  /*a79d0*/  VIADD R11, R0, 0x151 ;  /* 0x00000151000b7836 */ /* 0x008fce0000000000 */
[----:B------:R-:W-:Y:S01]  /*a79e0*/  @P1 LOP3.LUT R10, R10, 0x80000000, RZ, 0xfc, !PT ;  /* 0x800000000a0a1812 */ /* 0x000fe200078efcff */
[----:B--2---:R-:W-:Y:S01]  /*a79f0*/  VIADD R196, R0, 0x143 ;  /* 0x0000014300c47836 */ /* 0x004fe20000000000 */
        /* <DEDUP_REMOVED lines=28> */
[----:B------:R-:W3:Y:S01]  /*a7bc0*/  LDCU.64 UR64, c[0x0][0x398] ;  /* 0x00007300ff4077ac */ /* 0x000ee20008000a00 */
[----:B-1----:R-:W-:Y:S01]  /*a7bd0*/  IMAD.U32 R192, RZ, RZ, UR9 ;  /* 0x00000009ffc07e24 */ /* 0x002fe2000f8e00ff */
[----:B------:R-:W-:Y:S01]  /*a7be0*/  LOP3.LUT R10, R10, 0xf7ffffff, RZ, 0xc0, !PT ;  /* 0xf7ffffff0a0a7812 */ /* 0x000fe200078ec0ff */
[----:B------:R-:W-:Y:S01]  /*a7bf0*/  UMOV UR7, UR8 ;  /* 0x0000000800077c82 */ /* 0x000fe20008000000 */
[----:B------:R-:W1:Y:S01]  /*a7c00*/  LDCU.64 UR8, c[0x0][0x398] ;  /* 0x00007300ff0877ac */ /* 0x000e620008000a00 */
[----:B------:R-:W-:Y:S01]  /*a7c10*/  ISETP.LT.AND P1, PT, R252, UR7, !P0 ;  /* 0x00000007fc007c0c */ /* 0x000fe2000c721270 */
[----:B------:R4:W-:Y:S01]  /*a7c20*/  STL [R1+0x3194], R192 ;  /* 0x003194c001007387 */ /* 0x0009e20000100800 */
[C---:B------:R-:W-:Y:S02]  /*a7c30*/  IADD3 R30, PT, PT, R0.reuse, 0x33, RZ ;  /* 0x00000033001e7810 */ /* 0x040fe40007ffe0ff */
[C---:B--2---:R-:W-:Y:S01]  /*a7c40*/  IADD3 R193, PT, PT, R0.reuse, 0x146, RZ ;  /* 0x0000014600c17810 */ /* 0x044fe20007ffe0ff */
[----:B----4-:R-:W-:-:S08]  /*a7c50*/  VIADD R192, R0, 0x147 ;  /* 0x0000014700c07836 */ /* 0x010fd00000000000 */
[----:B------:R-:W-:Y:S01]  /*a7c60*/  @P1 LOP3.LUT R10, R10, 0x8000000, RZ, 0xfc, !PT ;  /* 0x080000000a0a1812 */ /* 0x000fe200078efcff */
        /* <DEDUP_REMOVED lines=18> */
[----:B----4-:R-:W-:-:S02]  /*a7d90*/  VIADD R190, R0, 0x149 ;  /* 0x0000014900be7836 */ /* 0x010fc40000000000 */
[----:B-1----:R-:W-:Y:S01]  /*a7da0*/  IMAD.U32 R189, RZ, RZ, UR9 ;  /* 0x00000009ffbd7e24 */ /* 0x002fe2000f8e00ff */
[----:B------:R-:W-:Y:S01]  /*a7db0*/  UMOV UR4, UR8 ;  /* 0x0000000800047c82 */ /* 0x000fe20008000000 */
[----:B------:R-:W1:Y:S01]  /*a7dc0*/  LDCU.64 UR8, c[0x0][0x398] ;  /* 0x00007300ff0877ac */ /* 0x000e620008000a00 */
[----:B------:R-:W-:Y:S02]  /*a7dd0*/  ISETP.LT.AND P0, PT, R243, UR4, !P0 ;  /* 0x00000004f3007c0c */ /* 0x000fe4000c701270 */
[----:B------:R-:W-:Y:S01]  /*a7de0*/  LOP3.LUT R10, R10, 0xffdfffff, RZ, 0xc0, !PT ;  /* 0xffdfffff0a0a7812 */ /* 0x000fe200078ec0ff */
[----:B------:R4:W-:Y:S10]  /*a7df0*/  STL [R1+0x31a0], R189 ;  /* 0x0031a0bd01007387 */ /* 0x0009f40000100800 */
[----:B------:R-:W-:Y:S01]  /*a7e00*/  @P0 LOP3.LUT R10, R10, 0x200000, RZ, 0xfc, !PT ;  /* 0x002000000a0a0812 */ /* 0x000fe200078efcff */
[----:B----4-:R-:W-:Y:S01]  /*a7e10*/  VIADD R189, R0, 0x14a ;  /* 0x0000014a00bd7836 */ /* 0x010fe20000000000 */
        /* <DEDUP_REMOVED lines=11> */
[----:B----4-:R-:W-:Y:S02]  /*a7ed0*/  VIADD R188, R0, 0x14b ;  /* 0x0000014b00bc7836 */ /* 0x010fe40000000000 */
        /* <DEDUP_REMOVED lines=16> */
[----:B------:R-:W-:Y:S01]  /*a7fe0*/  R2UR.FILL UR20, R86 ;  /* 0x00000000561472ca */ /* 0x000fe200004e0000 */
[----:B------:R-:W-:-:S08]  /*a7ff0*/  VIADD R86, R0, 0x1bc ;  /* 0x000001bc00567836 */ /* 0x000fd00000000000 */
[----:B------:R-:W-:Y:S02]  /*a8000*/  @P1 LOP3.LUT R10, R10, 0x8000, RZ, 0xfc, !PT ;  /* 0x000080000a0a1812 */ /* 0x000fe400078efcff */
[----:B----4-:R-:W-:Y:S01]  /*a8010*/  IADD3 R186, PT, PT, R0, 0x14d, RZ ;  /* 0x0000014d00ba7810 */ /* 0x010fe20007ffe0ff */
        /* <DEDUP_REMOVED lines=16> */
[----:B------:R-:W-:Y:S02]  /*a8120*/  R2UR.FILL UR71, R92 ;  /* 0x000000005c4772ca */ /* 0x000fe400004e0000 */
[----:B------:R-:W-:-:S07]  /*a8130*/  IADD3 R92, PT, PT, R0, 0x1b6, RZ ;  /* 0x000001b6005c7810 */ /* 0x000fce0007ffe0ff */
        /* <DEDUP_REMOVED lines=17> */
[----:B------:R-:W4:Y:S01]  /*a8250*/  LDCU.64 UR60, c[0x0][0x398] ;  /* 0x00007300ff3c77ac */ /* 0x000f220008000a00 */
[----:B------:R2:W-:Y:S09]  /*a8260*/  STL [R1+0x31bc], R182 ;  /* 0x0031bcb601007387 */ /* 0x0005f20000100800 */
[----:B------:R-:W-:Y:S01]  /*a8270*/  @P1 LOP3.LUT R10, R10, 0x40, RZ, 0xfc, !PT ;  /* 0x000000400a0a1812 */ /* 0x000fe200078efcff */
[----:B--2---:R-:W-:Y:S01]  /*a8280*/  VIADD R182, R0, 0x134 ;  /* 0x0000013400b67836 */ /* 0x004fe20000000000 */
[----:B-1----:R-:W-:Y:S01]  /*a8290*/  MOV R181, UR9 ;  /* 0x0000000900b57c02 */ /* 0x002fe20008000f00 */
[----:B------:R-:W-:Y:S01]  /*a82a0*/  UMOV UR4, UR8 ;  /* 0x0000000800047c82 */ /* 0x000fe20008000000 */
[----:B------:R-:W1:Y:S01]  /*a82b0*/  LDCU.64 UR8, c[0x0][0x398] ;  /* 0x00007300ff0877ac */ /* 0x000e620008000a00 */
[----:B------:R-:W-:-:S02]  /*a82c0*/  ISETP.LT.AND P0, PT, R243, UR4, !P0 ;  /* 0x00000004f3007c0c */ /* 0x000fc4000c701270 */
        /* <DEDUP_REMOVED lines=24> */
[----:B-1----:R-:W-:Y:S01]  /*a8450*/  IMAD.U32 R178, RZ, RZ, UR9 ;  /* 0x00000009ffb27e24 */ /* 0x002fe2000f8e00ff */
[----:B------:R-:W-:Y:S01]  /*a8460*/  UMOV UR7, UR8 ;  /* 0x0000000800077c82 */ /* 0x000fe20008000000 */
[----:B------:R-:W1:Y:S01]  /*a8470*/  LDCU.64 UR8, c[0x0][0x398] ;  /* 0x00007300ff0877ac */ /* 0x000e620008000a00 */
[----:B------:R-:W-:Y:S01]  /*a8480*/  ISETP.LT.AND P1, PT, R252, UR7, !P0 ;  /* 0x00000007fc007c0c */ /* 0x000fe2000c721270 */
[----:B------:R3:W-:Y:S01]  /*a8490*/  STL [R1+0x31cc], R10 ;  /* 0x0031cc0a01007387 */ /* 0x0007e20000100800 */
[----:B------:R-:W-:-:S02]  /*a84a0*/  IADD3 R30, PT, PT, R0, 0x2c, RZ ;  /* 0x0000002c001e7810 */ /* 0x000fc40007ffe0ff */
[----:B------:R-:W-:Y:S01]  /*a84b0*/  R2UR UR74, R98 ;  /* 0x00000000624a72ca */ /* 0x000fe200000e0000 */
[----:B------:R2:W-:Y:S01]  /*a84c0*/  STL [R1+0x31d0], R178 ;  /* 0x0031d0b201007387 */ /* 0x0005e20000100800 */
[C---:B------:R-:W-:Y:S01]  /*a84d0*/  VIADD R98, R0.reuse, 0x1b0 ;  /* 0x000001b000627836 */ /* 0x040fe20000000000 */
[----:B---3--:R-:W-:-:S06]  /*a84e0*/  IADD3 R10, PT, PT, R0, 0x131, RZ ;  /* 0x00000131000a7810 */ /* 0x008fcc0007ffe0ff */
        /* <DEDUP_REMOVED lines=76> */
[----:B------:R-:W3:Y:S01]  /*a89b0*/  LDCU.64 UR46, c[0x0][0x398] ;  /* 0x00007300ff2e77ac */ /* 0x000ee20008000a00 */
[----:B------:R2:W-:Y:S09]  /*a89c0*/  STL [R1+0x31f0], R170 ;  /* 0x0031f0aa01007387 */ /* 0x0005f20000100800 */
[----:B------:R-:W-:Y:S01]  /*a89d0*/  @P1 LOP3.LUT R9, R9, 0x2000, RZ, 0xfc, !PT ;  /* 0x0000200009091812 */ /* 0x000fe200078efcff */
[----:B--2---:R-:W-:-:S02]  /*a89e0*/  VIADD R170, R0, 0x120 ;  /* 0x0000012000aa7836 */ /* 0x004fc40000000000 */
        /* <DEDUP_REMOVED lines=18> */
[----:B---3--:R-:W-:Y:S01]  /*a8b10*/  VIADD R168, R0, 0x122 ;  /* 0x0000012200a87836 */ /* 0x008fe20000000000 */
[----:B-1----:R-:W-:Y:S01]  /*a8b20*/  MOV R167, UR9 ;  /* 0x0000000900a77c02 */ /* 0x002fe20008000f00 */
[----:B------:R-:W-:Y:S01]  /*a8b30*/  UMOV UR4, UR8 ;  /* 0x0000000800047c82 */ /* 0x000fe20008000000 */
[----:B------:R-:W1:Y:S01]  /*a8b40*/  LDCU.64 UR8, c[0x0][0x398] ;  /* 0x00007300ff0877ac */ /* 0x000e620008000a00 */
[----:B------:R-:W-:-:S02]  /*a8b50*/  ISETP.LT.AND P0, PT, R243, UR4, !P0 ;  /* 0x00000004f3007c0c */ /* 0x000fc4000c701270 */
        /* <DEDUP_REMOVED lines=11> */
[----:B------:R-:W-:Y:S02]  /*a8c10*/  R2UR UR74, R106 ;  /* 0x000000006a4a72ca */ /* 0x000fe400000e0000 */
[----:B---3--:R-:W-:-:S02]  /*a8c20*/  IADD3 R167, PT, PT, R0, 0x123, RZ ;  /* 0x0000012300a77810 */ /* 0x008fc40007ffe0ff */
[----:B------:R-:W-:-:S05]  /*a8c30*/  IADD3 R106, PT, PT, R0, 0x1a8, RZ ;  /* 0x000001a8006a7810 */ /* 0x000fca0007ffe0ff */
        /* <DEDUP_REMOVED lines=15> */
[----:B------:R-:W-:Y:S01]  /*a8d30*/  IADD3 R30, PT, PT, R0, 0x25, RZ ;  /* 0x00000025001e7810 */ /* 0x000fe20007ffe0ff */
[----:B------:R2:W-:Y:S01]  /*a8d40*/  STL [R1+0x3208], R164 ;  /* 0x003208a401007387 */ /* 0x0005e20000100800 */
[----:B------:R-:W-:Y:S02]  /*a8d50*/  LOP3.LUT R9, R9, 0xfffffffe, RZ, 0xc0, !PT ;  /* 0xfffffffe09097812 */ /* 0x000fe400078ec0ff */
[----:B------:R-:W-:Y:S01]  /*a8d60*/  R2UR UR58, R100 ;  /* 0x00000000643a72ca */ /* 0x000fe200000e0000 */
[----:B------:R-:W-:-:S06]  /*a8d70*/  VIADD R100, R0, 0x1ae ;  /* 0x000001ae00647836 */ /* 0x000fcc0000000000 */
[----:B------:R-:W-:Y:S01]  /*a8d80*/  @P1 LOP3.LUT R9, R9, 0x1, RZ, 0xfc, !PT ;  /* 0x0000000109091812 */ /* 0x000fe200078efcff */
[C---:B--2---:R-:W-:Y:S02]  /*a8d90*/  VIADD R164, R0.reuse, 0x126 ;  /* 0x0000012600a47836 */ /* 0x044fe40000000000 */
[----:B-1----:R-:W-:Y:S01]  /*a8da0*/  IMAD.U32 R163, RZ, RZ, UR9 ;  /* 0x00000009ffa37e24 */ /* 0x002fe2000f8e00ff */
[----:B------:R-:W-:Y:S01]  /*a8db0*/  UMOV UR4, UR8 ;  /* 0x0000000800047c82 */ /* 0x000fe20008000000 */
[----:B------:R-:W1:Y:S01]  /*a8dc0*/  LDCU.64 UR8, c[0x0][0x398] ;  /* 0x00007300ff0877ac */ /* 0x000e620008000a00 */
[----:B------:R-:W-:Y:S02]  /*a8dd0*/  ISETP.LT.AND P0, PT, R243, UR4, !P0 ;  /* 0x00000004f3007c0c */ /* 0x000fe4000c701270 */
[----:B------:R2:W-:Y:S04]  /*a8de0*/  STL [R1+0x320c], R163 ;  /* 0x00320ca301007387 */ /* 0x0005e80000100800 */
[----:B------:R3:W-:Y:S01]  /*a8df0*/  STL [R1+0x3210], R9 ;  /* 0x0032100901007387 */ /* 0x0007e20000100800 */
[----:B--2---:R-:W-:-:S06]  /*a8e00*/  VIADD R163, R0, 0x127 ;  /* 0x0000012700a37836 */ /* 0x004fcc0000000000 */
[----:B------:R-:W-:Y:S02]  /*a8e10*/  @P0 LOP3.LUT R8, R8, 0x40000000, RZ, 0xfc, !PT ;  /* 0x4000000008080812 */ /* 0x000fe400078efcff */
[----:B------:R-:W-:Y:S01]  /*a8e20*/  ISETP.GE.AND P0, PT, R30, UR70, PT ;  /* 0x000000461e007c0c */ /* 0x000fe2000bf06270 */
[----:B------:R-:W-:Y:S01]  /*a8e30*/  VIADD R30, R0, 0x24 ;  /* 0x00000024001e7836 */ /* 0x000fe20000000000 */
[----:B-1----:R-:W-:Y:S01]  /*a8e40*/  UMOV UR7, UR8 ;  /* 0x0000000800077c82 */ /* 0x002fe20008000000 */
[----:B------:R-:W-:Y:S01]  /*a8e50*/  IMAD.U32 R162, RZ, RZ, UR9 ;  /* 0x00000009ffa27e24 */ /* 0x000fe2000f8e00ff */
[----:B------:R-:W1:Y:S01]  /*a8e60*/  LDCU.64 UR8, c[0x0][0x398] ;  /* 0x00007300ff0877ac */ /* 0x000e620008000a00 */
[----:B------:R-:W-:Y:S01]  /*a8e70*/  ISETP.LT.AND P1, PT, R252, UR7, !P0 ;  /* 0x00000007fc007c0c */ /* 0x000fe2000c721270 */
[----:B---3--:R-:W-:Y:S01]  /*a8e80*/  VIADD R9, R0, 0x132 ;  /* 0x0000013200097836 */ /* 0x008fe20000000000 */
[----:B------:R-:W-:Y:S01]  /*a8e90*/  LOP3.LUT R8, R8, 0xefffffff, RZ, 0xc0, !PT ;  /* 0xefffffff08087812 */ /* 0x000fe200078ec0ff */
[----:B------:R2:W-:Y:S01]  /*a8ea0*/  STL [R1+0x3214], R162 ;  /* 0x003214a201007387 */ /* 0x0005e20000100800 */
[----:B------:R-:W-:-:S02]  /*a8eb0*/  R2UR.FILL UR70, R99 ;  /* 0x00000000634672ca */ /* 0x000fc400004e0000 */
[----:B------:R-:W-:-:S07]  /*a8ec0*/  IADD3 R99, PT, PT, R0, 0x1af, RZ ;  /* 0x000001af00637810 */ /* 0x000fce0007ffe0ff */
        /* <DEDUP_REMOVED lines=19> */
[----:B------:R-:W-:-:S02]  /*a9000*/  @P1 LOP3.LUT R8, R8, 0x1000000, RZ, 0xfc, !PT ;  /* 0x0100000008081812 */ /* 0x000fc400078efcff */
[----:B---3--:R-:W-:Y:S01]  /*a9010*/  IADD3 R160, PT, PT, R0, 0x12a, RZ ;  /* 0x0000012a00a07810 */ /* 0x008fe20007ffe0ff */
        /* <DEDUP_REMOVED lines=72> */
[----:B------:R-:W-:Y:S01]  /*a94a0*/  R2UR.FILL UR71, R102 ;  /* 0x00000000664772ca */ /* 0x000fe200004e0000 */
[C---:B------:R-:W-:Y:S01]  /*a94b0*/  VIADD R102, R0.reuse, 0x1ac ;  /* 0x000001ac00667836 */ /* 0x040fe20000000000 */
[----:B--2---:R-:W-:-:S07]  /*a94c0*/  IADD3 R153, PT, PT, R0, 0x115, RZ ;  /* 0x0000011500997810 */ /* 0x004fce0007ffe0ff */
[----:B------:R-:W-:Y:S01]  /*a94d0*/  @P1 LOP3.LUT R8, R8, 0x80, RZ, 0xfc, !PT ;  /* 0x0000008008081812 */ /* 0x000fe200078efcff */
[----:B---3--:R-:W-:Y:S02]  /*a94e0*/  VIADD R152, R0, 0x114 ;  /* 0x0000011400987836 */ /* 0x008fe40000000000 */
[----:B-1----:R-:W-:Y:S01]  /*a94f0*/  IMAD.U32 R151, RZ, RZ, UR9 ;  /* 0x00000009ff977e24 */ /* 0x002fe2000f8e00ff */
[----:B------:R-:W-:Y:S01]  /*a9500*/  UMOV UR4, UR8 ;  /* 0x0000000800047c82 */ /* 0x000fe20008000000 */
[----:B------:R-:W1:Y:S01]  /*a9510*/  LDCU.64 UR8, c[0x0][0x398] ;  /* 0x00007300ff0877ac */ /* 0x000e620008000a00 */
[----:B------:R-:W-:Y:S02]  /*a9520*/  ISETP.LT.AND P0, PT, R243, UR4, !P0 ;  /* 0x00000004f3007c0c */ /* 0x000fe4000c701270 */
[----:B------:R-:W-:Y:S01]  /*a9530*/  LOP3.LUT R8, R8, 0xffffffef, RZ, 0xc0, !PT ;  /* 0xffffffef08087812 */ /* 0x000fe200078ec0ff */
[----:B------:R2:W-:Y:S10]  /*a9540*/  STL [R1+0x3240], R151 ;  /* 0x0032409701007387 */ /* 0x0005f40000100800 */
[----:B------:R-:W-:Y:S01]  /*a9550*/  @P0 LOP3.LUT R8, R8, 0x10, RZ, 0xfc, !PT ;  /* 0x0000001008080812 */ /* 0x000fe200078efcff */
[----:B--2---:R-:W-:Y:S01]  /*a9560*/  IMAD.MOV.U32 R151, RZ, RZ, R111 ;  /* 0x000000ffff977224 */ /* 0x004fe200078e006f */
        /* <DEDUP_REMOVED lines=8> */
[----:B------:R-:W-:Y:S02]  /*a95f0*/  IADD3 R30, PT, PT, R0, 0x1e, RZ ;  /* 0x0000001e001e7810 */ /* 0x000fe40007ffe0ff */
[----:B------:R-:W-:Y:S01]  /*a9600*/  R2UR UR54, R104 ;  /* 0x00000000683672ca */ /* 0x000fe200000e0000 */
[----:B------:R-:W-:-:S06]  /*a9610*/  VIADD R104, R0, 0x1aa ;  /* 0x000001aa00687836 */ /* 0x000fcc0000000000 */
[----:B------:R-:W-:Y:S01]  /*a9620*/  @P1 LOP3.LUT R8, R8, 0x4, RZ, 0xfc, !PT ;  /* 0x0000000408081812 */ /* 0x000fe200078efcff */
[----:B--2---:R-:W-:Y:S02]  /*a9630*/  IMAD.MOV.U32 R150, RZ, RZ, R110 ;  /* 0x000000ffff967224 */ /* 0x004fe400078e006e */
[----:B------:R-:W-:Y:S01]  /*a9640*/  VIADD R110, R0, 0x1a4 ;  /* 0x000001a4006e7836 */ /* 0x000fe20000000000 */
[----:B-1----:R-:W-:Y:S01]  /*a9650*/  UMOV UR4, UR8 ;  /* 0x0000000800047c82 */ /* 0x002fe20008000000 */
[----:B------:R-:W-:Y:S01]  /*a9660*/  IMAD.U32 R149, RZ, RZ, UR9 ;  /* 0x00000009ff957e24 */ /* 0x000fe2000f8e00ff */
        /* <DEDUP_REMOVED lines=11> */
[----:B------:R-:W-:Y:S01]  /*a9720*/  ISETP.LT.AND P1, PT, R252, UR7, !P0 ;  /* 0x00000007fc007c0c */ /* 0x000fe2000c721270 */
[----:B------:R2:W-:Y:S01]  /*a9730*/  STL [R1+0x324c], R8 ;  /* 0x00324c0801007387 */ /* 0x0005e20000100800 */
[C---:B------:R-:W-:Y:S01]  /*a9740*/  VIADD R109, R0.reuse, 0x1a5 ;  /* 0x000001a5006d7836 */ /* 0x040fe20000000000 */
[----:B------:R-:W3:Y:S02]  /*a9750*/  LDCU.64 UR42, c[0x0][0x398] ;  /* 0x00007300ff2a77ac */ /* 0x000ee40008000a00 */
        /* <DEDUP_REMOVED lines=8> */
[----:B------:R-:W-:Y:S10]  /*a97e0*/  STL [R1+0x3254], R147 ;  /* 0x0032549301007387 */ /* 0x000ff40000100800 */
        /* <DEDUP_REMOVED lines=8> */
[----:B------:R-:W2:Y:S01]  /*a9870*/  LDCU.64 UR30, c[0x0][0x398] ;  /* 0x00007300ff1e77ac */ /* 0x000ea20008000a00 */
[----:B------:R-:W-:Y:S09]  /*a9880*/  STL [R1+0x3258], R146 ;  /* 0x0032589201007387 */ /* 0x000ff20000100800 */
[----:B------:R-:W-:Y:S01]  /*a9890*/  @P1 LOP3.LUT R7, R7, 0x4000000, RZ, 0xfc, !PT ;  /* 0x0400000007071812 */ /* 0x000fe200078efcff */
[----:B-1----:R-:W-:Y:S01]  /*a98a0*/  IMAD.U32 R145, RZ, RZ, UR9 ;  /* 0x00000009ff917e24 */ /* 0x002fe2000f8e00ff */
[----:B------:R-:W-:Y:S01]  /*a98b0*/  UMOV UR4, UR8 ;  /* 0x0000000800047c82 */ /* 0x000fe20008000000 */
[----:B------:R-:W1:Y:S01]  /*a98c0*/  LDCU.64 UR8, c[0x0][0x398] ;  /* 0x00007300ff0877ac */ /* 0x000e620008000a00 */
[----:B------:R-:W-:-:S02]  /*a98d0*/  ISETP.LT.AND P0, PT, R243, UR4, !P0 ;  /* 0x00000004f3007c0c */ /* 0x000fc4000c701270 */
[----:B------:R-:W-:Y:S01]  /*a98e0*/  LOP3.LUT R7, R7, 0xff7fffff, RZ, 0xc0, !PT ;  /* 0xff7fffff07077812 */ /* 0x000fe200078ec0ff */
[----:B------:R-:W-:Y:S10]  /*a98f0*/  STL [R1+0x325c], R145 ;  /* 0x00325c9101007387 */ /* 0x000ff40000100800 */
[----:B------:R-:W-:-:S02]  /*a9900*/  @P0 LOP3.LUT R7, R7, 0x800000, RZ, 0xfc, !PT ;  /* 0x0080000007070812 */ /* 0x000fc400078efcff */
[----:B------:R-:W-:Y:S01]  /*a9910*/  ISETP.GE.AND P0, PT, R30, UR26, PT ;  /* 0x0000001a1e007c0c */ /* 0x000fe2000bf06270 */
[----:B------:R-:W-:Y:S01]  /*a9920*/  VIADD R30, R0, 0x1b ;  /* 0x0000001b001e7836 */ /* 0x000fe20000000000 */
[----:B-1----:R-:W-:Y:S01]  /*a9930*/  MOV R144, UR9 ;  /* 0x0000000900907c02 */ /* 0x002fe20008000f00 */
[----:B------:R-:W-:Y:S01]  /*a9940*/  UMOV UR7, UR8 ;  /* 0x0000000800077c82 */ /* 0x000fe20008000000 */
        /* <DEDUP_REMOVED lines=38> */
[----:B------:R2:W-:Y:S10]  /*a9bb0*/  STL [R1+0x3270], R140 ;  /* 0x0032708c01007387 */ /* 0x0005f40000100800 */
[----:B------:R-:W-:-:S02]  /*a9bc0*/  @P1 LOP3.LUT R7, R7, 0x2000, RZ, 0xfc, !PT ;  /* 0x0000200007071812 */ /* 0x000fc400078efcff */
[C---:B--2---:R-:W-:Y:S02]  /*a9bd0*/  IADD3 R140, PT, PT, R0.reuse, 0x107, RZ ;  /* 0x00000107008c7810 */ /* 0x044fe40007ffe0ff */
        /* <DEDUP_REMOVED lines=29> */
[----:B------:R-:W2:Y:S01]  /*a9db0*/  LDCU.64 UR24, c[0x0][0x398] ;  /* 0x00007300ff1877ac */ /* 0x000ea20008000a00 */
[----:B-1----:R-:W-:Y:S01]  /*a9dc0*/  IMAD.U32 R136, RZ, RZ, UR9 ;  /* 0x00000009ff887e24 */ /* 0x002fe2000f8e00ff */
[----:B------:R-:W-:Y:S01]  /*a9dd0*/  LOP3.LUT R7, R7, 0xffffffdf, RZ, 0xc0, !PT ;  /* 0xffffffdf07077812 */ /* 0x000fe200078ec0ff */
[----:B------:R-:W-:Y:S01]  /*a9de0*/  UMOV UR7, UR8 ;  /* 0x0000000800077c82 */ /* 0x000fe20008000000 */
[----:B------:R-:W1:Y:S01]  /*a9df0*/  LDCU.64 UR8, c[0x0][0x398] ;  /* 0x00007300ff0877ac */ /* 0x000e620008000a00 */
[----:B------:R-:W-:Y:S01]  /*a9e00*/  ISETP.LT.AND P1, PT, R252, UR7, !P0 ;  /* 0x00000007fc007c0c */ /* 0x000fe2000c721270 */
[----:B------:R3:W-:Y:S01]  /*a9e10*/  STL [R1+0x3280], R136 ;  /* 0x0032808801007387 */ /* 0x0007e20000100800 */
[C---:B------:R-:W-:Y:S01]  /*a9e20*/  IADD3 R30, PT, PT, R0.reuse, 0x17, RZ ;  /* 0x00000017001e7810 */ /* 0x040fe20007ffe0ff */
[----:B---3--:R-:W-:-:S10]  /*a9e30*/  VIADD R136, R0, 0x10b ;  /* 0x0000010b00887836 */ /* 0x008fd40000000000 */
[----:B------:R-:W-:Y:S01]  /*a9e40*/  @P1 LOP3.LUT R7, R7, 0x20, RZ, 0xfc, !PT ;  /* 0x0000002007071812 */ /* 0x000fe200078efcff */
[----:B-1----:R-:W-:Y:S01]  /*a9e50*/  UMOV UR4, UR8 ;  /* 0x0000000800047c82 */ /* 0x002fe20008000000 */
[----:B--2---:R-:W-:Y:S01]  /*a9e60*/  UMOV UR8, UR24 ;  /* 0x0000001800087c82 */ /* 0x004fe20008000000 */
[----:B------:R-:W-:Y:S01]  /*a9e70*/  ISETP.LT.AND P0, PT, R243, UR4, !P0 ;  /* 0x00000004f3007c0c */ /* 0x000fe2000c701270 */
[----:B------:R-:W-:Y:S01]  /*a9e80*/  UMOV UR4, UR25 ;  /* 0x0000001900047c82 */ /* 0x000fe20008000000 */
[----:B------:R-:W1:Y:S01]  /*a9e90*/  LDCU.64 UR24, c[0x0][0x398] ;  /* 0x00007300ff1877ac */ /* 0x000e620008000a00 */
[----:B------:R-:W-:Y:S01]  /*a9ea0*/  LOP3.LUT R7, R7, 0xfffffffb, RZ, 0xc0, !PT ;  /* 0xfffffffb07077812 */ /* 0x000fe200078ec0ff */
[----:B------:R-:W-:-:S05]  /*a9eb0*/  IMAD.U32 R135, RZ, RZ, UR9 ;  /* 0x00000009ff877e24 */ /* 0x000fca000f8e00ff */
[----:B------:R2:W-:Y:S04]  /*a9ec0*/  STL [R1+0x3284], R135 ;  /* 0x0032848701007387 */ /* 0x0005e80000100800 */
[----:B------:R-:W-:Y:S02]  /*a9ed0*/  @P0 LOP3.LUT R7, R7, 0x4, RZ, 0xfc, !PT ;  /* 0x0000000407070812 */ /* 0x000fe400078efcff */
[----:B------:R-:W-:Y:S01]  /*a9ee0*/  ISETP.GE.AND P0, PT, R30, UR22, PT ;  /* 0x000000161e007c0c */ /* 0x000fe2000bf06270 */
[----:B------:R-:W-:Y:S01]  /*a9ef0*/  VIADD R30, R0, 0x16 ;  /* 0x00000016001e7836 */ /* 0x000fe20000000000 */
[----:B------:R-:W-:Y:S01]  /*a9f00*/  LOP3.LUT R7, R7, 0xfffffffe, RZ, 0xc0, !PT ;  /* 0xfffffffe07077812 */ /* 0x000fe200078ec0ff */
[----:B------:R-:W3:Y:S01]  /*a9f10*/  LDCU.64 UR22, c[0x0][0x398] ;  /* 0x00007300ff1677ac */ /* 0x000ee20008000a00 */
[----:B------:R-:W-:Y:S01]  /*a9f20*/  ISETP.LT.AND P1, PT, R252, UR8, !P0 ;  /* 0x00000008fc007c0c */ /* 0x000fe2000c721270 */
[----:B--2---:R-:W-:Y:S01]  /*a9f30*/  VIADD R135, R0, 0x10c ;  /* 0x0000010c00877836 */ /* 0x004fe20000000000 */
[----:B-1----:R-:W-:Y:S01]  /*a9f40*/  UMOV UR7, UR24 ;  /* 0x0000001800077c82 */ /* 0x002fe20008000000 */
[----:B------:R-:W1:Y:S01]  /*a9f50*/  LDCU.64 UR8, c[0x0][0x398] ;  /* 0x00007300ff0877ac */ /* 0x000e620008000a00 */
[----:B------:R-:W-:-:S02]  /*a9f60*/  ISETP.LT.AND P0, PT, R243, UR7, !P0 ;  /* 0x00000007f3007c0c */ /* 0x000fc4000c701270 */
[----:B------:R-:W-:Y:S01]  /*a9f70*/  R2UR UR24, R105 ;  /* 0x00000000691872ca */ /* 0x000fe200000e0000 */
[----:B------:R-:W-:Y:S01]  /*a9f80*/  UMOV UR71, UR25 ;  /* 0x0000001900477c82 */ /* 0x000fe20008000000 */
[----:B------:R-:W-:Y:S01]  /*a9f90*/  VIADD R105, R0, 0x1a9 ;  /* 0x000001a900697836 */ /* 0x000fe20000000000 */
[----:B------:R-:W-:-:S04]  /*a9fa0*/  MOV.SPILL R33, UR71 ;  /* 0x0000004700217c02 */ /* 0x000fc80009000f00 */
[----:B------:R-:W-:-:S04]  /*a9fb0*/  @P1 LOP3.LUT R7, R7, 0x1, RZ, 0xfc, !PT ;  /* 0x0000000107071812 */ /* 0x000fc800078efcff */
[----:B------:R-:W-:Y:S01]  /*a9fc0*/  @P0 LOP3.LUT R6, R6, 0x40000000, RZ, 0xfc, !PT ;  /* 0x4000000006060812 */ /* 0x000fe200078efcff */
[----:B------:R2:W-:Y:S01]  /*a9fd0*/  STL [R1+0x3288], R7 ;  /* 0x0032880701007387 */ /* 0x0005e20000100800 */
[----:B------:R-:W-:Y:S01]  /*a9fe0*/  ISETP.GE.AND P0, PT, R30, UR16, PT ;  /* 0x000000101e007c0c */ /* 0x000fe2000bf06270 */
[----:B------:R-:W-:Y:S01]  /*a9ff0*/  VIADD R30, R0, 0x15 ;  /* 0x00000015001e7836 */ /* 0x000fe20000000000 */
[----:B-1----:R-:W-:Y:S01]  /*aa000*/  UMOV UR7, UR8 ;  /* 0x0000000800077c82 */ /* 0x002fe20008000000 */
[----:B------:R-:W-:Y:S01]  /*aa010*/  LOP3.LUT R6, R6, 0xefffffff, RZ, 0xc0, !PT ;  /* 0xefffffff06067812 */ /* 0x000fe200078ec0ff */
[----:B------:R-:W1:Y:S01]  /*aa020*/  LDCU.64 UR16, c[0x0][0x398] ;  /* 0x00007300ff1077ac */ /* 0x000e620008000a00 */
[----:B------:R-:W-:Y:S02]  /*aa030*/  ISETP.LT.AND P1, PT, R252, UR7, !P0 ;  /* 0x00000007fc007c0c */ /* 0x000fe4000c721270 */
[----:B------:R-:W-:Y:S01]  /*aa040*/  ISETP.LT.AND P0, PT, R243, UR66, !P0 ;  /* 0x00000042f3007c0c */ /* 0x000fe2000c701270 */
[----:B------:R-:W-:Y:S01]  /*aa050*/  UMOV UR70, UR9 ;  /* 0x0000000900467c82 */ /* 0x000fe20008000000 */
[----:B------:R-:W1:Y:S01]  /*aa060*/  LDCU.64 UR8, c[0x0][0x398] ;  /* 0x00007300ff0877ac */ /* 0x000e620008000a00 */
[----:B------:R-:W-:Y:S01]  /*aa070*/  MOV.SPILL R31, UR70 ;  /* 0x00000046001f7c02 */ /* 0x000fe20009000f00 */
[----:B--2---:R-:W-:Y:S01]  /*aa080*/  VIADD R7, R0, 0x110 ;  /* 0x0000011000077836 */ /* 0x004fe20000000000 */
[----:B------:R-:W-:Y:S01]  /*aa090*/  R2UR UR66, R52 ;  /* 0x00000000344272ca */ /* 0x000fe200000e0000 */
[----:B------:R-:W2:Y:S01]  /*aa0a0*/  LDCU.64 UR70, c[0x0][0x398] ;  /* 0x00007300ff4677ac */ /* 0x000ea20008000a00 */
[----:B------:R-:W-:-:S04]  /*aa0b0*/  VIADD R52, R0, 0x1de ;  /* 0x000001de00347836 */ /* 0x000fc80000000000 */
        /* <DEDUP_REMOVED lines=9> */
[----:B------:R-:W-:-:S02]  /*aa150*/  R2UR UR64, R50 ;  /* 0x00000000324072ca */ /* 0x000fc400000e0000 */
[----:B------:R-:W-:Y:S02]  /*aa160*/  R2UR UR62, R57 ;  /* 0x00000000393e72ca */ /* 0x000fe400000e0000 */
[C---:B------:R-:W-:Y:S02]  /*aa170*/  IADD3 R57, PT, PT, R0.reuse, 0x1d9, RZ ;  /* 0x000001d900397810 */ /* 0x040fe40007ffe0ff */
[----:B------:R-:W-:-:S03]  /*aa180*/  IADD3 R50, PT, PT, R0, 0x1e0, RZ ;  /* 0x000001e000327810 */ /* 0x000fc60007ffe0ff */
[----:B------:R-:W-:-:S04]  /*aa190*/  @P1 LOP3.LUT R6, R6, 0x1000000, RZ, 0xfc, !PT ;  /* 0x0100000006061812 */ /* 0x000fc800078efcff */
[----:B------:R-:W-:-:S04]  /*aa1a0*/  LOP3.LUT R6, R6, 0xffdfffff, RZ, 0xc0, !PT ;  /* 0xffdfffff06067812 */ /* 0x000fc800078ec0ff */
[----:B------:R-:W-:Y:S02]  /*aa1b0*/  @P0 LOP3.LUT R6, R6, 0x200000, RZ, 0xfc, !PT ;  /* 0x0020000006060812 */ /* 0x000fe400078efcff */
[----:B------:R-:W-:Y:S01]  /*aa1c0*/  ISETP.GE.AND P0, PT, R30, UR48, PT ;  /* 0x000000301e007c0c */ /* 0x000fe2000bf06270 */
[----:B------:R-:W-:Y:S01]  /*aa1d0*/  VIADD R30, R0, 0x13 ;  /* 0x00000013001e7836 */ /* 0x000fe20000000000 */
[----:B------:R-:W-:Y:S01]  /*aa1e0*/  LOP3.LUT R6, R6, 0xffefffff, RZ, 0xc0, !PT ;  /* 0xffefffff06067812 */ /* 0x000fe200078ec0ff */
[----:B------:R-:W1:Y:S01]  /*aa1f0*/  LDCU.64 UR48, c[0x0][0x398] ;  /* 0x00007300ff3077ac */ /* 0x000e620008000a00 */
[----:B----4-:R-:W-:Y:S02]  /*aa200*/  ISETP.LT.AND P1, PT, R252, UR60, !P0 ;  /* 0x0000003cfc007c0c */ /* 0x010fe4000c721270 */
[----:B------:R-:W-:Y:S02]  /*aa210*/  ISETP.LT.AND P0, PT, R243, UR58, !P0 ;  /* 0x0000003af3007c0c */ /* 0x000fe4000c701270 */
[----:B------:R-:W-:Y:S01]  /*aa220*/  R2UR UR58, R56 ;  /* 0x00000000383a72ca */ /* 0x000fe200000e0000 */
[C---:B------:R-:W-:Y:S01]  /*aa230*/  VIADD R56, R0.reuse, 0x1da ;  /* 0x000001da00387836 */ /* 0x040fe20000000000 */
[----:B------:R-:W-:Y:S01]  /*aa240*/  R2UR UR60, R55 ;  /* 0x00000000373c72ca */ /* 0x000fe200000e0000 */
[----:B------:R-:W-:-:S06]  /*aa250*/  VIADD R55, R0, 0x1db ;  /* 0x000001db00377836 */ /* 0x000fcc0000000000 */
[----:B------:R-:W-:-:S04]  /*aa260*/  @P1 LOP3.LUT R6, R6, 0x100000, RZ, 0xfc, !PT ;  /* 0x0010000006061812 */ /* 0x000fc800078efcff */
[----:B------:R-:W-:-:S04]  /*aa270*/  LOP3.LUT R6, R6, 0xfffdffff, RZ, 0xc0, !PT ;  /* 0xfffdffff06067812 */ /* 0x000fc800078ec0ff */
[----:B------:R-:W-:Y:S02]  /*aa280*/  @P0 LOP3.LUT R6, R6, 0x20000, RZ, 0xfc, !PT ;  /* 0x0002000006060812 */ /* 0x000fe400078efcff */
[----:B------:R-:W-:Y:S01]  /*aa290*/  ISETP.GE.AND P0, PT, R30, UR40, PT ;  /* 0x000000281e007c0c */ /* 0x000fe2000bf06270 */
[----:B------:R-:W-:Y:S01]  /*aa2a0*/  VIADD R30, R0, 0x12 ;  /* 0x00000012001e7836 */ /* 0x000fe20000000000 */
[----:B------:R-:W-:Y:S01]  /*aa2b0*/  LOP3.LUT R6, R6, 0xfffeffff, RZ, 0xc0, !PT ;  /* 0xfffeffff06067812 */ /* 0x000fe200078ec0ff */
[----:B------:R-:W4:Y:S01]  /*aa2c0*/  LDCU.64 UR40, c[0x0][0x398] ;  /* 0x00007300ff2877ac */ /* 0x000f220008000a00 */
[----:B------:R-:W-:Y:S02]  /*aa2d0*/  ISETP.LT.AND P1, PT, R252, UR56, !P0 ;  /* 0x00000038fc007c0c */ /* 0x000fe4000c721270 */
[----:B-1----:R-:W-:Y:S02]  /*aa2e0*/  ISETP.LT.AND P0, PT, R243, UR54, !P0 ;  /* 0x00000036f3007c0c */ /* 0x002fe4000c701270 */
[----:B------:R-:W-:Y:S01]  /*aa2f0*/  R2UR UR56, R53 ;  /* 0x00000000353872ca */ /* 0x000fe200000e0000 */
[----:B------:R-:W-:Y:S01]  /*aa300*/  VIADD R53, R0, 0x1dd ;  /* 0x000001dd00357836 */ /* 0x000fe20000000000 */
[----:B------:R-:W-:Y:S01]  /*aa310*/  R2UR UR54, R66 ;  /* 0x00000000423672ca */ /* 0x000fe200000e0000 */
[----:B------:R-:W-:-:S06]  /*aa320*/  VIADD R66, R0, 0x1d0 ;  /* 0x000001d000427836 */ /* 0x000fcc0000000000 */
        /* <DEDUP_REMOVED lines=8> */
[----:B------:R-:W-:Y:S01]  /*aa3b0*/  R2UR UR14, R108 ;  /* 0x000000006c0e72ca */ /* 0x000fe200000e0000 */
[C---:B------:R-:W-:Y:S01]  /*aa3c0*/  VIADD R108, R0.reuse, 0x1a6 ;  /* 0x000001a6006c7836 */ /* 0x040fe20000000000 */
[----:B------:R-:W-:Y:S01]  /*aa3d0*/  R2UR UR50, R69 ;  /* 0x00000000453272ca */ /* 0x000fe200000e0000 */
[C---:B------:R-:W-:Y:S01]  /*aa3e0*/  VIADD R69, R0.reuse, 0x1cd ;  /* 0x000001cd00457836 */ /* 0x040fe20000000000 */
[----:B------:R-:W-:Y:S01]  /*aa3f0*/  R2UR UR52, R67 ;  /* 0x00000000433472ca */ /* 0x000fe200000e0000 */
[----:B------:R-:W-:-:S04]  /*aa400*/  VIADD R67, R0, 0x1cf ;  /* 0x000001cf00437836 */ /* 0x000fc80000000000 */
        /* <DEDUP_REMOVED lines=8> */
[----:B------:R-:W-:-:S02]  /*aa490*/  IADD3 R30, PT, PT, R0, 0x10, RZ ;  /* 0x00000010001e7810 */ /* 0x000fc40007ffe0ff */
[----:B------:R-:W-:Y:S02]  /*aa4a0*/  R2UR UR46, R71 ;  /* 0x00000000472e72ca */ /* 0x000fe400000e0000 */
[----:B------:R-:W-:Y:S01]  /*aa4b0*/  R2UR UR48, R70 ;  /* 0x00000000463072ca */ /* 0x000fe200000e0000 */
[C---:B------:R-:W-:Y:S01]  /*aa4c0*/  VIADD R70, R0.reuse, 0x1cc ;  /* 0x000001cc00467836 */ /* 0x040fe20000000000 */
        /* <DEDUP_REMOVED lines=19> */
[----:B------:R-:W-:Y:S01]  /*aa600*/  R2UR UR74, R107 ;  /* 0x000000006b4a72ca */ /* 0x000fe200000e0000 */
[----:B------:R1:W-:Y:S01]  /*aa610*/  STL [R1+0x328c], R6 ;  /* 0x00328c0601007387 */ /* 0x0003e20000100800 */
[----:B----4-:R-:W-:Y:S01]  /*aa620*/  ISETP.LT.AND P1, PT, R252, UR40, !P0 ;  /* 0x00000028fc007c0c */ /* 0x010fe2000c721270 */
[----:B------:R-:W-:Y:S01]  /*aa630*/  VIADD R107, R0, 0x1a7 ;  /* 0x000001a7006b7836 */ /* 0x000fe20000000000 */
[----:B------:R-:W-:Y:S02]  /*aa640*/  ISETP.LT.AND P0, PT, R243, UR38, !P0 ;  /* 0x00000026f3007c0c */ /* 0x000fe4000c701270 */
[----:B------:R-:W-:Y:S01]  /*aa650*/  R2UR UR40, R74 ;  /* 0x000000004a2872ca */ /* 0x000fe200000e0000 */
[C---:B------:R-:W-:Y:S01]  /*aa660*/  VIADD R74, R0.reuse, 0x1c8 ;  /* 0x000001c8004a7836 */ /* 0x040fe20000000000 */
[----:B------:R-:W-:Y:S01]  /*aa670*/  ISETP.GE.AND P2, PT, R139, UR44, PT ;  /* 0x0000002c8b007c0c */ /* 0x000fe2000bf46270 */
[----:B-1----:R-:W-:-:S06]  /*aa680*/  VIADD R6, R0, 0x111 ;  /* 0x0000011100067836 */ /* 0x002fcc0000000000 */
        /* <DEDUP_REMOVED lines=33> */
[----:B------:R-:W2:Y:S01]  /*aa8a0*/  LDCU.64 UR6, c[0x0][0x398] ;  /* 0x00007300ff0677ac */ /* 0x000ea20008000a00 */
[----:B-1----:R-:W-:Y:S02]  /*aa8b0*/  ISETP.LT.AND P1, PT, R252, UR24, !P0 ;  /* 0x00000018fc007c0c */ /* 0x002fe4000c721270 */
[----:B---3--:R-:W-:-:S11]  /*aa8c0*/  ISETP.LT.AND P0, PT, R243, UR22, !P0 ;  /* 0x00000016f3007c0c */ /* 0x008fd6000c701270 */
[----:B------:R-:W-:-:S04]  /*aa8d0*/  @P1 LOP3.LUT R5, R5, 0x20, RZ, 0xfc, !PT ;  /* 0x0000002005051812 */ /* 0x000fc800078efcff */
[----:B------:R-:W-:-:S04]  /*aa8e0*/  LOP3.LUT R5, R5, 0xfffffffd, RZ, 0xc0, !PT ;  /* 0xfffffffd05057812 */ /* 0x000fc800078ec0ff */
[----:B------:R-:W-:Y:S02]  /*aa8f0*/  @P0 LOP3.LUT R5, R5, 0x2, RZ, 0xfc, !PT ;  /* 0x0000000205050812 */ /* 0x000fe400078efcff */
[----:B------:R-:W-:Y:S01]  /*aa900*/  ISETP.GE.AND P0, PT, R30, UR5, PT ;  /* 0x000000051e007c0c */ /* 0x000fe2000bf06270 */
[----:B--2---:R-:W-:Y:S01]  /*aa910*/  UMOV UR5, UR70 ;  /* 0x0000004600057c82 */ /* 0x004fe20008000000 */
[----:B------:R-:W-:Y:S02]  /*aa920*/  IADD3 R30, PT, PT, R0, 0xe8, RZ ;  /* 0x000000e8001e7810 */ /* 0x000fe40007ffe0ff */
[----:B----4-:R-:W-:Y:S02]  /*aa930*/  ISETP.LT.AND P1, PT, R252, UR20, !P0 ;  /* 0x00000014fc007c0c */ /* 0x010fe4000c721270 */
[----:B------:R-:W-:Y:S02]  /*aa940*/  ISETP.LT.AND P0, PT, R243, UR18, !P0 ;  /* 0x00000012f3007c0c */ /* 0x000fe4000c701270 */
[----:B------:R-:W-:-:S09]  /*aa950*/  LOP3.LUT R5, R5, 0xfff7ffff, RZ, 0xc0, !PT ;  /* 0xfff7ffff05057812 */ /* 0x000fd200078ec0ff */
[----:B------:R-:W-:-:S04]  /*aa960*/  @P1 LOP3.LUT R4, R4, 0x1000, RZ, 0xfc, !PT ;  /* 0x0000100004041812 */ /* 0x000fc800078efcff */
[----:B------:R-:W-:-:S04]  /*aa970*/  LOP3.LUT R4, R4, 0xfffffdff, RZ, 0xc0, !PT ;  /* 0xfffffdff04047812 */ /* 0x000fc800078ec0ff */
[----:B------:R-:W-:Y:S02]  /*aa980*/  @P0 LOP3.LUT R4, R4, 0x200, RZ, 0xfc, !PT ;  /* 0x0000020004040812 */ /* 0x000fe400078efcff */
[----:B------:R-:W-:Y:S01]  /*aa990*/  ISETP.GE.AND P0, PT, R30, UR77, PT ;  /* 0x0000004d1e007c0c */ /* 0x000fe2000bf06270 */
[----:B------:R-:W-:Y:S01]  /*aa9a0*/  VIADD R30, R0, 0x9 ;  /* 0x00000009001e7836 */ /* 0x000fe20000000000 */
[----:B------:R-:W-:Y:S02]  /*aa9b0*/  LOP3.LUT R4, R4, 0xfffffeff, RZ, 0xc0, !PT ;  /* 0xfffffeff04047812 */ /* 0x000fe400078ec0ff */
[----:B------:R-:W-:Y:S01]  /*aa9c0*/  ISETP.LT.AND P1, PT, R252, UR14, !P0 ;  /* 0x0000000efc007c0c */ /* 0x000fe2000c721270 */
[----:B------:R-:W1:Y:S01]  /*aa9d0*/  LDCU.64 UR14, c[0x0][0x398] ;  /* 0x00007300ff0e77ac */ /* 0x000e620008000a00 */
[----:B------:R-:W-:-:S11]  /*aa9e0*/  ISETP.LT.AND P0, PT, R243, UR6, !P0 ;  /* 0x00000006f3007c0c */ /* 0x000fd6000c701270 */
[----:B------:R-:W-:-:S04]  /*aa9f0*/  @P1 LOP3.LUT R5, R5, 0x80000, RZ, 0xfc, !PT ;  /* 0x0008000005051812 */ /* 0x000fc800078efcff */
[----:B------:R-:W-:-:S04]  /*aaa00*/  LOP3.LUT R5, R5, 0xfffeffff, RZ, 0xc0, !PT ;  /* 0xfffeffff05057812 */ /* 0x000fc800078ec0ff */
[----:B------:R-:W-:Y:S02]  /*aaa10*/  @P0 LOP3.LUT R5, R5, 0x10000, RZ, 0xfc, !PT ;  /* 0x0001000005050812 */ /* 0x000fe400078efcff */
[----:B------:R-:W-:Y:S01]  /*aaa20*/  ISETP.GE.AND P0, PT, R30, UR7, PT ;  /* 0x000000071e007c0c */ /* 0x000fe2000bf06270 */
[----:B------:R-:W2:Y:S01]  /*aaa30*/  LDCU.64 UR6, c[0x0][0x398] ;  /* 0x00007300ff0677ac */ /* 0x000ea20008000a00 */
[----:B------:R-:W-:Y:S01]  /*aaa40*/  VIADD R30, R0, 0xe9 ;  /* 0x000000e9001e7836 */ /* 0x000fe20000000000 */
[----:B------:R-:W-:Y:S02]  /*aaa50*/  LOP3.LUT R5, R5, 0xfffff7ff, RZ, 0xc0, !PT ;  /* 0xfffff7ff05057812 */ /* 0x000fe400078ec0ff */
[----:B------:R-:W-:Y:S02]  /*aaa60*/  ISETP.LT.AND P1, PT, R252, UR16, !P0 ;  /* 0x00000010fc007c0c */ /* 0x000fe4000c721270 */
[----:B-1----:R-:W-:Y:S01]  /*aaa70*/  ISETP.LT.AND P0, PT, R243, UR14, !P0 ;  /* 0x0000000ef3007c0c */ /* 0x002fe2000c701270 */
[----:B------:R-:W-:Y:S01]  /*aaa80*/  UMOV UR14, UR71 ;  /* 0x00000047000e7c82 */ /* 0x000fe20008000000 */
[----:B------:R-:W1:Y:S09]  /*aaa90*/  LDCU.64 UR70, c[0x0][0x398] ;  /* 0x00007300ff4677ac */ /* 0x000e720008000a00 */
[----:B------:R-:W-:-:S04]  /*aaaa0*/  @P1 LOP3.LUT R4, R4, 0x100, RZ, 0xfc, !PT ;  /* 0x0000010004041812 */ /* 0x000fc800078efcff */
[----:B------:R-:W-:-:S04]  /*aaab0*/  LOP3.LUT R4, R4, 0xffffffdf, RZ, 0xc0, !PT ;  /* 0xffffffdf04047812 */ /* 0x000fc800078ec0ff */
[----:B------:R-:W-:Y:S02]  /*aaac0*/  @P0 LOP3.LUT R4, R4, 0x20, RZ, 0xfc, !PT ;  /* 0x0000002004040812 */ /* 0x000fe400078efcff */
[----:B------:R-:W-:Y:S01]  /*aaad0*/  ISETP.GE.AND P0, PT, R30, UR9, PT ;  /* 0x000000091e007c0c */ /* 0x000fe2000bf06270 */
[----:B------:R-:W-:Y:S01]  /*aaae0*/  VIADD R30, R0, 0x8 ;  /* 0x00000008001e7836 */ /* 0x000fe20000000000 */
[----:B------:R-:W-:Y:S02]  /*aaaf0*/  LOP3.LUT R4, R4, 0xfffffff7, RZ, 0xc0, !PT ;  /* 0xfffffff704047812 */ /* 0x000fe400078ec0ff */
[----:B------:R-:W-:Y:S02]  /*aab00*/  ISETP.LT.AND P1, PT, R252, UR74, !P0 ;  /* 0x0000004afc007c0c */ /* 0x000fe4000c721270 */
[----:B--2---:R-:W-:Y:S02]  /*aab10*/  ISETP.LT.AND P0, PT, R243, UR6, !P0 ;  /* 0x00000006f3007c0c */ /* 0x004fe4000c701270 */
[----:B------:R-:W-:Y:S01]  /*aab20*/  R2UR UR74, R101 ;  /* 0x00000000654a72ca */ /* 0x000fe200000e0000 */
[----:B------:R-:W-:-:S08]  /*aab30*/  VIADD R101, R0, 0x1ad ;  /* 0x000001ad00657836 */ /* 0x000fd00000000000 */
[----:B------:R-:W-:-:S04]  /*aab40*/  @P1 LOP3.LUT R5, R5, 0x800, RZ, 0xfc, !PT ;  /* 0x0000080005051812 */ /* 0x000fc800078efcff */
[----:B------:R-:W-:-:S04]  /*aab50*/  LOP3.LUT R5, R5, 0xffffffbf, RZ, 0xc0, !PT ;  /* 0xffffffbf05057812 */ /* 0x000fc800078ec0ff */
[----:B------:R-:W-:Y:S02]  /*aab60*/  @P0 LOP3.LUT R5, R5, 0x40, RZ, 0xfc, !PT ;  /* 0x0000004005050812 */ /* 0x000fe400078efcff */
[----:B------:R-:W-:Y:S01]  /*aab70*/  ISETP.GE.AND P0, PT, R30, UR7, PT ;  /* 0x000000071e007c0c */ /* 0x000fe2000bf06270 */
[----:B------:R-:W-:Y:S01]  /*aab80*/  VIADD R30, R0, 0xed ;  /* 0x000000ed001e7836 */ /* 0x000fe20000000000 */
[----:B------:R-:W2:Y:S01]  /*aab90*/  LDCU.64 UR6, c[0x0][0x398] ;  /* 0x00007300ff0677ac */ /* 0x000ea20008000a00 */
[----:B------:R-:W-:Y:S02]  /*aaba0*/  LOP3.LUT R5, R5, 0xfffffff7, RZ, 0xc0, !PT ;  /* 0xfffffff705057812 */ /* 0x000fe400078ec0ff */
[----:B------:R-:W-:Y:S01]  /*aabb0*/  ISETP.LT.AND P1, PT, R252, UR12, !P0 ;  /* 0x0000000cfc007c0c */ /* 0x000fe2000c721270 */
[----:B-1----:R-:W-:Y:S01]  /*aabc0*/  UMOV UR12, UR71 ;  /* 0x00000047000c7c82 */ /* 0x002fe20008000000 */
[----:B------:R-:W-:-:S11]  /*aabd0*/  ISETP.LT.AND P0, PT, R243, UR10, !P0 ;  /* 0x0000000af3007c0c */ /* 0x000fd6000c701270 */
[----:B------:R-:W-:Y:S01]  /*aabe0*/  @P1 LOP3.LUT R4, R4, 0x8, RZ, 0xfc, !PT ;  /* 0x0000000804041812 */ /* 0x000fe200078efcff */
[----:B--2---:R-:W-:-:S03]  /*aabf0*/  UMOV UR16, UR7 ;  /* 0x0000000700107c82 */ /* 0x004fc60008000000 */
[----:B------:R-:W-:-:S04]  /*aac00*/  LOP3.LUT R4, R4, 0xfffffffe, RZ, 0xc0, !PT ;  /* 0xfffffffe04047812 */ /* 0x000fc800078ec0ff */
[----:B------:R-:W-:Y:S02]  /*aac10*/  @P0 LOP3.LUT R4, R4, 0x1, RZ, 0xfc, !PT ;  /* 0x0000000104040812 */ /* 0x000fe400078efcff */
[----:B------:R-:W-:Y:S01]  /*aac20*/  ISETP.GE.AND P0, PT, R30, UR75, PT ;  /* 0x0000004b1e007c0c */ /* 0x000fe2000bf06270 */
[----:B------:R-:W-:Y:S01]  /*aac30*/  VIADD R30, R0, 0xec ;  /* 0x000000ec001e7836 */ /* 0x000fe20000000000 */
[----:B------:R-:W-:Y:S02]  /*aac40*/  LOP3.LUT R4, R4, 0x7fffffff, RZ, 0xc0, !PT ;  /* 0x7fffffff04047812 */ /* 0x000fe400078ec0ff */
[----:B------:R-:W-:Y:S02]  /*aac50*/  ISETP.LT.AND P1, PT, R252, UR68, !P0 ;  /* 0x00000044fc007c0c */ /* 0x000fe4000c721270 */
[----:B------:R-:W-:Y:S01]  /*aac60*/  ISETP.LT.AND P0, PT, R243, UR5, !P0 ;  /* 0x00000005f3007c0c */ /* 0x000fe2000c701270 */
[----:B------:R-:W-:Y:S01]  /*aac70*/  UMOV UR5, UR6 ;  /* 0x0000000600057c82 */ /* 0x000fe20008000000 */
[----:B------:R-:W-:Y:S01]  /*aac80*/  R2UR.FILL UR68, R94 ;  /* 0x000000005e4472ca */ /* 0x000fe200004e0000 */
[----:B------:R-:W1:Y:S01]  /*aac90*/  LDCU.64 UR6, c[0x0][0x398] ;  /* 0x00007300ff0677ac */ /* 0x000e620008000a00 */
[----:B------:R-:W-:-:S07]  /*aaca0*/  VIADD R94, R0, 0x1b4 ;  /* 0x000001b4005e7836 */ /* 0x000fce0000000000 */
[----:B------:R-:W-:Y:S02]  /*aacb0*/  @P1 LOP3.LUT R5, R5, 0x8, RZ, 0xfc, !PT ;  /* 0x0000000805051812 */ /* 0x000fe400078efcff */
[----:B------:R-:W-:Y:S02]  /*aacc0*/  @P0 LOP3.LUT R28, R28, 0x40000000, RZ, 0xfc, !PT ;  /* 0x400000001c1c0812 */ /* 0x000fe400078efcff */
[----:B------:R-:W-:Y:S01]  /*aacd0*/  ISETP.GE.AND P0, PT, R30, UR73, PT ;  /* 0x000000491e007c0c */ /* 0x000fe2000bf06270 */
[----:B------:R-:W-:Y:S01]  /*aace0*/  VIADD R30, R0, 0xeb ;  /* 0x000000eb001e7836 */ /* 0x000fe20000000000 */
[----:B------:R-:W-:Y:S01]  /*aacf0*/  LOP3.LUT R28, R28, 0xefffffff, RZ, 0xc0, !PT ;  /* 0xefffffff1c1c7812 */ /* 0x000fe200078ec0ff */
[----:B------:R2:W-:Y:S01]  /*aad00*/  STL [R1+0x3290], R5 ;  /* 0x0032900501007387 */ /* 0x0005e20000100800 */
[----:B------:R-:W-:Y:S01]  /*aad10*/  ISETP.LT.AND P1, PT, R252, UR72, !P0 ;  /* 0x00000048fc007c0c */ /* 0x000fe2000c721270 */
[----:B------:R-:W3:Y:S01]  /*aad20*/  LDCU.64 UR72, c[0x0][0x398] ;  /* 0x00007300ff4877ac */ /* 0x000ee20008000a00 */
[----:B------:R-:W-:Y:S01]  /*aad30*/  ISETP.LT.AND P0, PT, R243, UR5, !P0 ;  /* 0x00000005f3007c0c */ /* 0x000fe2000c701270 */
[----:B-1----:R-:W-:Y:S01]  /*aad40*/  UMOV UR5, UR6 ;  /* 0x0000000600057c82 */ /* 0x002fe20008000000 */
[----:B------:R-:W-:Y:S01]  /*aad50*/  UMOV UR18, UR7 ;  /* 0x0000000700127c82 */ /* 0x000fe20008000000 */
[----:B------:R-:W1:Y:S01]  /*aad60*/  LDCU.64 UR6, c[0x0][0x398] ;  /* 0x00007300ff0677ac */ /* 0x000e620008000a00 */
[----:B--2---:R-:W-:-:S07]  /*aad70*/  VIADD R5, R0, 0x112 ;  /* 0x0000011200057836 */ /* 0x004fce0000000000 */
[----:B------:R-:W-:-:S04]  /*aad80*/  @P1 LOP3.LUT R28, R28, 0x10000000, RZ, 0xfc, !PT ;  /* 0x100000001c1c1812 */ /* 0x000fc800078efcff */
[----:B------:R-:W-:-:S04]  /*aad90*/  LOP3.LUT R28, R28, 0xfbffffff, RZ, 0xc0, !PT ;  /* 0xfbffffff1c1c7812 */ /* 0x000fc800078ec0ff */
[----:B------:R-:W-:Y:S02]  /*aada0*/  @P0 LOP3.LUT R28, R28, 0x4000000, RZ, 0xfc, !PT ;  /* 0x040000001c1c0812 */ /* 0x000fe400078efcff */
[----:B---3--:R-:W-:Y:S02]  /*aadb0*/  ISETP.GE.AND P0, PT, R30, UR73, PT ;  /* 0x000000491e007c0c */ /* 0x008fe4000bf06270 */
[----:B------:R-:W-:Y:S02]  /*aadc0*/  LOP3.LUT R28, R28, 0xfdffffff, RZ, 0xc0, !PT ;  /* 0xfdffffff1c1c7812 */ /* 0x000fe400078ec0ff */
[----:B------:R-:W-:Y:S01]  /*aadd0*/  ISETP.LT.AND P1, PT, R252, UR68, !P0 ;  /* 0x00000044fc007c0c */ /* 0x000fe2000c721270 */
[----:B------:R-:W2:Y:S01]  /*aade0*/  LDCU.64 UR68, c[0x0][0x398] ;  /* 0x00007300ff4477ac */ /* 0x000ea20008000a00 */
[----:B------:R-:W-:Y:S02]  /*aadf0*/  ISETP.LT.AND P0, PT, R243, UR5, !P0 ;  /* 0x00000005f3007c0c */ /* 0x000fe4000c701270 */
[----:B------:R-:W-:Y:S01]  /*aae00*/  IADD3 R30, PT, PT, R0, 0xea, RZ ;  /* 0x000000ea001e7810 */ /* 0x000fe20007ffe0ff */
[----:B------:R-:W-:Y:S01]  /*aae10*/  UMOV UR5, UR70 ;  /* 0x0000004600057c82 */ /* 0x000fe20008000000 */
[----:B------:R-:W3:Y:S07]  /*aae20*/  LDCU.64 UR70, c[0x0][0x398] ;  /* 0x00007300ff4677ac */ /* 0x000eee0008000a00 */
[----:B------:R-:W-:-:S04]  /*aae30*/  @P1 LOP3.LUT R28, R28, 0x2000000, RZ, 0xfc, !PT ;  /* 0x020000001c1c1812 */ /* 0x000fc800078efcff */
[----:B------:R-:W-:-:S04]  /*aae40*/  LOP3.LUT R28, R28, 0xffbfffff, RZ, 0xc0, !PT ;  /* 0xffbfffff1c1c7812 */ /* 0x000fc800078ec0ff */
[----:B------:R-:W-:Y:S02]  /*aae50*/  @P0 LOP3.LUT R28, R28, 0x400000, RZ, 0xfc, !PT ;  /* 0x004000001c1c0812 */ /* 0x000fe400078efcff */
[----:B--2---:R-:W-:Y:S01]  /*aae60*/  ISETP.GE.AND P0, PT, R30, UR69, PT ;  /* 0x000000451e007c0c */ /* 0x004fe2000bf06270 */
[----:B------:R-:W-:Y:S01]  /*aae70*/  VIADD R30, R0, 0xee ;  /* 0x000000ee001e7836 */ /* 0x000fe20000000000 */
[----:B------:R-:W-:Y:S01]  /*aae80*/  LOP3.LUT R28, R28, 0xffefffff, RZ, 0xc0, !PT ;  /* 0xffefffff1c1c7812 */ /* 0x000fe200078ec0ff */
[----:B---3--:R-:W-:Y:S01]  /*aae90*/  UMOV UR10, UR71 ;  /* 0x00000047000a7c82 */ /* 0x008fe20008000000 */
[----:B------:R-:W-:Y:S01]  /*aaea0*/  ISETP.LT.AND P1, PT, R252, UR74, !P0 ;  /* 0x0000004afc007c0c */ /* 0x000fe2000c721270 */
[----:B------:R-:W2:Y:S01]  /*aaeb0*/  LDCU.64 UR74, c[0x0][0x398] ;  /* 0x00007300ff4a77ac */ /* 0x000ea20008000a00 */
[----:B-1----:R-:W-:Y:S02]  /*aaec0*/  ISETP.LT.AND P0, PT, R243, UR6, !P0 ;  /* 0x00000006f3007c0c */ /* 0x002fe4000c701270 */
[----:B------:R-:W-:-:S02]  /*aaed0*/  R2UR.FILL UR71, R33 ;  /* 0x00000000214772ca */ /* 0x000fc400004e0000 */
[----:B------:R-:W-:-:S07]  /*aaee0*/  IADD3 R33, PT, PT, R0, 0x1, RZ ;  /* 0x0000000100217810 */ /* 0x000fce0007ffe0ff */
[----:B------:R-:W-:-:S04]  /*aaef0*/  @P1 LOP3.LUT R28, R28, 0x100000, RZ, 0xfc, !PT ;  /* 0x001000001c1c1812 */ /* 0x000fc800078efcff */
[----:B------:R-:W-:-:S04]  /*aaf00*/  LOP3.LUT R28, R28, 0xfffeffff, RZ, 0xc0, !PT ;  /* 0xfffeffff1c1c7812 */ /* 0x000fc800078ec0ff */
[----:B------:R-:W-:Y:S02]  /*aaf10*/  @P0 LOP3.LUT R28, R28, 0x10000, RZ, 0xfc, !PT ;  /* 0x000100001c1c0812 */ /* 0x000fe400078efcff */
[----:B--2---:R-:W-:Y:S01]  /*aaf20*/  ISETP.GE.AND P0, PT, R30, UR75, PT ;  /* 0x0000004b1e007c0c */ /* 0x004fe2000bf06270 */
[----:B------:R-:W-:Y:S01]  /*aaf30*/  VIADD R30, R0, 0xef ;  /* 0x000000ef001e7836 */ /* 0x000fe20000000000 */
[----:B------:R-:W-:Y:S02]  /*aaf40*/  LOP3.LUT R28, R28, 0xfffdffff, RZ, 0xc0, !PT ;  /* 0xfffdffff1c1c7812 */ /* 0x000fe400078ec0ff */
[----:B------:R-:W-:Y:S01]  /*aaf50*/  ISETP.LT.AND P1, PT, R252, UR76, !P0 ;  /* 0x0000004cfc007c0c */ /* 0x000fe2000c721270 */
[----:B------:R-:W1:Y:S01]  /*aaf60*/  LDCU.64 UR76, c[0x0][0x398] ;  /* 0x00007300ff4c77ac */ /* 0x000e620008000a00 */
[----:B------:R-:W-:Y:S01]  /*aaf70*/  ISETP.LT.AND P0, PT, R243, UR5, !P0 ;  /* 0x00000005f3007c0c */ /* 0x000fe2000c701270 */
[----:B------:R-:W-:Y:S01]  /*aaf80*/  UMOV UR5, UR70 ;  /* 0x0000004600057c82 */ /* 0x000fe20008000000 */
[----:B------:R-:W-:-:S09]  /*aaf90*/  R2UR.FILL UR70, R31 ;  /* 0x000000001f4672ca */ /* 0x000fd200004e0000 */
[----:B------:R-:W-:-:S04]  /*aafa0*/  @P1 LOP3.LUT R28, R28, 0x20000, RZ, 0xfc, !PT ;  /* 0x000200001c1c1812 */ /* 0x000fc800078efcff */
[----:B------:R-:W-:-:S04]  /*aafb0*/  LOP3.LUT R28, R28, 0xffffefff, RZ, 0xc0, !PT ;  /* 0xffffefff1c1c7812 */ /* 0x000fc800078ec0ff */
[----:B------:R-:W-:Y:S02]  /*aafc0*/  @P0 LOP3.LUT R28, R28, 0x1000, RZ, 0xfc, !PT ;  /* 0x000010001c1c0812 */ /* 0x000fe400078efcff */
[----:B-1----:R-:W-:Y:S01]  /*aafd0*/  ISETP.GE.AND P0, PT, R30, UR77, PT ;  /* 0x0000004d1e007c0c */ /* 0x002fe2000bf06270 */
[----:B------:R-:W-:Y:S01]  /*aafe0*/  VIADD R30, R0, 0xf0 ;  /* 0x000000f0001e7836 */ /* 0x000fe20000000000 */
[----:B------:R-:W-:Y:S02]  /*aaff0*/  LOP3.LUT R28, R28, 0xffffbfff, RZ, 0xc0, !PT ;  /* 0xffffbfff1c1c7812 */ /* 0x000fe400078ec0ff */
[----:B------:R-:W-:Y:S01]  /*ab000*/  ISETP.LT.AND P1, PT, R252, UR8, !P0 ;  /* 0x00000008fc007c0c */ /* 0x000fe2000c721270 */
[----:B------:R-:W1:Y:S01]  /*ab010*/  LDCU.64 UR8, c[0x0][0x398] ;  /* 0x00007300ff0877ac */ /* 0x000e620008000a00 */
        /* <DEDUP_REMOVED lines=8> */
[----:B------:R-:W2:Y:S01]  /*ab0a0*/  LDCU UR5, c[0x0][0x398] ;  /* 0x00007300ff0577ac */ /* 0x000ea20008000800 */
[----:B------:R-:W-:Y:S01]  /*ab0b0*/  LOP3.LUT R28, R28, 0xfffffdff, RZ, 0xc0, !PT ;  /* 0xfffffdff1c1c7812 */ /* 0x000fe200078ec0ff */
[----:B------:R-:W-:Y:S01]  /*ab0c0*/  VIADD R30, R0, 0xfe ;  /* 0x000000fe001e7836 */ /* 0x000fe20000000000 */
[----:B------:R-:W-:Y:S01]  /*ab0d0*/  ISETP.LT.AND P1, PT, R252, UR68, !P0 ;  /* 0x00000044fc007c0c */ /* 0x000fe2000c721270 */
[----:B------:R-:W3:Y:S01]  /*ab0e0*/  LDCU.64 UR68, c[0x0][0x398] ;  /* 0x00007300ff4477ac */ /* 0x000ee20008000a00 */
[----:B-1----:R-:W-:-:S11]  /*ab0f0*/  ISETP.LT.AND P0, PT, R243, UR8, !P0 ;  /* 0x00000008f3007c0c */ /* 0x002fd6000c701270 */
[----:B------:R-:W-:-:S04]  /*ab100*/  @P1 LOP3.LUT R28, R28, 0x200, RZ, 0xfc, !PT ;  /* 0x000002001c1c1812 */ /* 0x000fc800078efcff */
[----:B------:R-:W-:Y:S01]  /*ab110*/  LOP3.LUT R28, R28, 0xfffffff7, RZ, 0xc0, !PT ;  /* 0xfffffff71c1c7812 */ /* 0x000fe200078ec0ff */
[----:B---3--:R-:W-:Y:S01]  /*ab120*/  UMOV UR6, UR68 ;  /* 0x0000004400067c82 */ /* 0x008fe20008000000 */
[----:B------:R-:W-:Y:S01]  /*ab130*/  UMOV UR26, UR69 ;  /* 0x00000045001a7c82 */ /* 0x000fe20008000000 */
[----:B------:R-:W1:Y:S01]  /*ab140*/  LDCU.64 UR68, c[0x0][0x398] ;  /* 0x00007300ff4477ac */ /* 0x000e620008000a00 */
[----:B------:R-:W-:Y:S02]  /*ab150*/  @P0 LOP3.LUT R28, R28, 0x8, RZ, 0xfc, !PT ;  /* 0x000000081c1c0812 */ /* 0x000fe400078efcff */
[----:B------:R-:W-:Y:S01]  /*ab160*/  ISETP.GE.AND P0, PT, R30, UR64, PT ;  /* 0x000000401e007c0c */ /* 0x000fe2000bf06270 */
[----:B------:R-:W-:Y:S01]  /*ab170*/  VIADD R30, R0, 0xfd ;  /* 0x000000fd001e7836 */ /* 0x000fe20000000000 */
[----:B------:R-:W-:Y:S02]  /*ab180*/  LOP3.LUT R28, R28, 0xffffffef, RZ, 0xc0, !PT ;  /* 0xffffffef1c1c7812 */ /* 0x000fe400078ec0ff */
[----:B--2---:R-:W-:Y:S01]  /*ab190*/  ISETP.LT.AND P1, PT, R252, UR5, !P0 ;  /* 0x00000005fc007c0c */ /* 0x004fe2000c721270 */
[----:B------:R-:W2:Y:S01]  /*ab1a0*/  LDCU UR5, c[0x0][0x398] ;  /* 0x00007300ff0577ac */ /* 0x000ea20008000800 */
[----:B------:R-:W-:-:S02]  /*ab1b0*/  ISETP.LT.AND P0, PT, R243, UR6, !P0 ;  /* 0x00000006f3007c0c */ /* 0x000fc4000c701270 */
[----:B------:R-:W-:Y:S01]  /*ab1c0*/  R2UR UR64, R58 ;  /* 0x000000003a4072ca */ /* 0x000fe200000e0000 */
[----:B------:R-:W-:Y:S01]  /*ab1d0*/  VIADD R58, R0, 0x1d8 ;  /* 0x000001d8003a7836 */ /* 0x000fe20000000000 */
[----:B-1----:R-:W-:Y:S01]  /*ab1e0*/  UMOV UR8, UR68 ;  /* 0x0000004400087c82 */ /* 0x002fe20008000000 */
[----:B------:R-:W-:Y:S01]  /*ab1f0*/  UMOV UR6, UR69 ;  /* 0x0000004500067c82 */ /* 0x000fe20008000000 */
[----:B------:R-:W1:Y:S05]  /*ab200*/  LDCU.64 UR68, c[0x0][0x398] ;  /* 0x00007300ff4477ac */ /* 0x000e6a0008000a00 */
[----:B------:R-:W-:-:S04]  /*ab210*/  @P1 LOP3.LUT R28, R28, 0x10, RZ, 0xfc, !PT ;  /* 0x000000101c1c1812 */ /* 0x000fc800078efcff */
[----:B------:R-:W-:-:S04]  /*ab220*/  LOP3.LUT R28, R28, 0xfffffffd, RZ, 0xc0, !PT ;  /* 0xfffffffd1c1c7812 */ /* 0x000fc800078ec0ff */
[----:B------:R-:W-:Y:S02]  /*ab230*/  @P0 LOP3.LUT R28, R28, 0x2, RZ, 0xfc, !PT ;  /* 0x000000021c1c0812 */ /* 0x000fe400078efcff */
[----:B------:R-:W-:Y:S01]  /*ab240*/  ISETP.GE.AND P0, PT, R30, UR66, PT ;  /* 0x000000421e007c0c */ /* 0x000fe2000bf06270 */
[----:B------:R-:W-:Y:S01]  /*ab250*/  VIADD R30, R0, 0xfc ;  /* 0x000000fc001e7836 */ /* 0x000fe20000000000 */
[----:B------:R-:W-:Y:S01]  /*ab260*/  R2UR UR66, R59 ;  /* 0x000000003b4272ca */ /* 0x000fe200000e0000 */
[----:B------:R3:W-:Y:S01]  /*ab270*/  STL [R1+0x3294], R28 ;  /* 0x0032941c01007387 */ /* 0x0007e20000100800 */
[----:B--2---:R-:W-:Y:S01]  /*ab280*/  ISETP.LT.AND P1, PT, R252, UR5, !P0 ;  /* 0x00000005fc007c0c */ /* 0x004fe2000c721270 */
[----:B------:R-:W2:Y:S01]  /*ab290*/  LDCU UR5, c[0x0][0x398] ;  /* 0x00007300ff0577ac */ /* 0x000ea20008000800 */
[----:B------:R-:W-:Y:S01]  /*ab2a0*/  ISETP.LT.AND P0, PT, R243, UR8, !P0 ;  /* 0x00000008f3007c0c */ /* 0x000fe2000c701270 */
[C---:B------:R-:W-:Y:S01]  /*ab2b0*/  VIADD R59, R0.reuse, 0x1d7 ;  /* 0x000001d7003b7836 */ /* 0x040fe20000000000 */
[----:B-1----:R-:W-:Y:S01]  /*ab2c0*/  UMOV UR8, UR68 ;  /* 0x0000004400087c82 */ /* 0x002fe20008000000 */
[----:B------:R-:W-:Y:S01]  /*ab2d0*/  UMOV UR22, UR69 ;  /* 0x0000004500167c82 */ /* 0x000fe20008000000 */
[----:B------:R-:W1:Y:S01]  /*ab2e0*/  LDCU.64 UR68, c[0x0][0x398] ;  /* 0x00007300ff4477ac */ /* 0x000e620008000a00 */
[----:B---3--:R-:W-:-:S06]  /*ab2f0*/  IADD3 R28, PT, PT, R0, 0x10e, RZ ;  /* 0x0000010e001c7810 */ /* 0x008fcc0007ffe0ff */
[----:B------:R-:W-:-:S04]  /*ab300*/  @P1 LOP3.LUT R29, R29, 0x80000000, RZ, 0xfc, !PT ;  /* 0x800000001d1d1812 */ /* 0x000fc800078efcff */
[----:B------:R-:W-:-:S04]  /*ab310*/  LOP3.LUT R29, R29, 0xefffffff, RZ, 0xc0, !PT ;  /* 0xefffffff1d1d7812 */ /* 0x000fc800078ec0ff */
[----:B------:R-:W-:Y:S02]  /*ab320*/  @P0 LOP3.LUT R29, R29, 0x10000000, RZ, 0xfc, !PT ;  /* 0x100000001d1d0812 */ /* 0x000fe400078efcff */
[----:B------:R-:W-:Y:S02]  /*ab330*/  ISETP.GE.AND P0, PT, R30, UR56, PT ;  /* 0x000000381e007c0c */ /* 0x000fe4000bf06270 */
[----:B------:R-:W-:Y:S01]  /*ab340*/  LOP3.LUT R29, R29, 0xfbffffff, RZ, 0xc0, !PT ;  /* 0xfbffffff1d1d7812 */ /* 0x000fe200078ec0ff */
[----:B-1----:R-:W-:Y:S01]  /*ab350*/  UMOV UR20, UR69 ;  /* 0x0000004500147c82 */ /* 0x002fe20008000000 */
[----:B--2---:R-:W-:Y:S01]  /*ab360*/  ISETP.LT.AND P1, PT, R252, UR5, !P0 ;  /* 0x00000005fc007c0c */ /* 0x004fe2000c721270 */
[----:B------:R-:W1:Y:S01]  /*ab370*/  LDCU UR5, c[0x0][0x398] ;  /* 0x00007300ff0577ac */ /* 0x000e620008000800 */
[----:B------:R-:W-:Y:S02]  /*ab380*/  ISETP.LT.AND P0, PT, R243, UR8, !P0 ;  /* 0x00000008f3007c0c */ /* 0x000fe4000c701270 */
[C---:B------:R-:W-:Y:S01]  /*ab390*/  IADD3 R30, PT, PT, R0.reuse, 0xfb, RZ ;  /* 0x000000fb001e7810 */ /* 0x040fe20007ffe0ff */
[----:B------:R-:W-:Y:S01]  /*ab3a0*/  UMOV UR8, UR68 ;  /* 0x0000004400087c82 */ /* 0x000fe20008000000 */
[----:B------:R-:W2:Y:S01]  /*ab3b0*/  LDCU.64 UR68, c[0x0][0x398] ;  /* 0x00007300ff4477ac */ /* 0x000ea20008000a00 */
[----:B------:R-:W-:Y:S01]  /*ab3c0*/  R2UR UR56, R65 ;  /* 0x00000000413872ca */ /* 0x000fe200000e0000 */
[----:B------:R-:W-:-:S05]  /*ab3d0*/  VIADD R65, R0, 0x1d1 ;  /* 0x000001d100417836 */ /* 0x000fca0000000000 */
[----:B------:R-:W-:-:S04]  /*ab3e0*/  @P1 LOP3.LUT R29, R29, 0x4000000, RZ, 0xfc, !PT ;  /* 0x040000001d1d1812 */ /* 0x000fc800078efcff */
[----:B------:R-:W-:-:S04]  /*ab3f0*/  LOP3.LUT R29, R29, 0xfeffffff, RZ, 0xc0, !PT ;  /* 0xfeffffff1d1d7812 */ /* 0x000fc800078ec0ff */
[----:B------:R-:W-:Y:S02]  /*ab400*/  @P0 LOP3.LUT R29, R29, 0x1000000, RZ, 0xfc, !PT ;  /* 0x010000001d1d0812 */ /* 0x000fe400078efcff */
[----:B------:R-:W-:Y:S01]  /*ab410*/  ISETP.GE.AND P0, PT, R30, UR58, PT ;  /* 0x0000003a1e007c0c */ /* 0x000fe2000bf06270 */
[----:B------:R-:W-:Y:S01]  /*ab420*/  VIADD R30, R0, 0xfa ;  /* 0x000000fa001e7836 */ /* 0x000fe20000000000 */
[----:B------:R-:W-:Y:S01]  /*ab430*/  LOP3.LUT R29, R29, 0xff7fffff, RZ, 0xc0, !PT ;  /* 0xff7fffff1d1d7812 */ /* 0x000fe200078ec0ff */
[----:B--2---:R-:W-:Y:S01]  /*ab440*/  UMOV UR28, UR68 ;  /* 0x00000044001c7c82 */ /* 0x004fe20008000000 */
[----:B-1----:R-:W-:Y:S01]  /*ab450*/  ISETP.LT.AND P1, PT, R252, UR5, !P0 ;  /* 0x00000005fc007c0c */ /* 0x002fe2000c721270 */
[----:B------:R-:W1:Y:S01]  /*ab460*/  LDCU UR5, c[0x0][0x398] ;  /* 0x00007300ff0577ac */ /* 0x000e620008000800 */
[----:B------:R-:W-:Y:S02]  /*ab470*/  ISETP.LT.AND P0, PT, R243, UR8, !P0 ;  /* 0x00000008f3007c0c */ /* 0x000fe4000c701270 */
[----:B------:R-:W-:Y:S01]  /*ab480*/  R2UR UR58, R64 ;  /* 0x00000000403a72ca */ /* 0x000fe200000e0000 */
[----:B------:R-:W-:Y:S01]  /*ab490*/  UMOV UR8, UR69 ;  /* 0x0000004500087c82 */ /* 0x000fe20008000000 */
[----:B------:R-:W2:Y:S01]  /*ab4a0*/  LDCU.64 UR68, c[0x0][0x398] ;  /* 0x00007300ff4477ac */ /* 0x000ea20008000a00 */
[----:B------:R-:W-:-:S06]  /*ab4b0*/  IADD3 R64, PT, PT, R0, 0x1d2, RZ ;  /* 0x000001d200407810 */ /* 0x000fcc0007ffe0ff */
[----:B------:R-:W-:-:S04]  /*ab4c0*/  @P1 LOP3.LUT R29, R29, 0x800000, RZ, 0xfc, !PT ;  /* 0x008000001d1d1812 */ /* 0x000fc800078efcff */
[----:B------:R-:W-:-:S04]  /*ab4d0*/  LOP3.LUT R29, R29, 0xffefffff, RZ, 0xc0, !PT ;  /* 0xffefffff1d1d7812 */ /* 0x000fc800078ec0ff */
[----:B------:R-:W-:Y:S02]  /*ab4e0*/  @P0 LOP3.LUT R29, R29, 0x100000, RZ, 0xfc, !PT ;  /* 0x001000001d1d0812 */ /* 0x000fe400078efcff */
[----:B------:R-:W-:Y:S01]  /*ab4f0*/  ISETP.GE.AND P0, PT, R30, UR60, PT ;  /* 0x0000003c1e007c0c */ /* 0x000fe2000bf06270 */
[----:B------:R-:W-:Y:S01]  /*ab500*/  VIADD R30, R0, 0xf9 ;  /* 0x000000f9001e7836 */ /* 0x000fe20000000000 */
[----:B------:R-:W-:Y:S02]  /*ab510*/  LOP3.LUT R29, R29, 0xfffbffff, RZ, 0xc0, !PT ;  /* 0xfffbffff1d1d7812 */ /* 0x000fe400078ec0ff */
[----:B------:R-:W-:Y:S02]  /*ab520*/  ISETP.LT.AND P1, PT, R243, UR62, !P0 ;  /* 0x0000003ef3007c0c */ /* 0x000fe4000c721270 */
[----:B-1----:R-:W-:Y:S01]  /*ab530*/  ISETP.LT.AND P0, PT, R252, UR5, !P0 ;  /* 0x00000005fc007c0c */ /* 0x002fe2000c701270 */
[----:B------:R-:W1:Y:S01]  /*ab540*/  LDCU UR5, c[0x0][0x398] ;  /* 0x00007300ff0577ac */ /* 0x000e620008000800 */
        /* <DEDUP_REMOVED lines=10> */
[----:B-1----:R-:W-:Y:S01]  /*ab5f0*/  ISETP.LT.AND P1, PT, R252, UR5, !P0 ;  /* 0x00000005fc007c0c */ /* 0x002fe2000c721270 */
[----:B------:R-:W1:Y:S01]  /*ab600*/  LDCU UR5, c[0x0][0x398] ;  /* 0x00007300ff0577ac */ /* 0x000e620008000800 */
[----:B------:R-:W-:Y:S02]  /*ab610*/  ISETP.LT.AND P0, PT, R243, UR28, !P0 ;  /* 0x0000001cf3007c0c */ /* 0x000fe4000c701270 */
[----:B------:R-:W-:Y:S01]  /*ab620*/  R2UR UR64, R35 ;  /* 0x00000000234072ca */ /* 0x000fe200000e0000 */
[----:B------:R-:W-:-:S08]  /*ab630*/  VIADD R35, R0, 0x1ed ;  /* 0x000001ed00237836 */ /* 0x000fd00000000000 */
        /* <DEDUP_REMOVED lines=19> */
[----:B------:R-:W1:Y:S10]  /*ab770*/  LDCU UR5, c[0x0][0x398] ;  /* 0x00007300ff0577ac */ /* 0x000e740008000800 */
[----:B------:R-:W-:-:S04]  /*ab780*/  @P1 LOP3.LUT R29, R29, 0x20, RZ, 0xfc, !PT ;  /* 0x000000201d1d1812 */ /* 0x000fc800078efcff */
[----:B------:R-:W-:-:S04]  /*ab790*/  LOP3.LUT R29, R29, 0xfffffffb, RZ, 0xc0, !PT ;  /* 0xfffffffb1d1d7812 */ /* 0x000fc800078ec0ff */
[----:B------:R-:W-:Y:S02]  /*ab7a0*/  @P0 LOP3.LUT R29, R29, 0x4, RZ, 0xfc, !PT ;  /* 0x000000041d1d0812 */ /* 0x000fe400078efcff */
[----:B------:R-:W-:Y:S01]  /*ab7b0*/  ISETP.GE.AND P0, PT, R30, UR6, PT ;  /* 0x000000061e007c0c */ /* 0x000fe2000bf06270 */
[----:B------:R-:W2:Y:S01]  /*ab7c0*/  LDCU UR6, c[0x0][0x398] ;  /* 0x00007300ff0677ac */ /* 0x000ea20008000800 */
[----:B------:R-:W-:Y:S01]  /*ab7d0*/  VIADD R30, R0, 0xf5 ;  /* 0x000000f5001e7836 */ /* 0x000fe20000000000 */
[----:B------:R-:W-:Y:S02]  /*ab7e0*/  LOP3.LUT R29, R29, 0xfffffffd, RZ, 0xc0, !PT ;  /* 0xfffffffd1d1d7812 */ /* 0x000fe400078ec0ff */
[----:B------:R-:W-:Y:S01]  /*ab7f0*/  ISETP.LT.AND P1, PT, R243, UR76, !P0 ;  /* 0x0000004cf3007c0c */ /* 0x000fe2000c721270 */
[----:B------:R-:W3:Y:S01]  /*ab800*/  LDCU.64 UR76, c[0x0][0x398] ;  /* 0x00007300ff4c77ac */ /* 0x000ee20008000a00 */
[----:B-1----:R-:W-:Y:S01]  /*ab810*/  ISETP.LT.AND P0, PT, R252, UR5, !P0 ;  /* 0x00000005fc007c0c */ /* 0x002fe2000c701270 */
[----:B------:R-:W1:Y:S10]  /*ab820*/  LDCU UR5, c[0x0][0x398] ;  /* 0x00007300ff0577ac */ /* 0x000e740008000800 */
[----:B------:R-:W-:-:S02]  /*ab830*/  @P1 LOP3.LUT R29, R29, 0x2, RZ, 0xfc, !PT ;  /* 0x000000021d1d1812 */ /* 0x000fc400078efcff */
[----:B------:R-:W-:Y:S02]  /*ab840*/  @P0 LOP3.LUT R4, R4, 0x80000000, RZ, 0xfc, !PT ;  /* 0x8000000004040812 */ /* 0x000fe400078efcff */
[----:B------:R-:W-:Y:S01]  /*ab850*/  ISETP.GE.AND P0, PT, R30, UR22, PT ;  /* 0x000000161e007c0c */ /* 0x000fe2000bf06270 */
[----:B------:R4:W-:Y:S01]  /*ab860*/  STL [R1+0x3298], R29 ;  /* 0x0032981d01007387 */ /* 0x0009e20000100800 */
[----:B------:R-:W-:Y:S02]  /*ab870*/  LOP3.LUT R4, R4, 0xdfffffff, RZ, 0xc0, !PT ;  /* 0xdfffffff04047812 */ /* 0x000fe400078ec0ff */
[----:B--2---:R-:W-:Y:S02]  /*ab880*/  ISETP.LT.AND P1, PT, R252, UR6, !P0 ;  /* 0x00000006fc007c0c */ /* 0x004fe4000c721270 */
[----:B-1----:R-:W-:Y:S01]  /*ab890*/  ISETP.LT.AND P0, PT, R243, UR5, !P0 ;  /* 0x00000005f3007c0c */ /* 0x002fe2000c701270 */
[----:B------:R-:W1:Y:S01]  /*ab8a0*/  LDCU UR5, c[0x0][0x398] ;  /* 0x00007300ff0577ac */ /* 0x000e620008000800 */
[C---:B------:R-:W-:Y:S01]  /*ab8b0*/  IADD3 R30, PT, PT, R0.reuse, 0xf4, RZ ;  /* 0x000000f4001e7810 */ /* 0x040fe20007ffe0ff */
[----:B----4-:R-:W-:-:S08]  /*ab8c0*/  VIADD R29, R0, 0x10d ;  /* 0x0000010d001d7836 */ /* 0x010fd00000000000 */
[----:B------:R-:W-:-:S04]  /*ab8d0*/  @P1 LOP3.LUT R4, R4, 0x20000000, RZ, 0xfc, !PT ;  /* 0x2000000004041812 */ /* 0x000fc800078efcff */
[----:B------:R-:W-:-:S04]  /*ab8e0*/  LOP3.LUT R4, R4, 0xfbffffff, RZ, 0xc0, !PT ;  /* 0xfbffffff04047812 */ /* 0x000fc800078ec0ff */
[----:B------:R-:W-:Y:S02]  /*ab8f0*/  @P0 LOP3.LUT R4, R4, 0x4000000, RZ, 0xfc, !PT ;  /* 0x0400000004040812 */ /* 0x000fe400078efcff */
[----:B------:R-:W-:Y:S01]  /*ab900*/  ISETP.GE.AND P0, PT, R30, UR20, PT ;  /* 0x000000141e007c0c */ /* 0x000fe2000bf06270 */
[----:B------:R-:W-:Y:S01]  /*ab910*/  VIADD R30, R0, 0xf2 ;  /* 0x000000f2001e7836 */ /* 0x000fe20000000000 */
[----:B------:R-:W-:Y:S02]  /*ab920*/  LOP3.LUT R4, R4, 0xfeffffff, RZ, 0xc0, !PT ;  /* 0xfeffffff04047812 */ /* 0x000fe400078ec0ff */
[----:B------:R-:W-:Y:S01]  /*ab930*/  ISETP.LT.AND P1, PT, R252, UR74, !P0 ;  /* 0x0000004afc007c0c */ /* 0x000fe2000c721270 */
[----:B------:R-:W2:Y:S01]  /*ab940*/  LDCU.64 UR74, c[0x0][0x398] ;  /* 0x00007300ff4a77ac */ /* 0x000ea20008000a00 */
[----:B-1----:R-:W-:Y:S01]  /*ab950*/  ISETP.LT.AND P0, PT, R243, UR5, !P0 ;  /* 0x00000005f3007c0c */ /* 0x002fe2000c701270 */
[----:B------:R-:W1:Y:S10]  /*ab960*/  LDCU UR5, c[0x0][0x398] ;  /* 0x00007300ff0577ac */ /* 0x000e740008000800 */
[----:B------:R-:W-:-:S04]  /*ab970*/  @P1 LOP3.LUT R4, R4, 0x1000000, RZ, 0xfc, !PT ;  /* 0x0100000004041812 */ /* 0x000fc800078efcff */
[----:B------:R-:W-:-:S04]  /*ab980*/  LOP3.LUT R4, R4, 0xffbfffff, RZ, 0xc0, !PT ;  /* 0xffbfffff04047812 */ /* 0x000fc800078ec0ff */
[----:B------:R-:W-:Y:S02]  /*ab990*/  @P0 LOP3.LUT R4, R4, 0x400000, RZ, 0xfc, !PT ;  /* 0x0040000004040812 */ /* 0x000fe400078efcff */
[----:B------:R-:W-:Y:S01]  /*ab9a0*/  ISETP.GE.AND P0, PT, R30, UR8, PT ;  /* 0x000000081e007c0c */ /* 0x000fe2000bf06270 */
[----:B------:R-:W-:Y:S01]  /*ab9b0*/  VIADD R30, R0, 0xf1 ;  /* 0x000000f1001e7836 */ /* 0x000fe20000000000 */
[----:B------:R-:W-:Y:S01]  /*ab9c0*/  LOP3.LUT R4, R4, 0xffdfffff, RZ, 0xc0, !PT ;  /* 0xffdfffff04047812 */ /* 0x000fe200078ec0ff */
[----:B------:R-:W4:Y:S01]  /*ab9d0*/  LDCU UR8, c[0x0][0x39c] ;  /* 0x00007380ff0877ac */ /* 0x000f220008000800 */
[----:B------:R-:W-:Y:S02]  /*ab9e0*/  ISETP.LT.AND P1, PT, R243, UR72, !P0 ;  /* 0x00000048f3007c0c */ /* 0x000fe4000c721270 */
[----:B-1----:R-:W-:Y:S01]  /*ab9f0*/  ISETP.LT.AND P0, PT, R252, UR5, !P0 ;  /* 0x00000005fc007c0c */ /* 0x002fe2000c701270 */
[----:B------:R-:W1:Y:S01]  /*aba00*/  LDCU UR5, c[0x0][0x398] ;  /* 0x00007300ff0577ac */ /* 0x000e620008000800 */
[----:B------:R-:W1:Y:S09]  /*aba10*/  LDCU.64 UR72, c[0x0][0x398] ;  /* 0x00007300ff4877ac */ /* 0x000e720008000a00 */
        /* <DEDUP_REMOVED lines=8> */
[----:B------:R-:W1:Y:S01]  /*abaa0*/  LDCU UR5, c[0x0][0x398] ;  /* 0x00007300ff0577ac */ /* 0x000e620008000800 */
[----:B------:R-:W-:-:S11]  /*abab0*/  ISETP.LT.AND P0, PT, R243, UR72, !P0 ;  /* 0x00000048f3007c0c */ /* 0x000fd6000c701270 */
[----:B------:R-:W-:-:S04]  /*abac0*/  @P1 LOP3.LUT R4, R4, 0x10000, RZ, 0xfc, !PT ;  /* 0x0001000004041812 */ /* 0x000fc800078efcff */
[----:B------:R-:W-:-:S04]  /*abad0*/  LOP3.LUT R4, R4, 0xffffdfff, RZ, 0xc0, !PT ;  /* 0xffffdfff04047812 */ /* 0x000fc800078ec0ff */
[----:B------:R-:W-:Y:S02]  /*abae0*/  @P0 LOP3.LUT R4, R4, 0x2000, RZ, 0xfc, !PT ;  /* 0x0000200004040812 */ /* 0x000fe400078efcff */
[----:B------:R-:W-:Y:S01]  /*abaf0*/  ISETP.GE.AND P0, PT, R30, UR7, PT ;  /* 0x000000071e007c0c */ /* 0x000fe2000bf06270 */
[----:B------:R-:W1:Y:S01]  /*abb00*/  LDCU.64 UR6, c[0x0][0x398] ;  /* 0x00007300ff0677ac */ /* 0x000e620008000a00 */
[----:B------:R-:W-:Y:S01]  /*abb10*/  VIADD R30, R0, 0x6 ;  /* 0x00000006001e7836 */ /* 0x000fe20000000000 */
[----:B------:R3:W-:Y:S01]  /*abb20*/  STL [R1+0x329c], R4 ;  /* 0x00329c0401007387 */ /* 0x0007e20000100800 */
[----:B--2---:R-:W-:Y:S02]  /*abb30*/  ISETP.LT.AND P1, PT, R252, UR74, !P0 ;  /* 0x0000004afc007c0c */ /* 0x004fe4000c721270 */
[----:B------:R-:W-:Y:S01]  /*abb40*/  ISETP.LT.AND P0, PT, R243, UR68, !P0 ;  /* 0x00000044f3007c0c */ /* 0x000fe2000c701270 */
[----:B------:R-:W-:Y:S04]  /*abb50*/  STL [R1+0x32a0], R252 ;  /* 0x0032a0fc01007387 */ /* 0x000fe80000100800 */
[----:B------:R-:W-:Y:S01]  /*abb60*/  STL [R1+0x32a4], R243 ;  /* 0x0032a4f301007387 */ /* 0x000fe20000100800 */
[----:B---3--:R-:W-:-:S05]  /*abb70*/  VIADD R4, R0, 0x113 ;  /* 0x0000011300047836 */ /* 0x008fca0000000000 */
        /* <DEDUP_REMOVED lines=17> */
[----:B------:R-:W-:Y:S01]  /*abc90*/  ISETP.LT.AND P0, PT, R243, UR5, !P0 ;  /* 0x00000005f3007c0c */ /* 0x000fe2000c701270 */
[----:B------:R-:W2:Y:S10]  /*abca0*/  LDCU UR5, c[0x0][0x398] ;  /* 0x00007300ff0577ac */ /* 0x000eb40008000800 */
[----:B------:R-:W-:-:S04]  /*abcb0*/  @P1 LOP3.LUT R3, R3, 0x400000, RZ, 0xfc, !PT ;  /* 0x0040000003031812 */ /* 0x000fc800078efcff */
[----:B------:R-:W-:-:S04]  /*abcc0*/  LOP3.LUT R3, R3, 0xfffbffff, RZ, 0xc0, !PT ;  /* 0xfffbffff03037812 */ /* 0x000fc800078ec0ff */
[----:B------:R-:W-:Y:S02]  /*abcd0*/  @P0 LOP3.LUT R3, R3, 0x40000, RZ, 0xfc, !PT ;  /* 0x0004000003030812 */ /* 0x000fe400078efcff */
[----:B------:R-:W-:Y:S02]  /*abce0*/  ISETP.GE.AND P0, PT, R30, UR14, PT ;  /* 0x0000000e1e007c0c */ /* 0x000fe4000bf06270 */
[----:B------:R-:W-:Y:S02]  /*abcf0*/  LOP3.LUT R3, R3, 0xfffdffff, RZ, 0xc0, !PT ;  /* 0xfffdffff03037812 */ /* 0x000fe400078ec0ff */
[----:B-1----:R-:W-:Y:S01]  /*abd00*/  ISETP.LT.AND P1, PT, R252, UR6, !P0 ;  /* 0x00000006fc007c0c */ /* 0x002fe2000c721270 */
[----:B------:R-:W1:Y:S01]  /*abd10*/  LDCU UR6, c[0x0][0x398] ;  /* 0x00007300ff0677ac */ /* 0x000e620008000800 */
[----:B--2---:R-:W-:Y:S02]  /*abd20*/  ISETP.LT.AND P0, PT, R243, UR5, !P0 ;  /* 0x00000005f3007c0c */ /* 0x004fe4000c701270 */
[----:B------:R-:W-:Y:S01]  /*abd30*/  IADD3 R30, PT, PT, R0, 0x3, RZ ;  /* 0x00000003001e7810 */ /* 0x000fe20007ffe0ff */
[----:B------:R-:W2:Y:S08]  /*abd40*/  LDCU UR5, c[0x0][0x398] ;  /* 0x00007300ff0577ac */ /* 0x000eb00008000800 */
        /* <DEDUP_REMOVED lines=8> */
[----:B--2---:R-:W-:Y:S01]  /*abdd0*/  ISETP.LT.AND P0, PT, R243, UR5, !P0 ;  /* 0x00000005f3007c0c */ /* 0x004fe2000c701270 */
[----:B------:R-:W2:Y:S10]  /*abde0*/  LDCU UR5, c[0x0][0x398] ;  /* 0x00007300ff0577ac */ /* 0x000eb40008000800 */
[----:B------:R-:W-:-:S04]  /*abdf0*/  @P1 LOP3.LUT R3, R3, 0x4000, RZ, 0xfc, !PT ;  /* 0x0000400003031812 */ /* 0x000fc800078efcff */
[----:B------:R-:W-:-:S04]  /*abe00*/  LOP3.LUT R3, R3, 0xffffefff, RZ, 0xc0, !PT ;  /* 0xffffefff03037812 */ /* 0x000fc800078ec0ff */
[----:B------:R-:W-:Y:S02]  /*abe10*/  @P0 LOP3.LUT R3, R3, 0x1000, RZ, 0xfc, !PT ;  /* 0x0000100003030812 */ /* 0x000fe400078efcff */
[----:B------:R-:W-:Y:S02]  /*abe20*/  ISETP.GE.AND P0, PT, R30, UR10, PT ;  /* 0x0000000a1e007c0c */ /* 0x000fe4000bf06270 */
[----:B------:R-:W-:Y:S01]  /*abe30*/  LOP3.LUT R3, R3, 0xfffff7ff, RZ, 0xc0, !PT ;  /* 0xfffff7ff03037812 */ /* 0x000fe200078ec0ff */
[----:B------:R-:W3:Y:S01]  /*abe40*/  S2R R30, SR_TID.X ;  /* 0x00000000001e7919 */ /* 0x000ee20000002100 */
[----:B-1----:R-:W-:Y:S02]  /*abe50*/  ISETP.LT.AND P1, PT, R252, UR6, !P0 ;  /* 0x00000006fc007c0c */ /* 0x002fe4000c721270 */
[----:B--2---:R-:W-:Y:S01]  /*abe60*/  ISETP.LT.AND P0, PT, R243, UR5, !P0 ;  /* 0x00000005f3007c0c */ /* 0x004fe2000c701270 */
[----:B------:R-:W1:Y:S10]  /*abe70*/  LDCU UR5, c[0x0][0x3b8] ;  /* 0x00007700ff0577ac */ /* 0x000e740008000800 */
[----:B------:R-:W-:Y:S01]  /*abe80*/  @P1 LOP3.LUT R3, R3, 0x800, RZ, 0xfc, !PT ;  /* 0x0000080003031812 */ /* 0x000fe200078efcff */
[----:B-1----:R-:W-:Y:S01]  /*abe90*/  VIADD R2, R112, UR5 ;  /* 0x0000000570027c36 */ /* 0x002fe20008000000 */
[----:B------:R-:W1:Y:S01]  /*abea0*/  LDCU UR5, c[0x0][0x3b8] ;  /* 0x00007700ff0577ac */ /* 0x000e620008000800 */
[----:B------:R-:W-:Y:S01]  /*abeb0*/  ISETP.GE.AND P1, PT, R141, UR40, PT ;  /* 0x000000288d007c0c */ /* 0x000fe2000bf26270 */
[----:B------:R-:W-:Y:S01]  /*abec0*/  VIADD R112, R0, 0x1a2 ;  /* 0x000001a200707836 */ /* 0x000fe20000000000 */
[----:B------:R-:W-:Y:S01]  /*abed0*/  LOP3.LUT R3, R3, 0xfffffdff, RZ, 0xc0, !PT ;  /* 0xfffffdff03037812 */ /* 0x000fe200078ec0ff */
[----:B------:R1:W-:Y:S03]  /*abee0*/  STL [R1+0x19b4], R2 ;  /* 0x0019b40201007387 */ /* 0x0003e60000100800 */
[----:B------:R-:W-:Y:S01]  /*abef0*/  @P0 LOP3.LUT R3, R3, 0x200, RZ, 0xfc, !PT ;  /* 0x0000020003030812 */ /* 0x000fe200078efcff */
[----:B-1----:R-:W-:Y:S01]  /*abf00*/  VIADD R2, R2, UR5 ;  /* 0x0000000502027c36 */ /* 0x002fe20008000000 */
[----:B------:R-:W1:Y:S04]  /*abf10*/  LDCU UR5, c[0x0][0x3b8] ;  /* 0x00007700ff0577ac */ /* 0x000e680008000800 */
[----:B------:R1:W-:Y:S02]  /*abf20*/  STL [R1+0x17a0], R2 ;  /* 0x0017a00201007387 */ /* 0x0003e40000100800 */
        /* <DEDUP_REMOVED lines=9> */
[----:B-1----:R-:W-:Y:S01]  /*abfc0*/  IADD3 R2, PT, PT, R2, UR5, RZ ;  /* 0x0000000502027c10 */ /* 0x002fe2000fffe0ff */
        /* <DEDUP_REMOVED lines=1514> */
[----:B-1----:R-:W-:-:S05]  /*b1e70*/  VIADD R2, R2, UR5 ;  /* 0x0000000502027c36 */ /* 0x002fca0008000000 */
[----:B------:R1:W-:Y:S04]  /*b1e80*/  STL [R1+0x1e0c], R2 ;  /* 0x001e0c0201007387 */ /* 0x0003e80000100800 */
[----:B------:R-:W-:Y:S04]  /*b1e90*/  STL [R1+0x32a8], R152 ;  /* 0x0032a89801007387 */ /* 0x000fe80000100800 */
[----:B------:R2:W-:Y:S01]  /*b1ea0*/  STL [R1+0x32ac], R153 ;  /* 0x0032ac9901007387 */ /* 0x0005e20000100800 */
[----:B------:R-:W-:Y:S02]  /*b1eb0*/  ISETP.GE.AND P0, PT, R140, UR42, PT ;  /* 0x0000002a8c007c0c */ /* 0x000fe4000bf06270 */
[----:B------:R-:W-:Y:S01]  /*b1ec0*/  LOP3.LUT R3, R3, 0xfffffffb, RZ, 0xc0, !PT ;  /* 0xfffffffb03037812 */ /* 0x000fe200078ec0ff */
[----:B------:R2:W-:Y:S01]  /*b1ed0*/  STL [R1+0x32b0], R180 ;  /* 0x0032b0b401007387 */ /* 0x0005e20000100800 */
[----:B----4-:R-:W-:-:S02]  /*b1ee0*/  ISETP.GE.AND P6, PT, R142, UR8, PT ;  /* 0x000000088e007c0c */ /* 0x010fc4000bfc6270 */
[----:B------:R-:W-:Y:S01]  /*b1ef0*/  R2UR UR72, R149 ;  /* 0x00000000954872ca */ /* 0x000fe200000e0000 */
[----:B------:R-:W4:Y:S01]  /*b1f00*/  LDL.LU R40, [R1+0x3a0] ;  /* 0x0003a00001287983 */ /* 0x000f220000300800 */
[----:B-1----:R-:W-:-:S03]  /*b1f10*/  IADD3 R2, PT, PT, R0, 0x170, RZ ;  /* 0x0000017000027810 */ /* 0x002fc60007ffe0ff */
[----:B------:R-:W4:Y:S04]  /*b1f20*/  LDL.LU R41, [R1+0x3a8] ;  /* 0x0003a80001297983 */ /* 0x000f280000300800 */
[----:B--2---:R-:W2:Y:S04]  /*b1f30*/  LDL.LU R153, [R1+0xb64] ;  /* 0x000b640001997983 */ /* 0x004ea80000300800 */
[----:B------:R-:W3:Y:S01]  /*b1f40*/  LDL.LU R152, [R1+0xb60] ;  /* 0x000b600001987983 */ /* 0x000ee20000300800 */
[----:B------:R-:W-:-:S03]  /*b1f50*/  @P1 LOP3.LUT R3, R3, 0x4, RZ, 0xfc, !PT ;  /* 0x0000000403031812 */ /* 0x000fc600078efcff */
[----:B------:R-:W4:Y:S01]  /*b1f60*/  LDL.LU R243, [R1+0xb5c] ;  /* 0x000b5c0001f37983 */ /* 0x000f220000300800 */
[----:B------:R-:W-:Y:S02]  /*b1f70*/  LOP3.LUT R3, R3, 0xfffffff7, RZ, 0xc0, !PT ;  /* 0xfffffff703037812 */ /* 0x000fe400078ec0ff */
[----:B------:R-:W-:Y:S01]  /*b1f80*/  ISETP.GE.AND P1, PT, R138, UR46, PT ;  /* 0x0000002e8a007c0c */ /* 0x000fe2000bf26270 */
[----:B------:R-:W4:Y:S01]  /*b1f90*/  LDL.LU R252, [R1+0xb58] ;  /* 0x000b580001fc7983 */ /* 0x000f220000300800 */
[----:B------:R-:W-:-:S04]  /*b1fa0*/  @P0 LOP3.LUT R3, R3, 0x8, RZ, 0xfc, !PT ;  /* 0x0000000803030812 */ /* 0x000fc800078efcff */
[----:B------:R-:W-:-:S04]  /*b1fb0*/  LOP3.LUT R3, R3, 0xffffffdf, RZ, 0xc0, !PT ;  /* 0xffffffdf03037812 */ /* 0x000fc800078ec0ff */
[----:B------:R-:W-:Y:S02]  /*b1fc0*/  @P2 LOP3.LUT R3, R3, 0x20, RZ, 0xfc, !PT ;  /* 0x0000002003032812 */ /* 0x000fe400078efcff */
[----:B------:R-:W-:Y:S02]  /*b1fd0*/  ISETP.GE.AND P0, PT, R137, UR48, PT ;  /* 0x0000003089007c0c */ /* 0x000fe4000bf06270 */
        /* <DEDUP_REMOVED lines=19> */
[----:B------:R-:W-:-:S04]  /*b2110*/  @P1 LOP3.LUT R3, R3, 0x80000, RZ, 0xfc, !PT ;  /* 0x0008000003031812 */ /* 0x000fc800078efcff */
[----:B------:R-:W-:-:S04]  /*b2120*/  LOP3.LUT R3, R3, 0xffdfffff, RZ, 0xc0, !PT ;  /* 0xffdfffff03037812 */ /* 0x000fc800078ec0ff */
[----:B------:R-:W-:Y:S02]  /*b2130*/  @P0 LOP3.LUT R3, R3, 0x200000, RZ, 0xfc, !PT ;  /* 0x0020000003030812 */ /* 0x000fe400078efcff */
[----:B------:R-:W-:Y:S02]  /*b2140*/  ISETP.GE.AND P0, PT, R4, UR66, PT ;  /* 0x0000004204007c0c */ /* 0x000fe4000bf06270 */
[----:B------:R-:W4:Y:S04]  /*b2150*/  LDL.LU R4, [R1+0xb54] ;  /* 0x000b540001047983 */ /* 0x000f280000300800 */
[----:B------:R-:W4:Y:S01]  /*b2160*/  LDL.LU R29, [R1+0xb50] ;  /* 0x000b5000011d7983 */ /* 0x000f220000300800 */
[----:B------:R-:W-:Y:S02]  /*b2170*/  ISETP.GE.AND P1, PT, R5, UR64, PT ;  /* 0x0000004005007c0c */ /* 0x000fe4000bf26270 */
[----:B------:R-:W-:Y:S01]  /*b2180*/  ISETP.GE.AND P2, PT, R6, UR62, PT ;  /* 0x0000003e06007c0c */ /* 0x000fe2000bf46270 */
        /* <DEDUP_REMOVED lines=15> */
[----:B------:R-:W4:Y:S04]  /*b2280*/  LDL.LU R145, [R1+0xb14] ;  /* 0x000b140001917983 */ /* 0x000f280000300800 */
[----:B------:R-:W4:Y:S01]  /*b2290*/  LDL.LU R146, [R1+0xb10] ;  /* 0x000b100001927983 */ /* 0x000f220000300800 */
[----:B------:R-:W-:-:S03]  /*b22a0*/  R2UR UR8, R150 ;  /* 0x00000000960872ca */ /* 0x000fc600000e0000 */
[----:B------:R-:W4:Y:S04]  /*b22b0*/  LDL.LU R147, [R1+0xb0c] ;  /* 0x000b0c0001937983 */ /* 0x000f280000300800 */
[----:B------:R-:W4:Y:S01]  /*b22c0*/  LDL.LU R148, [R1+0xb08] ;  /* 0x000b080001947983 */ /* 0x000f220000300800 */
[----:B------:R-:W-:-:S03]  /*b22d0*/  R2UR UR10, R180 ;  /* 0x00000000b40a72ca */ /* 0x000fc600000e0000 */
[----:B------:R-:W4:Y:S04]  /*b22e0*/  LDL.LU R8, [R1+0xb04] ;  /* 0x000b040001087983 */ /* 0x000f280000300800 */
[----:B------:R-:W4:Y:S04]  /*b22f0*/  LDL.LU R149, [R1+0xb00] ;  /* 0x000b000001957983 */ /* 0x000f280000300800 */
[----:B------:R-:W4:Y:S04]  /*b2300*/  LDL.LU R150, [R1+0xafc] ;  /* 0x000afc0001967983 */ /* 0x000f280000300800 */
[----:B------:R-:W4:Y:S04]  /*b2310*/  LDL.LU R151, [R1+0xaf8] ;  /* 0x000af80001977983 */ /* 0x000f280000300800 */
[----:B------:R-:W4:Y:S01]  /*b2320*/  LDL.LU R180, [R1+0x32b0] ;  /* 0x0032b00001b47983 */ /* 0x000f220000300800 */
[----:B--2---:R-:W-:-:S03]  /*b2330*/  R2UR UR12, R153 ;  /* 0x00000000990c72ca */ /* 0x004fc600000e0000 */
[----:B------:R-:W2:Y:S01]  /*b2340*/  LDL.LU R153, [R1+0x32ac] ;  /* 0x0032ac0001997983 */ /* 0x000ea20000300800 */
[----:B---3--:R-:W-:-:S03]  /*b2350*/  R2UR UR14, R152 ;  /* 0x00000000980e72ca */ /* 0x008fc600000e0000 */
[----:B------:R-:W3:Y:S01]  /*b2360*/  LDL.LU R152, [R1+0x32a8] ;  /* 0x0032a80001987983 */ /* 0x000ee20000300800 */
[----:B----4-:R-:W-:-:S03]  /*b2370*/  R2UR UR16, R243 ;  /* 0x00000000f31072ca */ /* 0x010fc600000e0000 */
[----:B------:R-:W4:Y:S01]  /*b2380*/  LDL.LU R243, [R1+0x32a4] ;  /* 0x0032a40001f37983 */ /* 0x000f220000300800 */
[----:B------:R-:W-:-:S03]  /*b2390*/  R2UR UR18, R252 ;  /* 0x00000000fc1272ca */ /* 0x000fc600000e0000 */
[----:B------:R-:W4:Y:S01]  /*b23a0*/  LDL.LU R252, [R1+0x32a0] ;  /* 0x0032a00001fc7983 */ /* 0x000f220000300800 */
[----:B------:R-:W-:-:S03]  /*b23b0*/  R2UR UR20, R4 ;  /* 0x00000000041472ca */ /* 0x000fc600000e0000 */
[----:B------:R-:W4:Y:S01]  /*b23c0*/  LDL.LU R4, [R1+0x329c] ;  /* 0x00329c0001047983 */ /* 0x000f220000300800 */
[----:B------:R-:W-:-:S03]  /*b23d0*/  R2UR UR22, R29 ;  /* 0x000000001d1672ca */ /* 0x000fc600000e0000 */
[----:B------:R-:W4:Y:S01]  /*b23e0*/  LDL.LU R29, [R1+0x3298] ;  /* 0x00329800011d7983 */ /* 0x000f220000300800 */
[----:B------:R-:W-:-:S04]  /*b23f0*/  LOP3.LUT R3, R3, 0xff7fffff, RZ, 0xc0, !PT ;  /* 0xff7fffff03037812 */ /* 0x000fc800078ec0ff */
[----:B------:R-:W-:-:S04]  /*b2400*/  @P2 LOP3.LUT R3, R3, 0x800000, RZ, 0xfc, !PT ;  /* 0x0080000003032812 */ /* 0x000fc800078efcff */
[----:B------:R-:W-:Y:S02]  /*b2410*/  LOP3.LUT R3, R3, 0xfdffffff, RZ, 0xc0, !PT ;  /* 0xfdffffff03037812 */ /* 0x000fe400078ec0ff */
[----:B------:R-:W-:Y:S02]  /*b2420*/  R2UR UR24, R28 ;  /* 0x000000001c1872ca */ /* 0x000fe400000e0000 */
[----:B------:R-:W-:Y:S01]  /*b2430*/  @P1 LOP3.LUT R3, R3, 0x2000000, RZ, 0xfc, !PT ;  /* 0x0200000003031812 */ /* 0x000fe200078efcff */
[----:B------:R-:W4:Y:S01]  /*b2440*/  LDL.LU R28, [R1+0x3294] ;  /* 0x00329400011c7983 */ /* 0x000f220000300800 */
[----:B------:R-:W-:Y:S02]  /*b2450*/  R2UR UR26, R5 ;  /* 0x00000000051a72ca */ /* 0x000fe400000e0000 */
[----:B------:R-:W-:Y:S01]  /*b2460*/  R2UR UR28, R6 ;  /* 0x00000000061c72ca */ /* 0x000fe200000e0000 */
[----:B------:R-:W4:Y:S01]  /*b2470*/  LDL.LU R5, [R1+0x3290] ;  /* 0x0032900001057983 */ /* 0x000f220000300800 */
[----:B------:R-:W-:-:S02]  /*b2480*/  R2UR UR30, R7 ;  /* 0x00000000071e72ca */ /* 0x000fc400000e0000 */
[----:B------:R-:W-:Y:S01]  /*b2490*/  R2UR UR32, R135 ;  /* 0x00000000872072ca */ /* 0x000fe200000e0000 */
[----:B------:R-:W4:Y:S01]  /*b24a0*/  LDL.LU R6, [R1+0x328c] ;  /* 0x00328c0001067983 */ /* 0x000f220000300800 */
[----:B------:R-:W-:Y:S02]  /*b24b0*/  LOP3.LUT R3, R3, 0xfbffffff, RZ, 0xc0, !PT ;  /* 0xfbffffff03037812 */ /* 0x000fe400078ec0ff */
[----:B------:R-:W-:Y:S01]  /*b24c0*/  R2UR UR34, R136 ;  /* 0x00000000882272ca */ /* 0x000fe200000e0000 */
[----:B------:R-:W4:Y:S01]  /*b24d0*/  LDL.LU R7, [R1+0x3288] ;  /* 0x0032880001077983 */ /* 0x000f220000300800 */
[----:B------:R-:W-:-:S03]  /*b24e0*/  R2UR UR36, R137 ;  /* 0x00000000892472ca */ /* 0x000fc600000e0000 */
[----:B------:R-:W4:Y:S01]  /*b24f0*/  LDL.LU R135, [R1+0x3284] ;  /* 0x0032840001877983 */ /* 0x000f220000300800 */
[----:B------:R-:W-:-:S03]  /*b2500*/  R2UR UR38, R138 ;  /* 0x000000008a2672ca */ /* 0x000fc600000e0000 */
[----:B------:R-:W4:Y:S01]  /*b2510*/  LDL.LU R136, [R1+0x3280] ;  /* 0x0032800001887983 */ /* 0x000f220000300800 */
[----:B------:R-:W-:-:S03]  /*b2520*/  R2UR UR40, R139 ;  /* 0x000000008b2872ca */ /* 0x000fc600000e0000 */
[----:B------:R-:W4:Y:S01]  /*b2530*/  LDL.LU R137, [R1+0x327c] ;  /* 0x00327c0001897983 */ /* 0x000f220000300800 */
[----:B------:R-:W-:Y:S02]  /*b2540*/  @P0 LOP3.LUT R3, R3, 0x4000000, RZ, 0xfc, !PT ;  /* 0x0400000003030812 */ /* 0x000fe400078efcff */
        /* <DEDUP_REMOVED lines=20> */
[----:B------:R-:W-:Y:S02]  /*b2690*/  R2UR UR62, R149 ;  /* 0x00000000953e72ca */ /* 0x000fe400000e0000 */
[----:B------:R-:W-:Y:S01]  /*b26a0*/  LOP3.LUT R3, R3, 0xdfffffff, RZ, 0xc0, !PT ;  /* 0xdfffffff03037812 */ /* 0x000fe200078ec0ff */
[----:B------:R-:W4:Y:S01]  /*b26b0*/  LDL.LU R148, [R1+0x3250] ;  /* 0x0032500001947983 */ /* 0x000f220000300800 */
[----:B------:R-:W-:-:S03]  /*b26c0*/  R2UR UR64, R150 ;  /* 0x00000000964072ca */ /* 0x000fc600000e0000 */
[----:B------:R-:W4:Y:S01]  /*b26d0*/  LDL.LU R8, [R1+0x324c] ;  /* 0x00324c0001087983 */ /* 0x000f220000300800 */
[----:B------:R-:W-:-:S03]  /*b26e0*/  R2UR UR66, R151 ;  /* 0x00000000974272ca */ /* 0x000fc600000e0000 */
[----:B------:R-:W4:Y:S04]  /*b26f0*/  LDL.LU R149, [R1+0x3248] ;  /* 0x0032480001957983 */ /* 0x000f280000300800 */
[----:B------:R-:W4:Y:S01]  /*b2700*/  LDL.LU R150, [R1+0x3244] ;  /* 0x0032440001967983 */ /* 0x000f220000300800 */
[----:B------:R-:W-:-:S03]  /*b2710*/  ISETP.GE.AND P1, PT, R180, UR10, PT ;  /* 0x0000000ab4007c0c */ /* 0x000fc6000bf26270 */
[----:B------:R-:W4:Y:S01]  /*b2720*/  LDL.LU R151, [R1+0x3240] ;  /* 0x0032400001977983 */ /* 0x000f220000300800 */
[----:B---3--:R-:W-:-:S03]  /*b2730*/  ISETP.GE.AND P0, PT, R152, UR72, PT ;  /* 0x0000004898007c0c */ /* 0x008fc6000bf06270 */
[----:B------:R-:W3:Y:S01]  /*b2740*/  LDL.LU R152, [R1+0x323c] ;  /* 0x00323c0001987983 */ /* 0x000ee20000300800 */
[----:B--2---:R-:W-:-:S03]  /*b2750*/  ISETP.GE.AND P2, PT, R153, UR8, PT ;  /* 0x0000000899007c0c */ /* 0x004fc6000bf46270 */
[----:B------:R-:W2:Y:S06]  /*b2760*/  LDL.LU R153, [R1+0x3238] ;  /* 0x0032380001997983 */ /* 0x000eac0000300800 */
[----:B------:R-:W-:Y:S02]  /*b2770*/  @P0 LOP3.LUT R3, R3, 0x20000000, RZ, 0xfc, !PT ;  /* 0x2000000003030812 */ /* 0x000fe400078efcff */
[----:B------:R-:W-:Y:S02]  /*b2780*/  ISETP.GE.AND P0, PT, R179, UR12, PT ;  /* 0x0000000cb3007c0c */ /* 0x000fe4000bf06270 */
[----:B------:R-:W2:Y:S04]  /*b2790*/  LDL.LU R179, [R1+0xaf4] ;  /* 0x000af40001b37983 */ /* 0x000ea80000300800 */
[----:B------:R-:W2:Y:S01]  /*b27a0*/  LDL.LU R180, [R1+0xaf0] ;  /* 0x000af00001b47983 */ /* 0x000ea20000300800 */
[----:B------:R-:W-:-:S04]  /*b27b0*/  LOP3.LUT R3, R3, 0xbfffffff, RZ, 0xc0, !PT ;  /* 0xbfffffff03037812 */ /* 0x000fc800078ec0ff */
[----:B------:R-:W-:Y:S02]  /*b27c0*/  @P2 LOP3.LUT R3, R3, 0x40000000, RZ, 0xfc, !PT ;  /* 0x4000000003032812 */ /* 0x000fe400078efcff */
[----:B------:R-:W-:Y:S02]  /*b27d0*/  ISETP.GE.AND P2, PT, R178, UR14, PT ;  /* 0x0000000eb2007c0c */ /* 0x000fe4000bf46270 */
[----:B----4-:R-:W-:-:S04]  /*b27e0*/  LOP3.LUT R4, R4, 0xfffffffd, RZ, 0xc0, !PT ;  /* 0xfffffffd04047812 */ /* 0x010fc800078ec0ff */
        /* <DEDUP_REMOVED lines=43> */
[----:B------:R-:W-:Y:S02]  /*b2aa0*/  ISETP.GE.AND P0, PT, R164, UR42, PT ;  /* 0x0000002aa4007c0c */ /* 0x000fe4000bf06270 */
[----:B------:R-:W-:Y:S02]  /*b2ab0*/  LOP3.LUT R4, R4, 0xefffffff, RZ, 0xc0, !PT ;  /* 0xefffffff04047812 */ /* 0x000fe400078ec0ff */
[----:B------:R-:W-:Y:S02]  /*b2ac0*/  LOP3.LUT R29, R29, 0xfffffffe, RZ, 0xc0, !PT ;  /* 0xfffffffe1d1d7812 */ /* 0x000fe400078ec0ff */
[----:B------:R-:W-:-:S02]  /*b2ad0*/  @P1 LOP3.LUT R4, R4, 0x10000000, RZ, 0xfc, !PT ;  /* 0x1000000004041812 */ /* 0x000fc400078efcff */
[----:B------:R-:W-:Y:S02]  /*b2ae0*/  ISETP.GE.AND P1, PT, R162, UR46, PT ;  /* 0x0000002ea2007c0c */ /* 0x000fe4000bf26270 */
[----:B------:R-:W-:Y:S02]  /*b2af0*/  LOP3.LUT R4, R4, 0xbfffffff, RZ, 0xc0, !PT ;  /* 0xbfffffff04047812 */ /* 0x000fe400078ec0ff */
[----:B------:R-:W-:Y:S02]  /*b2b00*/  @P2 LOP3.LUT R29, R29, 0x1, RZ, 0xfc, !PT ;  /* 0x000000011d1d2812 */ /* 0x000fe400078efcff */
        /* <DEDUP_REMOVED lines=20> */
[----:B------:R-:W-:Y:S02]  /*b2c50*/  LOP3.LUT R29, R29, 0xffffdfff, RZ, 0xc0, !PT ;  /* 0xffffdfff1d1d7812 */ /* 0x000fe400078ec0ff */
[----:B------:R-:W-:Y:S02]  /*b2c60*/  ISETP.GE.AND P2, PT, R154, UR62, PT ;  /* 0x0000003e9a007c0c */ /* 0x000fe4000bf46270 */
[----:B------:R-:W-:Y:S01]  /*b2c70*/  @P1 LOP3.LUT R29, R29, 0x2000, RZ, 0xfc, !PT ;  /* 0x000020001d1d1812 */ /* 0x000fe200078efcff */
[----:B------:R-:W4:Y:S04]  /*b2c80*/  LDL.LU R154, [R1+0xaec] ;  /* 0x000aec00019a7983 */ /* 0x000f280000300800 */
[----:B------:R-:W3:Y:S01]  /*b2c90*/  LDL.LU R155, [R1+0xae8] ;  /* 0x000ae800019b7983 */ /* 0x000ee20000300800 */
[----:B------:R-:W-:-:S03]  /*b2ca0*/  LOP3.LUT R29, R29, 0xfffeffff, RZ, 0xc0, !PT ;  /* 0xfffeffff1d1d7812 */ /* 0x000fc600078ec0ff */
[----:B------:R-:W3:Y:S04]  /*b2cb0*/  LDL.LU R156, [R1+0xae4] ;  /* 0x000ae400019c7983 */ /* 0x000ee80000300800 */
[----:B------:R-:W3:Y:S01]  /*b2cc0*/  LDL.LU R157, [R1+0xae0] ;  /* 0x000ae000019d7983 */ /* 0x000ee20000300800 */
[----:B------:R-:W-:-:S03]  /*b2cd0*/  @P0 LOP3.LUT R29, R29, 0x10000, RZ, 0xfc, !PT ;  /* 0x000100001d1d0812 */ /* 0x000fc600078efcff */
[----:B------:R-:W3:Y:S01]  /*b2ce0*/  LDL.LU R158, [R1+0xadc] ;  /* 0x000adc00019e7983 */ /* 0x000ee20000300800 */
[----:B------:R-:W-:-:S03]  /*b2cf0*/  ISETP.GE.AND P0, PT, R9, UR66, PT ;  /* 0x0000004209007c0c */ /* 0x000fc6000bf06270 */
        /* <DEDUP_REMOVED lines=17> */
[----:B------:R-:W-:-:S03]  /*b2e10*/  ISETP.GE.AND P1, PT, R10, UR64, PT ;  /* 0x000000400a007c0c */ /* 0x000fc6000bf26270 */
[----:B------:R-:W3:Y:S01]  /*b2e20*/  LDL.LU R175, [R1+0xa94] ;  /* 0x000a940001af7983 */ /* 0x000ee20000300800 */
[----:B--2---:R-:W-:-:S03]  /*b2e30*/  R2UR UR72, R179 ;  /* 0x00000000b34872ca */ /* 0x004fc600000e0000 */
[----:B------:R-:W2:Y:S01]  /*b2e40*/  LDL.LU R176, [R1+0xa90] ;  /* 0x000a900001b07983 */ /* 0x000ea20000300800 */
[----:B------:R-:W-:-:S03]  /*b2e50*/  R2UR UR8, R180 ;  /* 0x00000000b40872ca */ /* 0x000fc600000e0000 */
[----:B------:R-:W2:Y:S04]  /*b2e60*/  LDL.LU R177, [R1+0xa8c] ;  /* 0x000a8c0001b17983 */ /* 0x000ea80000300800 */
[----:B------:R-:W2:Y:S04]  /*b2e70*/  LDL.LU R178, [R1+0xa88] ;  /* 0x000a880001b27983 */ /* 0x000ea80000300800 */
[----:B------:R-:W2:Y:S04]  /*b2e80*/  LDL.LU R10, [R1+0xa84] ;  /* 0x000a8400010a7983 */ /* 0x000ea80000300800 */
[----:B------:R-:W2:Y:S04]  /*b2e90*/  LDL.LU R179, [R1+0xa80] ;  /* 0x000a800001b37983 */ /* 0x000ea80000300800 */
[----:B------:R-:W2:Y:S01]  /*b2ea0*/  LDL.LU R180, [R1+0xa7c] ;  /* 0x000a7c0001b47983 */ /* 0x000ea20000300800 */
[----:B------:R-:W-:-:S04]  /*b2eb0*/  LOP3.LUT R29, R29, 0xfffdffff, RZ, 0xc0, !PT ;  /* 0xfffdffff1d1d7812 */ /* 0x000fc800078ec0ff */
[----:B------:R-:W-:-:S04]  /*b2ec0*/  @P2 LOP3.LUT R29, R29, 0x20000, RZ, 0xfc, !PT ;  /* 0x000200001d1d2812 */ /* 0x000fc800078efcff */
[----:B------:R-:W-:-:S04]  /*b2ed0*/  LOP3.LUT R29, R29, 0xfff7ffff, RZ, 0xc0, !PT ;  /* 0xfff7ffff1d1d7812 */ /* 0x000fc800078ec0ff */
[----:B------:R-:W-:-:S04]  /*b2ee0*/  @P1 LOP3.LUT R29, R29, 0x80000, RZ, 0xfc, !PT ;  /* 0x000800001d1d1812 */ /* 0x000fc800078efcff */
[----:B------:R-:W-:-:S04]  /*b2ef0*/  LOP3.LUT R29, R29, 0xffdfffff, RZ, 0xc0, !PT ;  /* 0xffdfffff1d1d7812 */ /* 0x000fc800078ec0ff */
[----:B------:R-:W-:Y:S02]  /*b2f00*/  @P0 LOP3.LUT R29, R29, 0x200000, RZ, 0xfc, !PT ;  /* 0x002000001d1d0812 */ /* 0x000fe400078efcff */
[----:B------:R-:W-:Y:S02]  /*b2f10*/  ISETP.GE.AND P0, PT, R181, UR72, PT ;  /* 0x00000048b5007c0c */ /* 0x000fe4000bf06270 */
[----:B------:R-:W-:Y:S02]  /*b2f20*/  LOP3.LUT R29, R29, 0xffbfffff, RZ, 0xc0, !PT ;  /* 0xffbfffff1d1d7812 */ /* 0x000fe400078ec0ff */
[----:B------:R-:W-:-:S09]  /*b2f30*/  ISETP.GE.AND P2, PT, R182, UR8, PT ;  /* 0x00000008b6007c0c */ /* 0x000fd2000bf46270 */
[----:B------:R-:W-:-:S04]  /*b2f40*/  @P0 LOP3.LUT R29, R29, 0x400000, RZ, 0xfc, !PT ;  /* 0x004000001d1d0812 */ /* 0x000fc800078efcff */
[----:B------:R-:W-:-:S04]  /*b2f50*/  LOP3.LUT R29, R29, 0xfdffffff, RZ, 0xc0, !PT ;  /* 0xfdffffff1d1d7812 */ /* 0x000fc800078ec0ff */
[----:B------:R-:W-:-:S04]  /*b2f60*/  @P2 LOP3.LUT R29, R29, 0x2000000, RZ, 0xfc, !PT ;  /* 0x020000001d1d2812 */ /* 0x000fc800078efcff */
[----:B------:R-:W-:Y:S02]  /*b2f70*/  LOP3.LUT R29, R29, 0xf7ffffff, RZ, 0xc0, !PT ;  /* 0xf7ffffff1d1d7812 */ /* 0x000fe400078ec0ff */
[----:B------:R-:W-:Y:S02]  /*b2f80*/  LOP3.LUT R28, R28, 0xfffffffe, RZ, 0xc0, !PT ;  /* 0xfffffffe1c1c7812 */ /* 0x000fe400078ec0ff */
[----:B----4-:R-:W-:Y:S02]  /*b2f90*/  R2UR UR10, R154 ;  /* 0x000000009a0a72ca */ /* 0x010fe400000e0000 */
[----:B------:R-:W4:Y:S01]  /*b2fa0*/  LDL.LU R154, [R1+0x3234] ;  /* 0x00323400019a7983 */ /* 0x000f220000300800 */
[----:B---3--:R-:W-:-:S03]  /*b2fb0*/  R2UR UR12, R155 ;  /* 0x000000009b0c72ca */ /* 0x008fc600000e0000 */
[----:B------:R-:W3:Y:S01]  /*b2fc0*/  LDL.LU R155, [R1+0x3230] ;  /* 0x00323000019b7983 */ /* 0x000ee20000300800 */
[----:B------:R-:W-:-:S03]  /*b2fd0*/  R2UR UR14, R156 ;  /* 0x000000009c0e72ca */ /* 0x000fc600000e0000 */
        /* <DEDUP_REMOVED lines=41> */
[----:B--2---:R-:W-:-:S03]  /*b3270*/  R2UR UR56, R176 ;  /* 0x00000000b03872ca */ /* 0x004fc600000e0000 */
[----:B------:R-:W2:Y:S01]  /*b3280*/  LDL.LU R176, [R1+0x31d8] ;  /* 0x0031d80001b07983 */ /* 0x000ea20000300800 */
[----:B------:R-:W-:-:S03]  /*b3290*/  R2UR UR58, R177 ;  /* 0x00000000b13a72ca */ /* 0x000fc600000e0000 */
        /* <DEDUP_REMOVED lines=9> */
[----:B------:R-:W-:-:S03]  /*b3330*/  ISETP.GE.AND P0, PT, R236, UR12, PT ;  /* 0x0000000cec007c0c */ /* 0x000fc6000bf06270 */
[----:B------:R-:W2:Y:S01]  /*b3340*/  LDL.LU R181, [R1+0x31c0] ;  /* 0x0031c00001b57983 */ /* 0x000ea20000300800 */
[----:B------:R-:W-:-:S03]  /*b3350*/  ISETP.GE.AND P1, PT, R237, UR10, PT ;  /* 0x0000000aed007c0c */ /* 0x000fc6000bf26270 */
[----:B------:R-:W2:Y:S04]  /*b3360*/  LDL.LU R182, [R1+0x31bc] ;  /* 0x0031bc0001b67983 */ /* 0x000ea80000300800 */
[----:B------:R-:W2:Y:S04]  /*b3370*/  LDL.LU R236, [R1+0xa78] ;  /* 0x000a780001ec7983 */ /* 0x000ea80000300800 */
[----:B------:R-:W3:Y:S02]  /*b3380*/  LDL.LU R237, [R1+0xa74] ;  /* 0x000a740001ed7983 */ /* 0x000ee40000300800 */
[----:B------:R-:W-:-:S02]  /*b3390*/  @P1 LOP3.LUT R29, R29, 0x8000000, RZ, 0xfc, !PT ;  /* 0x080000001d1d1812 */ /* 0x000fc400078efcff */
[----:B------:R-:W-:Y:S02]  /*b33a0*/  ISETP.GE.AND P1, PT, R234, UR16, PT ;  /* 0x00000010ea007c0c */ /* 0x000fe4000bf26270 */
[----:B------:R-:W-:Y:S02]  /*b33b0*/  ISETP.GE.AND P2, PT, R235, UR14, PT ;  /* 0x0000000eeb007c0c */ /* 0x000fe4000bf46270 */
[----:B------:R-:W-:-:S04]  /*b33c0*/  LOP3.LUT R29, R29, 0xdfffffff, RZ, 0xc0, !PT ;  /* 0xdfffffff1d1d7812 */ /* 0x000fc800078ec0ff */
[----:B------:R-:W-:Y:S02]  /*b33d0*/  @P0 LOP3.LUT R29, R29, 0x20000000, RZ, 0xfc, !PT ;  /* 0x200000001d1d0812 */ /* 0x000fe400078efcff */
[----:B------:R-:W-:Y:S02]  /*b33e0*/  ISETP.GE.AND P0, PT, R233, UR18, PT ;  /* 0x00000012e9007c0c */ /* 0x000fe4000bf06270 */
[----:B------:R-:W-:Y:S02]  /*b33f0*/  LOP3.LUT R29, R29, 0xbfffffff, RZ, 0xc0, !PT ;  /* 0xbfffffff1d1d7812 */ /* 0x000fe400078ec0ff */
[----:B------:R-:W-:Y:S02]  /*b3400*/  @P1 LOP3.LUT R28, R28, 0x1, RZ, 0xfc, !PT ;  /* 0x000000011c1c1812 */ /* 0x000fe400078efcff */
[----:B------:R-:W-:Y:S02]  /*b3410*/  @P2 LOP3.LUT R29, R29, 0x40000000, RZ, 0xfc, !PT ;  /* 0x400000001d1d2812 */ /* 0x000fe400078efcff */
[----:B------:R-:W-:-:S02]  /*b3420*/  ISETP.GE.AND P2, PT, R232, UR20, PT ;  /* 0x00000014e8007c0c */ /* 0x000fc4000bf46270 */
        /* <DEDUP_REMOVED lines=62> */
[----:B------:R-:W4:Y:S01]  /*b3810*/  LDL.LU R183, [R1+0xa70] ;  /* 0x000a700001b77983 */ /* 0x000f220000300800 */
[----:B------:R-:W-:-:S03]  /*b3820*/  ISETP.GE.AND P2, PT, R184, UR62, PT ;  /* 0x0000003eb8007c0c */ /* 0x000fc6000bf46270 */
[----:B------:R-:W4:Y:S01]  /*b3830*/  LDL.LU R184, [R1+0xa6c] ;  /* 0x000a6c0001b87983 */ /* 0x000f220000300800 */
[----:B------:R-:W-:-:S03]  /*b3840*/  ISETP.GE.AND P0, PT, R185, UR60, PT ;  /* 0x0000003cb9007c0c */ /* 0x000fc6000bf06270 */
        /* <DEDUP_REMOVED lines=8> */
[----:B------:R-:W-:-:S03]  /*b38d0*/  LOP3.LUT R5, R5, 0xfffffbff, RZ, 0xc0, !PT ;  /* 0xfffffbff05057812 */ /* 0x000fc600078ec0ff */
[----:B------:R-:W4:Y:S01]  /*b38e0*/  LDL.LU R193, [R1+0xa48] ;  /* 0x000a480001c17983 */ /* 0x000f220000300800 */
[----:B------:R-:W-:-:S03]  /*b38f0*/  @P0 LOP3.LUT R5, R5, 0x400, RZ, 0xfc, !PT ;  /* 0x0000040005050812 */ /* 0x000fc600078efcff */
        /* <DEDUP_REMOVED lines=21> */
[----:B------:R-:W-:-:S04]  /*b3a50*/  LOP3.LUT R5, R5, 0xffffefff, RZ, 0xc0, !PT ;  /* 0xffffefff05057812 */ /* 0x000fc800078ec0ff */
[----:B------:R-:W-:-:S04]  /*b3a60*/  @P2 LOP3.LUT R5, R5, 0x1000, RZ, 0xfc, !PT ;  /* 0x0000100005052812 */ /* 0x000fc800078efcff */
[----:B------:R-:W-:-:S04]  /*b3a70*/  LOP3.LUT R5, R5, 0xffffdfff, RZ, 0xc0, !PT ;  /* 0xffffdfff05057812 */ /* 0x000fc800078ec0ff */
[----:B------:R-:W-:-:S04]  /*b3a80*/  @P1 LOP3.LUT R5, R5, 0x2000, RZ, 0xfc, !PT ;  /* 0x0000200005051812 */ /* 0x000fc800078efcff */
[----:B------:R-:W-:-:S04]  /*b3a90*/  LOP3.LUT R5, R5, 0xffff7fff, RZ, 0xc0, !PT ;  /* 0xffff7fff05057812 */ /* 0x000fc800078ec0ff */
[----:B------:R-:W-:Y:S02]  /*b3aa0*/  @P0 LOP3.LUT R5, R5, 0x8000, RZ, 0xfc, !PT ;  /* 0x0000800005050812 */ /* 0x000fe400078efcff */
[----:B------:R-:W-:Y:S02]  /*b3ab0*/  ISETP.GE.AND P0, PT, R238, UR72, PT ;  /* 0x00000048ee007c0c */ /* 0x000fe4000bf06270 */
[----:B------:R-:W-:Y:S02]  /*b3ac0*/  ISETP.GE.AND P2, PT, R239, UR8, PT ;  /* 0x00000008ef007c0c */ /* 0x000fe4000bf46270 */
[----:B------:R-:W-:-:S09]  /*b3ad0*/  LOP3.LUT R5, R5, 0xfffdffff, RZ, 0xc0, !PT ;  /* 0xfffdffff05057812 */ /* 0x000fd200078ec0ff */
[----:B------:R-:W-:-:S04]  /*b3ae0*/  @P0 LOP3.LUT R5, R5, 0x20000, RZ, 0xfc, !PT ;  /* 0x0002000005050812 */ /* 0x000fc800078efcff */
[----:B------:R-:W-:-:S04]  /*b3af0*/  LOP3.LUT R5, R5, 0xffefffff, RZ, 0xc0, !PT ;  /* 0xffefffff05057812 */ /* 0x000fc800078ec0ff */
[----:B------:R-:W-:-:S04]  /*b3b00*/  @P2 LOP3.LUT R5, R5, 0x100000, RZ, 0xfc, !PT ;  /* 0x0010000005052812 */ /* 0x000fc800078efcff */
[----:B------:R-:W-:Y:S02]  /*b3b10*/  LOP3.LUT R5, R5, 0xffdfffff, RZ, 0xc0, !PT ;  /* 0xffdfffff05057812 */ /* 0x000fe400078ec0ff */
[----:B------:R-:W-:Y:S02]  /*b3b20*/  LOP3.LUT R6, R6, 0xfffffffd, RZ, 0xc0, !PT ;  /* 0xfffffffd06067812 */ /* 0x000fe400078ec0ff */
[----:B----4-:R-:W-:Y:S02]  /*b3b30*/  R2UR UR10, R183 ;  /* 0x00000000b70a72ca */ /* 0x010fe400000e0000 */
[----:B------:R-:W4:Y:S01]  /*b3b40*/  LDL.LU R183, [R1+0x31b8] ;  /* 0x0031b80001b77983 */ /* 0x000f220000300800 */
[----:B------:R-:W-:-:S03]  /*b3b50*/  R2UR UR12, R184 ;  /* 0x00000000b80c72ca */ /* 0x000fc600000e0000 */
[----:B------:R-:W4:Y:S01]  /*b3b60*/  LDL.LU R184, [R1+0x31b4] ;  /* 0x0031b40001b87983 */ /* 0x000f220000300800 */
[----:B------:R-:W-:-:S03]  /*b3b70*/  R2UR UR14, R185 ;  /* 0x00000000b90e72ca */ /* 0x000fc600000e0000 */
[----:B------:R-:W4:Y:S03]  /*b3b80*/  LDL.LU R185, [R1+0x31b0] ;  /* 0x0031b00001b97983 */ /* 0x000f260000300800 */
[----:B------:R-:W-:-:S03]  /*b3b90*/  ISETP.GE.AND P1, PT, R244, UR10, PT ;  /* 0x0000000af4007c0c */ /* 0x000fc6000bf26270 */
[----:B------:R-:W-:Y:S02]  /*b3ba0*/  ISETP.GE.AND P0, PT, R245, UR12, PT ;  /* 0x0000000cf5007c0c */ /* 0x000fe4000bf06270 */
[----:B------:R-:W-:Y:S02]  /*b3bb0*/  R2UR UR16, R186 ;  /* 0x00000000ba1072ca */ /* 0x000fe400000e0000 */
[----:B------:R-:W-:Y:S01]  /*b3bc0*/  ISETP.GE.AND P2, PT, R246, UR14, PT ;  /* 0x0000000ef6007c0c */ /* 0x000fe2000bf46270 */
[----:B------:R-:W4:Y:S05]  /*b3bd0*/  LDL.LU R186, [R1+0x31ac] ;  /* 0x0031ac0001ba7983 */ /* 0x000f2a0000300800 */
[----:B------:R-:W-:-:S02]  /*b3be0*/  @P1 LOP3.LUT R5, R5, 0x200000, RZ, 0xfc, !PT ;  /* 0x0020000005051812 */ /* 0x000fc400078efcff */
[----:B------:R-:W-:Y:S02]  /*b3bf0*/  R2UR UR18, R187 ;  /* 0x00000000bb1272ca */ /* 0x000fe400000e0000 */
[----:B------:R-:W-:Y:S01]  /*b3c00*/  LOP3.LUT R5, R5, 0xff7fffff, RZ, 0xc0, !PT ;  /* 0xff7fffff05057812 */ /* 0x000fe200078ec0ff */
[----:B------:R-:W4:Y:S03]  /*b3c10*/  LDL.LU R187, [R1+0x31a8] ;  /* 0x0031a80001bb7983 */ /* 0x000f260000300800 */
[----:B------:R-:W-:Y:S02]  /*b3c20*/  @P0 LOP3.LUT R5, R5, 0x800000, RZ, 0xfc, !PT ;  /* 0x0080000005050812 */ /* 0x000fe400078efcff */
[----:B------:R-:W-:Y:S02]  /*b3c30*/  ISETP.GE.AND P1, PT, R247, UR16, PT ;  /* 0x00000010f7007c0c */ /* 0x000fe4000bf26270 */
[----:B------:R-:W-:-:S02]  /*b3c40*/  R2UR UR22, R189 ;  /* 0x00000000bd1672ca */ /* 0x000fc400000e0000 */
[----:B------:R-:W-:Y:S02]  /*b3c50*/  LOP3.LUT R5, R5, 0xfdffffff, RZ, 0xc0, !PT ;  /* 0xfdffffff05057812 */ /* 0x000fe400078ec0ff */
[----:B------:R-:W-:Y:S02]  /*b3c60*/  R2UR UR20, R188 ;  /* 0x00000000bc1472ca */ /* 0x000fe400000e0000 */
[----:B------:R-:W-:Y:S01]  /*b3c70*/  @P2 LOP3.LUT R5, R5, 0x2000000, RZ, 0xfc, !PT ;  /* 0x0200000005052812 */ /* 0x000fe200078efcff */
[----:B------:R-:W4:Y:S01]  /*b3c80*/  LDL.LU R188, [R1+0x31a4] ;  /* 0x0031a40001bc7983 */ /* 0x000f220000300800 */
[----:B------:R-:W-:Y:S02]  /*b3c90*/  ISETP.GE.AND P0, PT, R248, UR18, PT ;  /* 0x00000012f8007c0c */ /* 0x000fe4000bf06270 */
[----:B------:R-:W-:Y:S01]  /*b3ca0*/  R2UR UR24, R190 ;  /* 0x00000000be1872ca */ /* 0x000fe200000e0000 */
[----:B------:R-:W4:Y:S01]  /*b3cb0*/  LDL.LU R189, [R1+0x31a0] ;  /* 0x0031a00001bd7983 */ /* 0x000f220000300800 */
[----:B------:R-:W-:-:S02]  /*b3cc0*/  LOP3.LUT R5, R5, 0xf7ffffff, RZ, 0xc0, !PT ;  /* 0xf7ffffff05057812 */ /* 0x000fc400078ec0ff */
[----:B------:R-:W-:Y:S01]  /*b3cd0*/  R2UR UR26, R191 ;  /* 0x00000000bf1a72ca */ /* 0x000fe200000e0000 */
[----:B------:R-:W4:Y:S01]  /*b3ce0*/  LDL.LU R190, [R1+0x319c] ;  /* 0x00319c0001be7983 */ /* 0x000f220000300800 */
[----:B------:R-:W-:Y:S02]  /*b3cf0*/  @P1 LOP3.LUT R5, R5, 0x8000000, RZ, 0xfc, !PT ;  /* 0x0800000005051812 */ /* 0x000fe400078efcff */
[----:B------:R-:W-:Y:S01]  /*b3d00*/  ISETP.GE.AND P1, PT, R250, UR22, PT ;  /* 0x00000016fa007c0c */ /* 0x000fe2000bf26270 */
[----:B------:R-:W4:Y:S01]  /*b3d10*/  LDL.LU R191, [R1+0x3198] ;  /* 0x0031980001bf7983 */ /* 0x000f220000300800 */
[----:B------:R-:W-:Y:S02]  /*b3d20*/  ISETP.GE.AND P2, PT, R249, UR20, PT ;  /* 0x00000014f9007c0c */ /* 0x000fe4000bf46270 */
[----:B------:R-:W-:-:S04]  /*b3d30*/  LOP3.LUT R5, R5, 0xdfffffff, RZ, 0xc0, !PT ;  /* 0xdfffffff05057812 */ /* 0x000fc800078ec0ff */
[----:B------:R-:W-:Y:S02]  /*b3d40*/  @P0 LOP3.LUT R5, R5, 0x20000000, RZ, 0xfc, !PT ;  /* 0x2000000005050812 */ /* 0x000fe400078efcff */
[----:B------:R-:W-:Y:S02]  /*b3d50*/  ISETP.GE.AND P0, PT, R251, UR24, PT ;  /* 0x00000018fb007c0c */ /* 0x000fe4000bf06270 */
[----:B------:R-:W-:Y:S02]  /*b3d60*/  R2UR UR28, R192 ;  /* 0x00000000c01c72ca */ /* 0x000fe400000e0000 */
[----:B------:R-:W-:Y:S01]  /*b3d70*/  LOP3.LUT R5, R5, 0x7fffffff, RZ, 0xc0, !PT ;  /* 0x7fffffff05057812 */ /* 0x000fe200078ec0ff */
[----:B------:R-:W4:Y:S01]  /*b3d80*/  LDL.LU R192, [R1+0x3194] ;  /* 0x0031940001c07983 */ /* 0x000f220000300800 */
[----:B------:R-:W-:Y:S02]  /*b3d90*/  @P1 LOP3.LUT R6, R6, 0x2, RZ, 0xfc, !PT ;  /* 0x0000000206061812 */ /* 0x000fe400078efcff */
[----:B------:R-:W-:-:S02]  /*b3da0*/  @P2 LOP3.LUT R5, R5, 0x80000000, RZ, 0xfc, !PT ;  /* 0x8000000005052812 */ /* 0x000fc400078efcff */
[----:B------:R-:W-:Y:S02]  /*b3db0*/  ISETP.GE.AND P2, PT, R32, UR26, PT ;  /* 0x0000001a20007c0c */ /* 0x000fe4000bf46270 */
[----:B------:R-:W-:Y:S02]  /*b3dc0*/  LOP3.LUT R6, R6, 0xfffffffb, RZ, 0xc0, !PT ;  /* 0xfffffffb06067812 */ /* 0x000fe400078ec0ff */
[----:B------:R-:W-:Y:S02]  /*b3dd0*/  R2UR UR30, R193 ;  /* 0x00000000c11e72ca */ /* 0x000fe400000e0000 */
[----:B------:R-:W4:Y:S01]  /*b3de0*/  LDL.LU R193, [R1+0x3190] ;  /* 0x0031900001c17983 */ /* 0x000f220000300800 */
[----:B------:R-:W-:Y:S02]  /*b3df0*/  R2UR UR32, R194 ;  /* 0x00000000c22072ca */ /* 0x000fe400000e0000 */
[----:B------:R-:W-:Y:S01]  /*b3e00*/  R2UR UR34, R195 ;  /* 0x00000000c32272ca */ /* 0x000fe200000e0000 */
[----:B------:R-:W4:Y:S01]  /*b3e10*/  LDL.LU R194, [R1+0x318c] ;  /* 0x00318c0001c27983 */ /* 0x000f220000300800 */
[----:B------:R-:W-:-:S02]  /*b3e20*/  @P0 LOP3.LUT R6, R6, 0x4, RZ, 0xfc, !PT ;  /* 0x0000000406060812 */ /* 0x000fc400078efcff */
[----:B------:R-:W-:Y:S01]  /*b3e30*/  R2UR UR36, R196 ;  /* 0x00000000c42472ca */ /* 0x000fe200000e0000 */
[----:B------:R-:W4:Y:S01]  /*b3e40*/  LDL.LU R195, [R1+0x3188] ;  /* 0x0031880001c37983 */ /* 0x000f220000300800 */
[----:B------:R-:W-:Y:S02]  /*b3e50*/  R2UR UR38, R11 ;  /* 0x000000000b2672ca */ /* 0x000fe400000e0000 */
[----:B------:R-:W-:Y:S01]  /*b3e60*/  R2UR UR40, R224 ;  /* 0x00000000e02872ca */ /* 0x000fe200000e0000 */
[----:B------:R-:W4:Y:S01]  /*b3e70*/  LDL.LU R196, [R1+0x3184] ;  /* 0x0031840001c47983 */ /* 0x000f220000300800 */
[----:B------:R-:W-:Y:S02]  /*b3e80*/  ISETP.GE.AND P1, PT, R133, UR28, PT ;  /* 0x0000001c85007c0c */ /* 0x000fe4000bf26270 */
[----:B------:R-:W-:Y:S01]  /*b3e90*/  R2UR UR42, R225 ;  /* 0x00000000e12a72ca */ /* 0x000fe200000e0000 */
[----:B------:R-:W4:Y:S01]  /*b3ea0*/  LDL.LU R11, [R1+0x3180] ;  /* 0x00318000010b7983 */ /* 0x000f220000300800 */
[----:B------:R-:W-:-:S02]  /*b3eb0*/  LOP3.LUT R6, R6, 0xffffffdf, RZ, 0xc0, !PT ;  /* 0xffffffdf06067812 */ /* 0x000fc400078ec0ff */
[----:B------:R-:W-:Y:S01]  /*b3ec0*/  R2UR UR44, R226 ;  /* 0x00000000e22c72ca */ /* 0x000fe200000e0000 */
[----:B------:R-:W4:Y:S01]  /*b3ed0*/  LDL.LU R224, [R1+0x317c] ;  /* 0x00317c0001e07983 */ /* 0x000f220000300800 */
[----:B------:R-:W-:-:S03]  /*b3ee0*/  R2UR UR46, R227 ;  /* 0x00000000e32e72ca */ /* 0x000fc600000e0000 */
[----:B------:R-:W4:Y:S01]  /*b3ef0*/  LDL.LU R225, [R1+0x3178] ;  /* 0x0031780001e17983 */ /* 0x000f220000300800 */
[----:B------:R-:W-:-:S03]  /*b3f00*/  R2UR UR48, R228 ;  /* 0x00000000e43072ca */ /* 0x000fc600000e0000 */
[----:B------:R-:W4:Y:S01]  /*b3f10*/  LDL.LU R226, [R1+0x3174] ;  /* 0x0031740001e27983 */ /* 0x000f220000300800 */
[----:B------:R-:W-:Y:S02]  /*b3f20*/  R2UR UR50, R229 ;  /* 0x00000000e53272ca */ /* 0x000fe400000e0000 */
[----:B------:R-:W-:Y:S01]  /*b3f30*/  @P2 LOP3.LUT R6, R6, 0x20, RZ, 0xfc, !PT ;  /* 0x0000002006062812 */ /* 0x000fe200078efcff */
[----:B------:R-:W4:Y:S01]  /*b3f40*/  LDL.LU R227, [R1+0x3170] ;  /* 0x0031700001e37983 */ /* 0x000f220000300800 */
[----:B------:R-:W-:-:S03]  /*b3f50*/  R2UR UR52, R230 ;  /* 0x00000000e63472ca */ /* 0x000fc600000e0000 */
[----:B------:R-:W4:Y:S01]  /*b3f60*/  LDL.LU R228, [R1+0x316c] ;  /* 0x00316c0001e47983 */ /* 0x000f220000300800 */
[----:B------:R-:W-:-:S03]  /*b3f70*/  R2UR UR54, R231 ;  /* 0x00000000e73672ca */ /* 0x000fc600000e0000 */
[----:B------:R-:W4:Y:S01]  /*b3f80*/  LDL.LU R229, [R1+0x3168] ;  /* 0x0031680001e57983 */ /* 0x000f220000300800 */
[----:B------:R-:W-:Y:S02]  /*b3f90*/  R2UR UR56, R232 ;  /* 0x00000000e83872ca */ /* 0x000fe400000e0000 */
[----:B------:R-:W-:Y:S01]  /*b3fa0*/  ISETP.GE.AND P0, PT, R132, UR30, PT ;  /* 0x0000001e84007c0c */ /* 0x000fe2000bf06270 */
[----:B------:R-:W4:Y:S01]  /*b3fb0*/  LDL.LU R230, [R1+0x3164] ;  /* 0x0031640001e67983 */ /* 0x000f220000300800 */
[----:B------:R-:W-:Y:S02]  /*b3fc0*/  R2UR UR58, R233 ;  /* 0x00000000e93a72ca */ /* 0x000fe400000e0000 */
[----:B------:R-:W-:Y:S01]  /*b3fd0*/  LOP3.LUT R6, R6, 0xffffffbf, RZ, 0xc0, !PT ;  /* 0xffffffbf06067812 */ /* 0x000fe200078ec0ff */
[----:B------:R-:W4:Y:S01]  /*b3fe0*/  LDL.LU R231, [R1+0x3160] ;  /* 0x0031600001e77983 */ /* 0x000f220000300800 */
[----:B------:R-:W-:-:S03]  /*b3ff0*/  R2UR UR60, R234 ;  /* 0x00000000ea3c72ca */ /* 0x000fc600000e0000 */
[----:B------:R-:W4:Y:S01]  /*b4000*/  LDL.LU R232, [R1+0x315c] ;  /* 0x00315c0001e87983 */ /* 0x000f220000300800 */
[----:B------:R-:W-:-:S03]  /*b4010*/  R2UR UR62, R235 ;  /* 0x00000000eb3e72ca */ /* 0x000fc600000e0000 */
[----:B------:R-:W4:Y:S01]  /*b4020*/  LDL.LU R233, [R1+0x3158] ;  /* 0x0031580001e97983 */ /* 0x000f220000300800 */
[----:B--2---:R-:W-:-:S03]  /*b4030*/  R2UR UR64, R236 ;  /* 0x00000000ec4072ca */ /* 0x004fc600000e0000 */
[----:B------:R-:W2:Y:S01]  /*b4040*/  LDL.LU R234, [R1+0x3154] ;  /* 0x0031540001ea7983 */ /* 0x000ea20000300800 */
[----:B---3--:R-:W-:Y:S02]  /*b4050*/  R2UR UR66, R237 ;  /* 0x00000000ed4272ca */ /* 0x008fe400000e0000 */
[----:B------:R-:W-:Y:S01]  /*b4060*/  @P1 LOP3.LUT R6, R6, 0x40, RZ, 0xfc, !PT ;  /* 0x0000004006061812 */ /* 0x000fe200078efcff */
[----:B------:R-:W3:Y:S01]  /*b4070*/  LDL.LU R235, [R1+0x3150] ;  /* 0x0031500001eb7983 */ /* 0x000ee20000300800 */
[----:B------:R-:W-:-:S03]  /*b4080*/  ISETP.GE.AND P2, PT, R17, UR32, PT ;  /* 0x0000002011007c0c */ /* 0x000fc6000bf46270 */
[----:B------:R-:W2:Y:S01]  /*b4090*/  LDL.LU R236, [R1+0x314c] ;  /* 0x00314c0001ec7983 */ /* 0x000ea20000300800 */
[----:B------:R-:W-:-:S03]  /*b40a0*/  LOP3.LUT R6, R6, 0xfffffdff, RZ, 0xc0, !PT ;  /* 0xfffffdff06067812 */ /* 0x000fc600078ec0ff */
[----:B------:R-:W2:Y:S04]  /*b40b0*/  LDL.LU R237, [R1+0x3148] ;  /* 0x0031480001ed7983 */ /* 0x000ea80000300800 */
[----:B------:R-:W2:Y:S04]  /*b40c0*/  LDL.LU R238, [R1+0x3144] ;  /* 0x0031440001ee7983 */ /* 0x000ea80000300800 */
[----:B------:R-:W2:Y:S04]  /*b40d0*/  LDL.LU R239, [R1+0x3140] ;  /* 0x0031400001ef7983 */ /* 0x000ea80000300800 */
[----:B------:R-:W2:Y:S01]  /*b40e0*/  LDL.LU R244, [R1+0x313c] ;  /* 0x00313c0001f47983 */ /* 0x000ea20000300800 */
[----:B------:R-:W-:-:S03]  /*b40f0*/  @P0 LOP3.LUT R6, R6, 0x200, RZ, 0xfc, !PT ;  /* 0x0000020006060812 */ /* 0x000fc600078efcff */
[----:B------:R-:W2:Y:S04]  /*b4100*/  LDL.LU R245, [R1+0x3138] ;  /* 0x0031380001f57983 */ /* 0x000ea80000300800 */
[----:B------:R-:W2:Y:S04]  /*b4110*/  LDL.LU R246, [R1+0x3134] ;  /* 0x0031340001f67983 */ /* 0x000ea80000300800 */
[----:B------:R-:W2:Y:S04]  /*b4120*/  LDL.LU R247, [R1+0x3130] ;  /* 0x0031300001f77983 */ /* 0x000ea80000300800 */
[----:B------:R-:W2:Y:S01]  /*b4130*/  LDL.LU R248, [R1+0x312c] ;  /* 0x00312c0001f87983 */ /* 0x000ea20000300800 */
[----:B------:R-:W-:-:S03]  /*b4140*/  LOP3.LUT R6, R6, 0xfffffbff, RZ, 0xc0, !PT ;  /* 0xfffffbff06067812 */ /* 0x000fc600078ec0ff */
[----:B------:R-:W2:Y:S04]  /*b4150*/  LDL.LU R249, [R1+0x3128] ;  /* 0x0031280001f97983 */ /* 0x000ea80000300800 */
[----:B------:R-:W2:Y:S04]  /*b4160*/  LDL.LU R250, [R1+0x3124] ;  /* 0x0031240001fa7983 */ /* 0x000ea80000300800 */
[----:B------:R-:W2:Y:S01]  /*b4170*/  LDL.LU R251, [R1+0x3120] ;  /* 0x0031200001fb7983 */ /* 0x000ea20000300800 */
[----:B------:R-:W-:-:S03]  /*b4180*/  ISETP.GE.AND P1, PT, R16, UR34, PT ;  /* 0x0000002210007c0c */ /* 0x000fc6000bf26270 */
[----:B------:R-:W2:Y:S01]  /*b4190*/  LDL.LU R32, [R1+0x311c] ;  /* 0x00311c0001207983 */ /* 0x000ea20000300800 */
[----:B------:R-:W-:-:S03]  /*b41a0*/  ISETP.GE.AND P0, PT, R15, UR36, PT ;  /* 0x000000240f007c0c */ /* 0x000fc6000bf06270 */
[----:B------:R-:W2:Y:S01]  /*b41b0*/  LDL.LU R133, [R1+0x3118] ;  /* 0x0031180001857983 */ /* 0x000ea20000300800 */
[----:B------:R-:W-:-:S03]  /*b41c0*/  @P2 LOP3.LUT R6, R6, 0x400, RZ, 0xfc, !PT ;  /* 0x0000040006062812 */ /* 0x000fc600078efcff */
[----:B------:R-:W2:Y:S01]  /*b41d0*/  LDL.LU R132, [R1+0x3114] ;  /* 0x0031140001847983 */ /* 0x000ea20000300800 */
[----:B------:R-:W-:-:S03]  /*b41e0*/  ISETP.GE.AND P2, PT, R14, UR38, PT ;  /* 0x000000260e007c0c */ /* 0x000fc6000bf46270 */
[----:B------:R-:W2:Y:S04]  /*b41f0*/  LDL.LU R17, [R1+0x3110] ;  /* 0x0031100001117983 */ /* 0x000ea80000300800 */
[----:B------:R-:W2:Y:S04]  /*b4200*/  LDL.LU R16, [R1+0x310c] ;  /* 0x00310c0001107983 */ /* 0x000ea80000300800 */
[----:B------:R-:W2:Y:S04]  /*b4210*/  LDL.LU R15, [R1+0x3108] ;  /* 0x00310800010f7983 */ /* 0x000ea80000300800 */
[----:B------:R-:W2:Y:S01]  /*b4220*/  LDL.LU R14, [R1+0x3104] ;  /* 0x00310400010e7983 */ /* 0x000ea20000300800 */
[----:B------:R-:W-:-:S04]  /*b4230*/  LOP3.LUT R6, R6, 0xffffefff, RZ, 0xc0, !PT ;  /* 0xffffefff06067812 */ /* 0x000fc800078ec0ff */
[----:B------:R-:W-:-:S04]  /*b4240*/  @P1 LOP3.LUT R6, R6, 0x1000, RZ, 0xfc, !PT ;  /* 0x0000100006061812 */ /* 0x000fc800078efcff */
[----:B------:R-:W-:-:S04]  /*b4250*/  LOP3.LUT R6, R6, 0xffffbfff, RZ, 0xc0, !PT ;  /* 0xffffbfff06067812 */ /* 0x000fc800078ec0ff */
[----:B------:R-:W-:Y:S02]  /*b4260*/  @P0 LOP3.LUT R6, R6, 0x4000, RZ, 0xfc, !PT ;  /* 0x0000400006060812 */ /* 0x000fe400078efcff */
[----:B------:R-:W-:Y:S02]  /*b4270*/  ISETP.GE.AND P1, PT, R12, UR40, PT ;  /* 0x000000280c007c0c */ /* 0x000fe4000bf26270 */
[----:B------:R-:W-:Y:S01]  /*b4280*/  LOP3.LUT R6, R6, 0xffff7fff, RZ, 0xc0, !PT ;  /* 0xffff7fff06067812 */ /* 0x000fe200078ec0ff */
[----:B------:R-:W3:Y:S03]  /*b4290*/  LDL.LU R12, [R1+0x3100] ;  /* 0x00310000010c7983 */ /* 0x000ee60000300800 */
[----:B------:R-:W-:Y:S02]  /*b42a0*/  @P2 LOP3.LUT R6, R6, 0x8000, RZ, 0xfc, !PT ;  /* 0x0000800006062812 */ /* 0x000fe400078efcff */
[----:B------:R-:W-:-:S02]  /*b42b0*/  ISETP.GE.AND P0, PT, R13, UR42, PT ;  /* 0x0000002a0d007c0c */ /* 0x000fc4000bf06270 */
[----:B------:R-:W-:Y:S01]  /*b42c0*/  LOP3.LUT R6, R6, 0xfffbffff, RZ, 0xc0, !PT ;  /* 0xfffbffff06067812 */ /* 0x000fe200078ec0ff */
[----:B------:R-:W3:Y:S03]  /*b42d0*/  LDL.LU R13, [R1+0x30fc] ;  /* 0x0030fc00010d7983 */ /* 0x000ee60000300800 */
[----:B------:R-:W-:Y:S02]  /*b42e0*/  @P1 LOP3.LUT R6, R6, 0x40000, RZ, 0xfc, !PT ;  /* 0x0004000006061812 */ /* 0x000fe400078efcff */
[----:B------:R-:W-:Y:S02]  /*b42f0*/  ISETP.GE.AND P2, PT, R18, UR44, PT ;  /* 0x0000002c12007c0c */ /* 0x000fe4000bf46270 */
[----:B------:R-:W-:Y:S01]  /*b4300*/  LOP3.LUT R6, R6, 0xfff7ffff, RZ, 0xc0, !PT ;  /* 0xfff7ffff06067812 */ /* 0x000fe200078ec0ff */
[----:B------:R-:W3:Y:S03]  /*b4310*/  LDL.LU R18, [R1+0x30f8] ;  /* 0x0030f80001127983 */ /* 0x000ee60000300800 */
[----:B------:R-:W-:-:S02]  /*b4320*/  @P0 LOP3.LUT R6, R6, 0x80000, RZ, 0xfc, !PT ;  /* 0x0008000006060812 */ /* 0x000fc400078efcff */
[----:B------:R-:W-:Y:S02]  /*b4330*/  ISETP.GE.AND P1, PT, R19, UR46, PT ;  /* 0x0000002e13007c0c */ /* 0x000fe4000bf26270 */
        /* <DEDUP_REMOVED lines=16> */
[----:B------:R-:W-:Y:S02]  /*b4440*/  ISETP.GE.AND P0, PT, R23, UR54, PT ;  /* 0x0000003617007c0c */ /* 0x000fe4000bf06270 */
[----:B------:R-:W-:Y:S01]  /*b4450*/  LOP3.LUT R6, R6, 0xdfffffff, RZ, 0xc0, !PT ;  /* 0xdfffffff06067812 */ /* 0x000fe200078ec0ff */
[----:B------:R-:W3:Y:S01]  /*b4460*/  LDL.LU R23, [R1+0x30e4] ;  /* 0x0030e40001177983 */ /* 0x000ee20000300800 */
[----:B------:R-:W-:Y:S02]  /*b4470*/  LOP3.LUT R7, R7, 0xfffffffd, RZ, 0xc0, !PT ;  /* 0xfffffffd07077812 */ /* 0x000fe400078ec0ff */
[----:B------:R-:W-:Y:S01]  /*b4480*/  @P1 LOP3.LUT R6, R6, 0x20000000, RZ, 0xfc, !PT ;  /* 0x2000000006061812 */ /* 0x000fe200078efcff */
[----:B------:R-:W3:Y:S01]  /*b4490*/  LDL.LU R24, [R1+0x30e0] ;  /* 0x0030e00001187983 */ /* 0x000ee20000300800 */
[----:B------:R-:W-:-:S02]  /*b44a0*/  ISETP.GE.AND P1, PT, R22, UR58, PT ;  /* 0x0000003a16007c0c */ /* 0x000fc4000bf26270 */
[----:B------:R-:W-:Y:S01]  /*b44b0*/  LOP3.LUT R6, R6, 0x7fffffff, RZ, 0xc0, !PT ;  /* 0x7fffffff06067812 */ /* 0x000fe200078ec0ff */
[----:B------:R-:W3:Y:S01]  /*b44c0*/  LDL.LU R22, [R1+0x30dc] ;  /* 0x0030dc0001167983 */ /* 0x000ee20000300800 */
[----:B------:R-:W-:Y:S02]  /*b44d0*/  @P2 LOP3.LUT R7, R7, 0x2, RZ, 0xfc, !PT ;  /* 0x0000000207072812 */ /* 0x000fe400078efcff */
        /* <DEDUP_REMOVED lines=16> */
[----:B------:R-:W-:-:S04]  /*b45e0*/  @P1 LOP3.LUT R7, R7, 0x100, RZ, 0xfc, !PT ;  /* 0x0000010007071812 */ /* 0x000fc800078efcff */
[----:B------:R-:W-:-:S04]  /*b45f0*/  LOP3.LUT R7, R7, 0xfffff7ff, RZ, 0xc0, !PT ;  /* 0xfffff7ff07077812 */ /* 0x000fc800078ec0ff */
[----:B------:R-:W-:-:S04]  /*b4600*/  @P0 LOP3.LUT R7, R7, 0x800, RZ, 0xfc, !PT ;  /* 0x0000080007070812 */ /* 0x000fc800078efcff */
[----:B------:R-:W-:Y:S02]  /*b4610*/  LOP3.LUT R7, R7, 0xffffefff, RZ, 0xc0, !PT ;  /* 0xffffefff07077812 */ /* 0x000fe400078ec0ff */
[----:B------:R-:W-:Y:S02]  /*b4620*/  LOP3.LUT R8, R8, 0xfffffffd, RZ, 0xc0, !PT ;  /* 0xfffffffd08087812 */ /* 0x000fe400078ec0ff */
[----:B--2---:R-:W-:Y:S02]  /*b4630*/  R2UR UR72, R14 ;  /* 0x000000000e4872ca */ /* 0x004fe400000e0000 */
[----:B------:R-:W-:Y:S01]  /*b4640*/  R2UR UR8, R15 ;  /* 0x000000000f0872ca */ /* 0x000fe200000e0000 */
[----:B------:R-:W2:Y:S01]  /*b4650*/  LDL.LU R14, [R1+0x30c8] ;  /* 0x0030c800010e7983 */ /* 0x000ea20000300800 */
[----:B------:R-:W-:Y:S02]  /*b4660*/  R2UR UR10, R16 ;  /* 0x00000000100a72ca */ /* 0x000fe400000e0000 */
[----:B------:R-:W-:Y:S01]  /*b4670*/  R2UR UR12, R17 ;  /* 0x00000000110c72ca */ /* 0x000fe200000e0000 */
[----:B------:R-:W2:Y:S01]  /*b4680*/  LDL.LU R15, [R1+0x30c4] ;  /* 0x0030c400010f7983 */ /* 0x000ea20000300800 */
[----:B------:R-:W-:-:S02]  /*b4690*/  R2UR UR14, R132 ;  /* 0x00000000840e72ca */ /* 0x000fc400000e0000 */
[----:B------:R-:W-:Y:S01]  /*b46a0*/  R2UR UR16, R133 ;  /* 0x00000000851072ca */ /* 0x000fe200000e0000 */
[----:B------:R-:W2:Y:S02]  /*b46b0*/  LDL.LU R16, [R1+0x30c0] ;  /* 0x0030c00001107983 */ /* 0x000ea40000300800 */
[----:B------:R-:W-:Y:S02]  /*b46c0*/  ISETP.GE.AND P0, PT, R215, UR72, PT ;  /* 0x00000048d7007c0c */ /* 0x000fe4000bf06270 */
[----:B------:R-:W-:Y:S01]  /*b46d0*/  ISETP.GE.AND P2, PT, R214, UR8, PT ;  /* 0x00000008d6007c0c */ /* 0x000fe2000bf46270 */
[----:B------:R-:W2:Y:S01]  /*b46e0*/  LDL.LU R17, [R1+0x30bc] ;  /* 0x0030bc0001117983 */ /* 0x000ea20000300800 */
[----:B------:R-:W-:Y:S02]  /*b46f0*/  ISETP.GE.AND P1, PT, R213, UR10, PT ;  /* 0x0000000ad5007c0c */ /* 0x000fe4000bf26270 */
[----:B------:R-:W-:Y:S01]  /*b4700*/  R2UR UR18, R32 ;  /* 0x00000000201272ca */ /* 0x000fe200000e0000 */
[----:B------:R-:W2:Y:S01]  /*b4710*/  LDL.LU R132, [R1+0x30b8] ;  /* 0x0030b80001847983 */ /* 0x000ea20000300800 */
[----:B------:R-:W-:-:S03]  /*b4720*/  R2UR UR20, R251 ;  /* 0x00000000fb1472ca */ /* 0x000fc600000e0000 */
[----:B------:R-:W2:Y:S02]  /*b4730*/  LDL.LU R133, [R1+0x30b4] ;  /* 0x0030b40001857983 */ /* 0x000ea40000300800 */
[----:B------:R-:W-:Y:S02]  /*b4740*/  @P0 LOP3.LUT R7, R7, 0x1000, RZ, 0xfc, !PT ;  /* 0x0000100007070812 */ /* 0x000fe400078efcff */
[----:B------:R-:W2:Y:S02]  /*b4750*/  LDL.LU R32, [R1+0x30b0] ;  /* 0x0030b00001207983 */ /* 0x000ea40000300800 */
[----:B------:R-:W-:Y:S02]  /*b4760*/  LOP3.LUT R7, R7, 0xffffbfff, RZ, 0xc0, !PT ;  /* 0xffffbfff07077812 */ /* 0x000fe400078ec0ff */
[----:B------:R-:W-:Y:S01]  /*b4770*/  ISETP.GE.AND P0, PT, R212, UR12, PT ;  /* 0x0000000cd4007c0c */ /* 0x000fe2000bf06270 */
[----:B------:R-:W2:Y:S01]  /*b4780*/  LDL.LU R251, [R1+0x30ac] ;  /* 0x0030ac0001fb7983 */ /* 0x000ea20000300800 */
        /* <DEDUP_REMOVED lines=11> */
[----:B------:R-:W-:Y:S02]  /*b4840*/  R2UR UR22, R250 ;  /* 0x00000000fa1672ca */ /* 0x000fe400000e0000 */
[----:B------:R-:W-:Y:S01]  /*b4850*/  @P1 LOP3.LUT R7, R7, 0x200000, RZ, 0xfc, !PT ;  /* 0x0020000007071812 */ /* 0x000fe200078efcff */
[----:B------:R-:W2:Y:S01]  /*b4860*/  LDL.LU R250, [R1+0x30a8] ;  /* 0x0030a80001fa7983 */ /* 0x000ea20000300800 */
[----:B------:R-:W-:-:S02]  /*b4870*/  ISETP.GE.AND P2, PT, R208, UR20, PT ;  /* 0x00000014d0007c0c */ /* 0x000fc4000bf46270 */
[----:B------:R-:W-:Y:S02]  /*b4880*/  LOP3.LUT R7, R7, 0xfeffffff, RZ, 0xc0, !PT ;  /* 0xfeffffff07077812 */ /* 0x000fe400078ec0ff */
[----:B------:R-:W-:Y:S02]  /*b4890*/  R2UR UR24, R249 ;  /* 0x00000000f91872ca */ /* 0x000fe400000e0000 */
[----:B------:R-:W-:Y:S01]  /*b48a0*/  @P0 LOP3.LUT R7, R7, 0x1000000, RZ, 0xfc, !PT ;  /* 0x0100000007070812 */ /* 0x000fe200078efcff */
[----:B------:R-:W2:Y:S01]  /*b48b0*/  LDL.LU R249, [R1+0x30a4] ;  /* 0x0030a40001f97983 */ /* 0x000ea20000300800 */
[----:B------:R-:W-:Y:S02]  /*b48c0*/  R2UR UR28, R247 ;  /* 0x00000000f71c72ca */ /* 0x000fe400000e0000 */
[----:B------:R-:W-:Y:S02]  /*b48d0*/  ISETP.GE.AND P1, PT, R207, UR22, PT ;  /* 0x00000016cf007c0c */ /* 0x000fe4000bf26270 */
[----:B------:R-:W-:-:S02]  /*b48e0*/  LOP3.LUT R7, R7, 0xfdffffff, RZ, 0xc0, !PT ;  /* 0xfdffffff07077812 */ /* 0x000fc400078ec0ff */
[----:B------:R-:W-:Y:S02]  /*b48f0*/  R2UR UR26, R248 ;  /* 0x00000000f81a72ca */ /* 0x000fe400000e0000 */
[----:B------:R-:W-:Y:S01]  /*b4900*/  @P2 LOP3.LUT R7, R7, 0x2000000, RZ, 0xfc, !PT ;  /* 0x0200000007072812 */ /* 0x000fe200078efcff */
[----:B------:R-:W2:Y:S01]  /*b4910*/  LDL.LU R248, [R1+0x30a0] ;  /* 0x0030a00001f87983 */ /* 0x000ea20000300800 */
[----:B------:R-:W-:Y:S02]  /*b4920*/  ISETP.GE.AND P0, PT, R206, UR24, PT ;  /* 0x00000018ce007c0c */ /* 0x000fe4000bf06270 */
[----:B------:R-:W-:Y:S01]  /*b4930*/  R2UR UR30, R246 ;  /* 0x00000000f61e72ca */ /* 0x000fe200000e0000 */
[----:B------:R-:W2:Y:S01]  /*b4940*/  LDL.LU R247, [R1+0x309c] ;  /* 0x00309c0001f77983 */ /* 0x000ea20000300800 */
[----:B------:R-:W-:Y:S02]  /*b4950*/  LOP3.LUT R7, R7, 0xf7ffffff, RZ, 0xc0, !PT ;  /* 0xf7ffffff07077812 */ /* 0x000fe400078ec0ff */
[----:B------:R-:W-:Y:S01]  /*b4960*/  R2UR UR32, R245 ;  /* 0x00000000f52072ca */ /* 0x000fe200000e0000 */
[----:B------:R-:W2:Y:S01]  /*b4970*/  LDL.LU R246, [R1+0x3098] ;  /* 0x0030980001f67983 */ /* 0x000ea20000300800 */
[----:B------:R-:W-:-:S02]  /*b4980*/  @P1 LOP3.LUT R7, R7, 0x8000000, RZ, 0xfc, !PT ;  /* 0x0800000007071812 */ /* 0x000fc400078efcff */
[----:B------:R-:W-:Y:S01]  /*b4990*/  ISETP.GE.AND P1, PT, R204, UR28, PT ;  /* 0x0000001ccc007c0c */ /* 0x000fe2000bf26270 */
[----:B------:R-:W2:Y:S01]  /*b49a0*/  LDL.LU R245, [R1+0x3094] ;  /* 0x0030940001f57983 */ /* 0x000ea20000300800 */
[----:B------:R-:W-:Y:S02]  /*b49b0*/  ISETP.GE.AND P2, PT, R205, UR26, PT ;  /* 0x0000001acd007c0c */ /* 0x000fe4000bf46270 */
[----:B------:R-:W-:-:S04]  /*b49c0*/  LOP3.LUT R7, R7, 0xdfffffff, RZ, 0xc0, !PT ;  /* 0xdfffffff07077812 */ /* 0x000fc800078ec0ff */
[----:B------:R-:W-:Y:S02]  /*b49d0*/  @P0 LOP3.LUT R7, R7, 0x20000000, RZ, 0xfc, !PT ;  /* 0x2000000007070812 */ /* 0x000fe400078efcff */
[----:B------:R-:W-:Y:S02]  /*b49e0*/  ISETP.GE.AND P0, PT, R203, UR30, PT ;  /* 0x0000001ecb007c0c */ /* 0x000fe4000bf06270 */
[----:B------:R-:W-:Y:S02]  /*b49f0*/  R2UR UR34, R244 ;  /* 0x00000000f42272ca */ /* 0x000fe400000e0000 */
[----:B------:R-:W-:Y:S01]  /*b4a00*/  LOP3.LUT R7, R7, 0x7fffffff, RZ, 0xc0, !PT ;  /* 0x7fffffff07077812 */ /* 0x000fe200078ec0ff */
[----:B------:R-:W2:Y:S01]  /*b4a10*/  LDL.LU R244, [R1+0x3090] ;  /* 0x0030900001f47983 */ /* 0x000ea20000300800 */
[----:B------:R-:W-:Y:S02]  /*b4a20*/  @P1 LOP3.LUT R8, R8, 0x2, RZ, 0xfc, !PT ;  /* 0x0000000208081812 */ /* 0x000fe400078efcff */
[----:B------:R-:W-:-:S02]  /*b4a30*/  @P2 LOP3.LUT R7, R7, 0x80000000, RZ, 0xfc, !PT ;  /* 0x8000000007072812 */ /* 0x000fc400078efcff */
[----:B------:R-:W-:Y:S02]  /*b4a40*/  ISETP.GE.AND P2, PT, R202, UR32, PT ;  /* 0x00000020ca007c0c */ /* 0x000fe4000bf46270 */
[----:B------:R-:W-:Y:S02]  /*b4a50*/  LOP3.LUT R8, R8, 0xfffffff7, RZ, 0xc0, !PT ;  /* 0xfffffff708087812 */ /* 0x000fe400078ec0ff */
[----:B------:R-:W-:Y:S02]  /*b4a60*/  R2UR UR36, R239 ;  /* 0x00000000ef2472ca */ /* 0x000fe400000e0000 */
[----:B------:R-:W-:Y:S01]  /*b4a70*/  @P0 LOP3.LUT R8, R8, 0x8, RZ, 0xfc, !PT ;  /* 0x0000000808080812 */ /* 0x000fe200078efcff */
[----:B------:R-:W2:Y:S01]  /*b4a80*/  LDL.LU R239, [R1+0x308c] ;  /* 0x00308c0001ef7983 */ /* 0x000ea20000300800 */
[----:B------:R-:W-:Y:S02]  /*b4a90*/  ISETP.GE.AND P1, PT, R201, UR34, PT ;  /* 0x00000022c9007c0c */ /* 0x000fe4000bf26270 */
[----:B------:R-:W-:-:S02]  /*b4aa0*/  LOP3.LUT R8, R8, 0xffffffdf, RZ, 0xc0, !PT ;  /* 0xffffffdf08087812 */ /* 0x000fc400078ec0ff */
[----:B------:R-:W-:Y:S02]  /*b4ab0*/  R2UR UR38, R238 ;  /* 0x00000000ee2672ca */ /* 0x000fe400000e0000 */
[----:B------:R-:W-:Y:S01]  /*b4ac0*/  @P2 LOP3.LUT R8, R8, 0x20, RZ, 0xfc, !PT ;  /* 0x0000002008082812 */ /* 0x000fe200078efcff */
[----:B------:R-:W2:Y:S02]  /*b4ad0*/  LDL.LU R238, [R1+0x3088] ;  /* 0x0030880001ee7983 */ /* 0x000ea40000300800 */
        /* <DEDUP_REMOVED lines=9> */
[----:B------:R-:W2:Y:S02]  /*b4b70*/  LDL.LU R236, [R1+0x3080] ;  /* 0x0030800001ec7983 */ /* 0x000ea40000300800 */
[----:B------:R-:W-:Y:S02]  /*b4b80*/  ISETP.GE.AND P1, PT, R198, UR40, PT ;  /* 0x00000028c6007c0c */ /* 0x000fe4000bf26270 */
[----:B------:R-:W-:Y:S02]  /*b4b90*/  LOP3.LUT R8, R8, 0xfffffbff, RZ, 0xc0, !PT ;  /* 0xfffffbff08087812 */ /* 0x000fe400078ec0ff */
[----:B---3--:R-:W-:-:S02]  /*b4ba0*/  R2UR UR44, R235 ;  /* 0x00000000eb2c72ca */ /* 0x008fc400000e0000 */
[----:B------:R-:W-:Y:S01]  /*b4bb0*/  @P2 LOP3.LUT R8, R8, 0x400, RZ, 0xfc, !PT ;  /* 0x0000040008082812 */ /* 0x000fe200078efcff */
[----:B------:R-:W3:Y:S01]  /*b4bc0*/  LDL.LU R235, [R1+0x307c] ;  /* 0x00307c0001eb7983 */ /* 0x000ee20000300800 */
[----:B------:R-:W-:Y:S02]  /*b4bd0*/  ISETP.GE.AND P0, PT, R197, UR42, PT ;  /* 0x0000002ac5007c0c */ /* 0x000fe4000bf06270 */
[----:B------:R-:W-:Y:S02]  /*b4be0*/  LOP3.LUT R8, R8, 0xffffdfff, RZ, 0xc0, !PT ;  /* 0xffffdfff08087812 */ /* 0x000fe400078ec0ff */
[----:B------:R-:W-:Y:S02]  /*b4bf0*/  R2UR UR46, R234 ;  /* 0x00000000ea2e72ca */ /* 0x000fe400000e0000 */
[----:B------:R-:W-:Y:S01]  /*b4c00*/  @P1 LOP3.LUT R8, R8, 0x2000, RZ, 0xfc, !PT ;  /* 0x0000200008081812 */ /* 0x000fe200078efcff */
[----:B------:R-:W3:Y:S02]  /*b4c10*/  LDL.LU R234, [R1+0x3078] ;  /* 0x0030780001ea7983 */ /* 0x000ee40000300800 */
[----:B------:R-:W-:-:S02]  /*b4c20*/  ISETP.GE.AND P2, PT, R242, UR44, PT ;  /* 0x0000002cf2007c0c */ /* 0x000fc4000bf46270 */
[----:B------:R-:W-:Y:S02]  /*b4c30*/  LOP3.LUT R8, R8, 0xffffbfff, RZ, 0xc0, !PT ;  /* 0xffffbfff08087812 */ /* 0x000fe400078ec0ff */
[----:B----4-:R-:W-:Y:S02]  /*b4c40*/  R2UR UR48, R233 ;  /* 0x00000000e93072ca */ /* 0x010fe400000e0000 */
[----:B------:R-:W-:Y:S01]  /*b4c50*/  @P0 LOP3.LUT R8, R8, 0x4000, RZ, 0xfc, !PT ;  /* 0x0000400008080812 */ /* 0x000fe200078efcff */
[----:B------:R-:W4:Y:S01]  /*b4c60*/  LDL.LU R233, [R1+0x3074] ;  /* 0x0030740001e97983 */ /* 0x000f220000300800 */
[----:B------:R-:W-:Y:S02]  /*b4c70*/  ISETP.GE.AND P1, PT, R241, UR46, PT ;  /* 0x0000002ef1007c0c */ /* 0x000fe4000bf26270 */
[----:B------:R-:W-:Y:S02]  /*b4c80*/  LOP3.LUT R8, R8, 0xfffeffff, RZ, 0xc0, !PT ;  /* 0xfffeffff08087812 */ /* 0x000fe400078ec0ff */
[----:B------:R-:W-:-:S02]  /*b4c90*/  R2UR UR50, R232 ;  /* 0x00000000e83272ca */ /* 0x000fc400000e0000 */
[----:B------:R-:W-:Y:S01]  /*b4ca0*/  @P2 LOP3.LUT R8, R8, 0x10000, RZ, 0xfc, !PT ;  /* 0x0001000008082812 */ /* 0x000fe200078efcff */
[----:B------:R-:W3:Y:S02]  /*b4cb0*/  LDL.LU R232, [R1+0x3070] ;  /* 0x0030700001e87983 */ /* 0x000ee40000300800 */
[----:B------:R-:W-:Y:S02]  /*b4cc0*/  ISETP.GE.AND P0, PT, R240, UR48, PT ;  /* 0x00000030f0007c0c */ /* 0x000fe4000bf06270 */
[----:B------:R-:W-:Y:S02]  /*b4cd0*/  LOP3.LUT R8, R8, 0xfffbffff, RZ, 0xc0, !PT ;  /* 0xfffbffff08087812 */ /* 0x000fe400078ec0ff */
[----:B------:R-:W-:Y:S02]  /*b4ce0*/  R2UR UR52, R231 ;  /* 0x00000000e73472ca */ /* 0x000fe400000e0000 */
[----:B------:R-:W-:Y:S01]  /*b4cf0*/  @P1 LOP3.LUT R8, R8, 0x40000, RZ, 0xfc, !PT ;  /* 0x0004000008081812 */ /* 0x000fe200078efcff */
[----:B------:R-:W3:Y:S01]  /*b4d00*/  LDL.LU R231, [R1+0x306c] ;  /* 0x00306c0001e77983 */ /* 0x000ee20000300800 */
[----:B------:R-:W-:-:S02]  /*b4d10*/  ISETP.GE.AND P2, PT, R223, UR50, PT ;  /* 0x00000032df007c0c */ /* 0x000fc4000bf46270 */
[----:B------:R-:W-:Y:S02]  /*b4d20*/  LOP3.LUT R8, R8, 0xfff7ffff, RZ, 0xc0, !PT ;  /* 0xfff7ffff08087812 */ /* 0x000fe400078ec0ff */
[----:B------:R-:W-:Y:S02]  /*b4d30*/  R2UR UR54, R230 ;  /* 0x00000000e63672ca */ /* 0x000fe400000e0000 */
[----:B------:R-:W-:Y:S01]  /*b4d40*/  @P0 LOP3.LUT R8, R8, 0x80000, RZ, 0xfc, !PT ;  /* 0x0008000008080812 */ /* 0x000fe200078efcff */
[----:B------:R-:W3:Y:S02]  /*b4d50*/  LDL.LU R230, [R1+0x3068] ;  /* 0x0030680001e67983 */ /* 0x000ee40000300800 */
[----:B------:R-:W-:Y:S02]  /*b4d60*/  ISETP.GE.AND P1, PT, R222, UR52, PT ;  /* 0x00000034de007c0c */ /* 0x000fe4000bf26270 */
[----:B------:R-:W-:Y:S02]  /*b4d70*/  LOP3.LUT R8, R8, 0xffbfffff, RZ, 0xc0, !PT ;  /* 0xffbfffff08087812 */ /* 0x000fe400078ec0ff */
[----:B------:R-:W-:-:S02]  /*b4d80*/  R2UR UR56, R229 ;  /* 0x00000000e53872ca */ /* 0x000fc400000e0000 */
[----:B------:R-:W-:Y:S01]  /*b4d90*/  @P2 LOP3.LUT R8, R8, 0x400000, RZ, 0xfc, !PT ;  /* 0x0040000008082812 */ /* 0x000fe200078efcff */
[----:B------:R-:W3:Y:S01]  /*b4da0*/  LDL.LU R229, [R1+0x3064] ;  /* 0x0030640001e57983 */ /* 0x000ee20000300800 */
[----:B------:R-:W-:Y:S02]  /*b4db0*/  ISETP.GE.AND P0, PT, R221, UR54, PT ;  /* 0x00000036dd007c0c */ /* 0x000fe4000bf06270 */
[----:B------:R-:W-:Y:S02]  /*b4dc0*/  LOP3.LUT R8, R8, 0xff7fffff, RZ, 0xc0, !PT ;  /* 0xff7fffff08087812 */ /* 0x000fe400078ec0ff */
[----:B------:R-:W-:Y:S02]  /*b4dd0*/  R2UR UR58, R228 ;  /* 0x00000000e43a72ca */ /* 0x000fe400000e0000 */
[----:B------:R-:W-:Y:S01]  /*b4de0*/  @P1 LOP3.LUT R8, R8, 0x800000, RZ, 0xfc, !PT ;  /* 0x0080000008081812 */ /* 0x000fe200078efcff */
[----:B------:R-:W3:Y:S01]  /*b4df0*/  LDL.LU R228, [R1+0x3060] ;  /* 0x0030600001e47983 */ /* 0x000ee20000300800 */
[----:B------:R-:W-:-:S02]  /*b4e00*/  R2UR UR62, R226 ;  /* 0x00000000e23e72ca */ /* 0x000fc400000e0000 */
[----:B------:R-:W-:Y:S02]  /*b4e10*/  ISETP.GE.AND P2, PT, R220, UR56, PT ;  /* 0x00000038dc007c0c */ /* 0x000fe4000bf46270 */
[----:B------:R-:W-:Y:S02]  /*b4e20*/  LOP3.LUT R8, R8, 0xfbffffff, RZ, 0xc0, !PT ;  /* 0xfbffffff08087812 */ /* 0x000fe400078ec0ff */
[----:B------:R-:W-:Y:S02]  /*b4e30*/  R2UR UR60, R227 ;  /* 0x00000000e33c72ca */ /* 0x000fe400000e0000 */
[----:B------:R-:W-:Y:S01]  /*b4e40*/  @P0 LOP3.LUT R8, R8, 0x4000000, RZ, 0xfc, !PT ;  /* 0x0400000008080812 */ /* 0x000fe200078efcff */
[----:B------:R-:W3:Y:S01]  /*b4e50*/  LDL.LU R227, [R1+0x305c] ;  /* 0x00305c0001e37983 */ /* 0x000ee20000300800 */
[----:B------:R-:W-:Y:S02]  /*b4e60*/  ISETP.GE.AND P1, PT, R219, UR58, PT ;  /* 0x0000003adb007c0c */ /* 0x000fe4000bf26270 */
[----:B------:R-:W-:Y:S01]  /*b4e70*/  R2UR UR64, R225 ;  /* 0x00000000e14072ca */ /* 0x000fe200000e0000 */
[----:B------:R-:W3:Y:S01]  /*b4e80*/  LDL.LU R226, [R1+0x3058] ;  /* 0x0030580001e27983 */ /* 0x000ee20000300800 */
[----:B------:R-:W-:-:S02]  /*b4e90*/  LOP3.LUT R8, R8, 0xf7ffffff, RZ, 0xc0, !PT ;  /* 0xf7ffffff08087812 */ /* 0x000fc400078ec0ff */
[----:B------:R-:W-:Y:S01]  /*b4ea0*/  R2UR UR66, R224 ;  /* 0x00000000e04272ca */ /* 0x000fe200000e0000 */
[----:B------:R-:W3:Y:S01]  /*b4eb0*/  LDL.LU R225, [R1+0x3054] ;  /* 0x0030540001e17983 */ /* 0x000ee20000300800 */
[----:B------:R-:W-:Y:S02]  /*b4ec0*/  @P2 LOP3.LUT R8, R8, 0x8000000, RZ, 0xfc, !PT ;  /* 0x0800000008082812 */ /* 0x000fe400078efcff */
[----:B------:R-:W-:Y:S01]  /*b4ed0*/  ISETP.GE.AND P2, PT, R217, UR62, PT ;  /* 0x0000003ed9007c0c */ /* 0x000fe2000bf46270 */
[----:B------:R-:W3:Y:S01]  /*b4ee0*/  LDL.LU R224, [R1+0x3050] ;  /* 0x0030500001e07983 */ /* 0x000ee20000300800 */
[----:B------:R-:W-:Y:S02]  /*b4ef0*/  ISETP.GE.AND P0, PT, R218, UR60, PT ;  /* 0x0000003cda007c0c */ /* 0x000fe4000bf06270 */
[----:B------:R-:W-:Y:S01]  /*b4f00*/  LOP3.LUT R8, R8, 0xdfffffff, RZ, 0xc0, !PT ;  /* 0xdfffffff08087812 */ /* 0x000fe200078ec0ff */
[----:B------:R-:W3:Y:S01]  /*b4f10*/  LDL.LU R215, [R1+0x304c] ;  /* 0x00304c0001d77983 */ /* 0x000ee20000300800 */
[----:B------:R-:W-:-:S02]  /*b4f20*/  LOP3.LUT R9, R9, 0xfffffffd, RZ, 0xc0, !PT ;  /* 0xfffffffd09097812 */ /* 0x000fc400078ec0ff */
[----:B------:R-:W-:Y:S01]  /*b4f30*/  @P1 LOP3.LUT R8, R8, 0x20000000, RZ, 0xfc, !PT ;  /* 0x2000000008081812 */ /* 0x000fe200078efcff */
[----:B------:R-:W3:Y:S01]  /*b4f40*/  LDL.LU R214, [R1+0x3048] ;  /* 0x0030480001d67983 */ /* 0x000ee20000300800 */
[----:B------:R-:W-:Y:S02]  /*b4f50*/  ISETP.GE.AND P1, PT, R216, UR64, PT ;  /* 0x00000040d8007c0c */ /* 0x000fe4000bf26270 */
[----:B------:R-:W-:Y:S01]  /*b4f60*/  LOP3.LUT R8, R8, 0x7fffffff, RZ, 0xc0, !PT ;  /* 0x7fffffff08087812 */ /* 0x000fe200078ec0ff */
[----:B------:R-:W3:Y:S01]  /*b4f70*/  LDL.LU R213, [R1+0x3044] ;  /* 0x0030440001d57983 */ /* 0x000ee20000300800 */
[----:B------:R-:W-:Y:S02]  /*b4f80*/  @P2 LOP3.LUT R9, R9, 0x2, RZ, 0xfc, !PT ;  /* 0x0000000209092812 */ /* 0x000fe400078efcff */
[----:B------:R-:W-:Y:S01]  /*b4f90*/  @P0 LOP3.LUT R8, R8, 0x80000000, RZ, 0xfc, !PT ;  /* 0x8000000008080812 */ /* 0x000fe200078efcff */
[----:B------:R-:W3:Y:S01]  /*b4fa0*/  LDL.LU R212, [R1+0x3040] ;  /* 0x0030400001d47983 */ /* 0x000ee20000300800 */
[----:B------:R-:W-:-:S02]  /*b4fb0*/  ISETP.GE.AND P0, PT, R131, UR66, PT ;  /* 0x0000004283007c0c */ /* 0x000fc4000bf06270 */
[----:B------:R-:W-:Y:S01]  /*b4fc0*/  R2UR UR72, R196 ;  /* 0x00000000c44872ca */ /* 0x000fe200000e0000 */
[----:B------:R-:W3:Y:S01]  /*b4fd0*/  LDL.LU R211, [R1+0x303c] ;  /* 0x00303c0001d37983 */ /* 0x000ee20000300800 */
[----:B------:R-:W-:Y:S02]  /*b4fe0*/  LOP3.LUT R9, R9, 0xfffffff7, RZ, 0xc0, !PT ;  /* 0xfffffff709097812 */ /* 0x000fe400078ec0ff */
[----:B------:R-:W-:Y:S01]  /*b4ff0*/  R2UR UR8, R195 ;  /* 0x00000000c30872ca */ /* 0x000fe200000e0000 */
[----:B------:R-:W3:Y:S01]  /*b5000*/  LDL.LU R210, [R1+0x3038] ;  /* 0x0030380001d27983 */ /* 0x000ee20000300800 */
[----:B------:R-:W-:Y:S02]  /*b5010*/  @P1 LOP3.LUT R9, R9, 0x8, RZ, 0xfc, !PT ;  /* 0x0000000809091812 */ /* 0x000fe400078efcff */
        /* <DEDUP_REMOVED lines=11> */
[----:B------:R-:W-:-:S07]  /*b50d0*/  ISETP.GE.AND P1, PT, R128, UR10, PT ;  /* 0x0000000a80007c0c */ /* 0x000fce000bf26270 */
[----:B------:R-:W-:Y:S01]  /*b50e0*/  @P0 LOP3.LUT R9, R9, 0x80, RZ, 0xfc, !PT ;  /* 0x0000008009090812 */ /* 0x000fe200078efcff */
[----:B------:R-:W3:Y:S01]  /*b50f0*/  LDL.LU R205, [R1+0x3024] ;  /* 0x0030240001cd7983 */ /* 0x000ee20000300800 */
[----:B------:R-:W-:Y:S02]  /*b5100*/  R2UR UR14, R192 ;  /* 0x00000000c00e72ca */ /* 0x000fe400000e0000 */
[----:B------:R-:W-:Y:S01]  /*b5110*/  LOP3.LUT R9, R9, 0xfffffeff, RZ, 0xc0, !PT ;  /* 0xfffffeff09097812 */ /* 0x000fe200078ec0ff */
[----:B------:R-:W3:Y:S03]  /*b5120*/  LDL.LU R204, [R1+0x3020] ;  /* 0x0030200001cc7983 */ /* 0x000ee60000300800 */
[----:B------:R-:W-:Y:S01]  /*b5130*/  @P2 LOP3.LUT R9, R9, 0x100, RZ, 0xfc, !PT ;  /* 0x0000010009092812 */ /* 0x000fe200078efcff */
[----:B------:R-:W3:Y:S01]  /*b5140*/  LDL.LU R203, [R1+0x301c] ;  /* 0x00301c0001cb7983 */ /* 0x000ee20000300800 */
[----:B------:R-:W-:-:S02]  /*b5150*/  ISETP.GE.AND P0, PT, R127, UR12, PT ;  /* 0x0000000c7f007c0c */ /* 0x000fc4000bf06270 */
[----:B------:R-:W-:Y:S01]  /*b5160*/  LOP3.LUT R9, R9, 0xfffff7ff, RZ, 0xc0, !PT ;  /* 0xfffff7ff09097812 */ /* 0x000fe200078ec0ff */
[----:B------:R-:W3:Y:S01]  /*b5170*/  LDL.LU R202, [R1+0x3018] ;  /* 0x0030180001ca7983 */ /* 0x000ee20000300800 */
[----:B------:R-:W-:Y:S02]  /*b5180*/  R2UR UR16, R191 ;  /* 0x00000000bf1072ca */ /* 0x000fe400000e0000 */
[----:B------:R-:W-:Y:S01]  /*b5190*/  @P1 LOP3.LUT R9, R9, 0x800, RZ, 0xfc, !PT ;  /* 0x0000080009091812 */ /* 0x000fe200078efcff */
[----:B------:R-:W3:Y:S01]  /*b51a0*/  LDL.LU R201, [R1+0x3014] ;  /* 0x0030140001c97983 */ /* 0x000ee20000300800 */
[----:B------:R-:W-:Y:S02]  /*b51b0*/  ISETP.GE.AND P2, PT, R126, UR14, PT ;  /* 0x0000000e7e007c0c */ /* 0x000fe4000bf46270 */
[----:B------:R-:W-:Y:S01]  /*b51c0*/  LOP3.LUT R9, R9, 0xffffefff, RZ, 0xc0, !PT ;  /* 0xffffefff09097812 */ /* 0x000fe200078ec0ff */
[----:B------:R-:W3:Y:S01]  /*b51d0*/  LDL.LU R200, [R1+0x3010] ;  /* 0x0030100001c87983 */ /* 0x000ee20000300800 */
[----:B------:R-:W-:-:S02]  /*b51e0*/  R2UR UR18, R190 ;  /* 0x00000000be1272ca */ /* 0x000fc400000e0000 */
[----:B------:R-:W-:Y:S01]  /*b51f0*/  @P0 LOP3.LUT R9, R9, 0x1000, RZ, 0xfc, !PT ;  /* 0x0000100009090812 */ /* 0x000fe200078efcff */
[----:B------:R-:W3:Y:S02]  /*b5200*/  LDL.LU R199, [R1+0x300c] ;  /* 0x00300c0001c77983 */ /* 0x000ee40000300800 */
[----:B------:R-:W-:Y:S02]  /*b5210*/  ISETP.GE.AND P1, PT, R125, UR16, PT ;  /* 0x000000107d007c0c */ /* 0x000fe4000bf26270 */
[----:B------:R-:W-:Y:S01]  /*b5220*/  LOP3.LUT R9, R9, 0xffff7fff, RZ, 0xc0, !PT ;  /* 0xffff7fff09097812 */ /* 0x000fe200078ec0ff */
[----:B------:R-:W3:Y:S01]  /*b5230*/  LDL.LU R198, [R1+0x3008] ;  /* 0x0030080001c67983 */ /* 0x000ee20000300800 */
[----:B------:R-:W-:Y:S02]  /*b5240*/  R2UR UR20, R189 ;  /* 0x00000000bd1472ca */ /* 0x000fe400000e0000 */
[----:B------:R-:W-:Y:S01]  /*b5250*/  @P2 LOP3.LUT R9, R9, 0x8000, RZ, 0xfc, !PT ;  /* 0x0000800009092812 */ /* 0x000fe200078efcff */
[----:B------:R-:W3:Y:S01]  /*b5260*/  LDL.LU R197, [R1+0x3004] ;  /* 0x0030040001c57983 */ /* 0x000ee20000300800 */
[----:B------:R-:W-:-:S02]  /*b5270*/  ISETP.GE.AND P0, PT, R124, UR18, PT ;  /* 0x000000127c007c0c */ /* 0x000fc4000bf06270 */
[----:B------:R-:W-:Y:S01]  /*b5280*/  LOP3.LUT R9, R9, 0xfffeffff, RZ, 0xc0, !PT ;  /* 0xfffeffff09097812 */ /* 0x000fe200078ec0ff */
[----:B------:R-:W3:Y:S01]  /*b5290*/  LDL.LU R196, [R1+0x3000] ;  /* 0x0030000001c47983 */ /* 0x000ee20000300800 */
[----:B------:R-:W-:Y:S02]  /*b52a0*/  R2UR UR22, R188 ;  /* 0x00000000bc1672ca */ /* 0x000fe400000e0000 */
[----:B------:R-:W-:Y:S01]  /*b52b0*/  @P1 LOP3.LUT R9, R9, 0x10000, RZ, 0xfc, !PT ;  /* 0x0001000009091812 */ /* 0x000fe200078efcff */
[----:B------:R-:W3:Y:S02]  /*b52c0*/  LDL.LU R195, [R1+0x2ffc] ;  /* 0x002ffc0001c37983 */ /* 0x000ee40000300800 */
[----:B------:R-:W-:Y:S02]  /*b52d0*/  ISETP.GE.AND P2, PT, R123, UR20, PT ;  /* 0x000000147b007c0c */ /* 0x000fe4000bf46270 */
[----:B------:R-:W-:Y:S01]  /*b52e0*/  LOP3.LUT R9, R9, 0xfffbffff, RZ, 0xc0, !PT ;  /* 0xfffbffff09097812 */ /* 0x000fe200078ec0ff */
[----:B------:R-:W3:Y:S01]  /*b52f0*/  LDL.LU R194, [R1+0x2ff8] ;  /* 0x002ff80001c27983 */ /* 0x000ee20000300800 */
[----:B------:R-:W-:-:S02]  /*b5300*/  R2UR UR24, R187 ;  /* 0x00000000bb1872ca */ /* 0x000fc400000e0000 */
[----:B------:R-:W-:Y:S01]  /*b5310*/  @P0 LOP3.LUT R9, R9, 0x40000, RZ, 0xfc, !PT ;  /* 0x0004000009090812 */ /* 0x000fe200078efcff */
[----:B------:R-:W3:Y:S01]  /*b5320*/  LDL.LU R193, [R1+0x2ff4] ;  /* 0x002ff40001c17983 */ /* 0x000ee20000300800 */
[----:B------:R-:W-:Y:S02]  /*b5330*/  ISETP.GE.AND P1, PT, R122, UR22, PT ;  /* 0x000000167a007c0c */ /* 0x000fe4000bf26270 */
[----:B------:R-:W-:Y:S01]  /*b5340*/  LOP3.LUT R9, R9, 0xffefffff, RZ, 0xc0, !PT ;  /* 0xffefffff09097812 */ /* 0x000fe200078ec0ff */
[----:B------:R-:W3:Y:S01]  /*b5350*/  LDL.LU R192, [R1+0x2ff0] ;  /* 0x002ff00001c07983 */ /* 0x000ee20000300800 */
[----:B------:R-:W-:Y:S02]  /*b5360*/  R2UR UR26, R186 ;  /* 0x00000000ba1a72ca */ /* 0x000fe400000e0000 */
[----:B------:R-:W-:Y:S01]  /*b5370*/  @P2 LOP3.LUT R9, R9, 0x100000, RZ, 0xfc, !PT ;  /* 0x0010000009092812 */ /* 0x000fe200078efcff */
[----:B------:R-:W3:Y:S02]  /*b5380*/  LDL.LU R191, [R1+0x2fec] ;  /* 0x002fec0001bf7983 */ /* 0x000ee40000300800 */
        /* <DEDUP_REMOVED lines=10> */
[----:B------:R-:W-:Y:S01]  /*b5430*/  R2UR UR62, R168 ;  /* 0x00000000a83e72ca */ /* 0x000fe200000e0000 */
[----:B------:R-:W3:Y:S01]  /*b5440*/  LDL.LU R187, [R1+0x2fdc] ;  /* 0x002fdc0001bb7983 */ /* 0x000ee20000300800 */
[----:B------:R-:W-:Y:S02]  /*b5450*/  @P0 LOP3.LUT R9, R9, 0x1000000, RZ, 0xfc, !PT ;  /* 0x0100000009090812 */ /* 0x000fe400078efcff */
[----:B------:R-:W-:Y:S01]  /*b5460*/  ISETP.GE.AND P1, PT, R119, UR28, PT ;  /* 0x0000001c77007c0c */ /* 0x000fe2000bf26270 */
[----:B------:R-:W3:Y:S01]  /*b5470*/  LDL.LU R186, [R1+0x2fd8] ;  /* 0x002fd80001ba7983 */ /* 0x000ee20000300800 */
[----:B------:R-:W-:Y:S02]  /*b5480*/  R2UR UR34, R182 ;  /* 0x00000000b62272ca */ /* 0x000fe400000e0000 */
[----:B------:R-:W-:Y:S01]  /*b5490*/  LOP3.LUT R9, R9, 0xfdffffff, RZ, 0xc0, !PT ;  /* 0xfdffffff09097812 */ /* 0x000fe200078ec0ff */
[----:B------:R-:W3:Y:S01]  /*b54a0*/  LDL.LU R185, [R1+0x2fd4] ;  /* 0x002fd40001b97983 */ /* 0x000ee20000300800 */
[----:B------:R-:W-:-:S02]  /*b54b0*/  R2UR UR32, R183 ;  /* 0x00000000b72072ca */ /* 0x000fc400000e0000 */
[----:B------:R-:W-:Y:S01]  /*b54c0*/  @P2 LOP3.LUT R9, R9, 0x2000000, RZ, 0xfc, !PT ;  /* 0x0200000009092812 */ /* 0x000fe200078efcff */
[----:B------:R-:W3:Y:S01]  /*b54d0*/  LDL.LU R184, [R1+0x2fd0] ;  /* 0x002fd00001b87983 */ /* 0x000ee20000300800 */
[----:B------:R-:W-:Y:S02]  /*b54e0*/  ISETP.GE.AND P0, PT, R118, UR30, PT ;  /* 0x0000001e76007c0c */ /* 0x000fe4000bf06270 */
[----:B------:R-:W-:Y:S01]  /*b54f0*/  R2UR UR36, R181 ;  /* 0x00000000b52472ca */ /* 0x000fe200000e0000 */
[----:B------:R-:W3:Y:S01]  /*b5500*/  LDL.LU R183, [R1+0x2fcc] ;  /* 0x002fcc0001b77983 */ /* 0x000ee20000300800 */
[----:B------:R-:W-:Y:S02]  /*b5510*/  LOP3.LUT R9, R9, 0xefffffff, RZ, 0xc0, !PT ;  /* 0xefffffff09097812 */ /* 0x000fe400078ec0ff */
[----:B------:R-:W-:Y:S01]  /*b5520*/  ISETP.GE.AND P5, PT, R102, UR62, PT ;  /* 0x0000003e66007c0c */ /* 0x000fe2000bfa6270 */
[----:B------:R-:W3:Y:S01]  /*b5530*/  LDL.LU R182, [R1+0x2fc8] ;  /* 0x002fc80001b67983 */ /* 0x000ee20000300800 */
[----:B------:R-:W-:-:S02]  /*b5540*/  @P1 LOP3.LUT R9, R9, 0x10000000, RZ, 0xfc, !PT ;  /* 0x1000000009091812 */ /* 0x000fc400078efcff */
[----:B------:R-:W-:Y:S01]  /*b5550*/  ISETP.GE.AND P1, PT, R116, UR34, PT ;  /* 0x0000002274007c0c */ /* 0x000fe2000bf26270 */
[----:B------:R-:W3:Y:S01]  /*b5560*/  LDL.LU R181, [R1+0x2fc4] ;  /* 0x002fc40001b57983 */ /* 0x000ee20000300800 */
[----:B------:R-:W-:Y:S02]  /*b5570*/  ISETP.GE.AND P2, PT, R117, UR32, PT ;  /* 0x0000002075007c0c */ /* 0x000fe4000bf46270 */
[----:B------:R-:W-:Y:S02]  /*b5580*/  R2UR UR38, R180 ;  /* 0x00000000b42672ca */ /* 0x000fe400000e0000 */
[----:B------:R-:W-:Y:S01]  /*b5590*/  LOP3.LUT R9, R9, 0xdfffffff, RZ, 0xc0, !PT ;  /* 0xdfffffff09097812 */ /* 0x000fe200078ec0ff */
[----:B------:R-:W3:Y:S01]  /*b55a0*/  LDL.LU R180, [R1+0x2fc0] ;  /* 0x002fc00001b47983 */ /* 0x000ee20000300800 */
[----:B--2---:R-:W-:Y:S02]  /*b55b0*/  LOP3.LUT R32, R32, 0xffffdfff, RZ, 0xc0, !PT ;  /* 0xffffdfff20207812 */ /* 0x004fe400078ec0ff */
[----:B------:R-:W-:-:S02]  /*b55c0*/  @P0 LOP3.LUT R9, R9, 0x20000000, RZ, 0xfc, !PT ;  /* 0x2000000009090812 */ /* 0x000fc400078efcff */
[----:B------:R-:W-:Y:S02]  /*b55d0*/  ISETP.GE.AND P0, PT, R115, UR36, PT ;  /* 0x0000002473007c0c */ /* 0x000fe4000bf06270 */
[----:B------:R-:W-:Y:S02]  /*b55e0*/  LOP3.LUT R10, R10, 0xfffffffd, RZ, 0xc0, !PT ;  /* 0xfffffffd0a0a7812 */ /* 0x000fe400078ec0ff */
[----:B------:R-:W-:Y:S02]  /*b55f0*/  @P5 LOP3.LUT R32, R32, 0x2000, RZ, 0xfc, !PT ;  /* 0x0000200020205812 */ /* 0x000fe400078efcff */
[----:B------:R-:W-:Y:S02]  /*b5600*/  ISETP.GE.AND P5, PT, R65, UR67, PT ;  /* 0x0000004341007c0c */ /* 0x000fe4000bfa6270 */
[----:B------:R-:W-:Y:S02]  /*b5610*/  R2UR UR40, R179 ;  /* 0x00000000b32872ca */ /* 0x000fe400000e0000 */
[----:B------:R-:W-:Y:S01]  /*b5620*/  LOP3.LUT R9, R9, 0x7fffffff, RZ, 0xc0, !PT ;  /* 0x7fffffff09097812 */ /* 0x000fe200078ec0ff */
[----:B------:R-:W2:Y:S01]  /*b5630*/  LDL.LU R179, [R1+0x2fbc] ;  /* 0x002fbc0001b37983 */ /* 0x000ea20000300800 */
[----:B------:R-:W-:-:S02]  /*b5640*/  @P1 LOP3.LUT R10, R10, 0x2, RZ, 0xfc, !PT ;  /* 0x000000020a0a1812 */ /* 0x000fc400078efcff */
[----:B------:R-:W-:Y:S02]  /*b5650*/  @P2 LOP3.LUT R9, R9, 0x80000000, RZ, 0xfc, !PT ;  /* 0x8000000009092812 */ /* 0x000fe400078efcff */
[----:B------:R-:W-:Y:S02]  /*b5660*/  ISETP.GE.AND P2, PT, R114, UR38, PT ;  /* 0x0000002672007c0c */ /* 0x000fe4000bf46270 */
[----:B------:R-:W-:Y:S02]  /*b5670*/  LOP3.LUT R10, R10, 0xfffffffb, RZ, 0xc0, !PT ;  /* 0xfffffffb0a0a7812 */ /* 0x000fe400078ec0ff */
[----:B------:R-:W-:Y:S02]  /*b5680*/  R2UR UR42, R178 ;  /* 0x00000000b22a72ca */ /* 0x000fe400000e0000 */
[----:B------:R-:W-:Y:S01]  /*b5690*/  LOP3.LUT R19, R19, 0xfffffffb, RZ, 0xc0, !PT ;  /* 0xfffffffb13137812 */ /* 0x000fe200078ec0ff */
[----:B------:R-:W2:Y:S01]  /*b56a0*/  LDL.LU R178, [R1+0x2fb8] ;  /* 0x002fb80001b27983 */ /* 0x000ea20000300800 */
[----:B------:R-:W-:-:S02]  /*b56b0*/  @P0 LOP3.LUT R10, R10, 0x4, RZ, 0xfc, !PT ;  /* 0x000000040a0a0812 */ /* 0x000fc400078efcff */
[----:B------:R-:W-:Y:S02]  /*b56c0*/  @P5 LOP3.LUT R19, R19, 0x4, RZ, 0xfc, !PT ;  /* 0x0000000413135812 */ /* 0x000fe400078efcff */
[----:B------:R-:W-:Y:S02]  /*b56d0*/  ISETP.GE.AND P1, PT, R113, UR40, PT ;  /* 0x0000002871007c0c */ /* 0x000fe4000bf26270 */
[----:B------:R-:W-:Y:S02]  /*b56e0*/  ISETP.GE.AND P5, PT, R64, UR65, PT ;  /* 0x0000004140007c0c */ /* 0x000fe4000bfa6270 */
[----:B------:R-:W-:Y:S02]  /*b56f0*/  LOP3.LUT R10, R10, 0xffffffdf, RZ, 0xc0, !PT ;  /* 0xffffffdf0a0a7812 */ /* 0x000fe400078ec0ff */
[----:B------:R-:W-:Y:S02]  /*b5700*/  R2UR UR44, R177 ;  /* 0x00000000b12c72ca */ /* 0x000fe400000e0000 */
[----:B------:R-:W-:Y:S01]  /*b5710*/  @P2 LOP3.LUT R10, R10, 0x20, RZ, 0xfc, !PT ;  /* 0x000000200a0a2812 */ /* 0x000fe200078efcff */
[----:B------:R-:W2:Y:S01]  /*b5720*/  LDL.LU R177, [R1+0x2fb4] ;  /* 0x002fb40001b17983 */ /* 0x000ea20000300800 */
[----:B------:R-:W-:-:S02]  /*b5730*/  ISETP.GE.AND P0, PT, R112, UR42, PT ;  /* 0x0000002a70007c0c */ /* 0x000fc4000bf06270 */
[----:B------:R-:W-:Y:S02]  /*b5740*/  LOP3.LUT R10, R10, 0xffffff7f, RZ, 0xc0, !PT ;  /* 0xffffff7f0a0a7812 */ /* 0x000fe400078ec0ff */
[----:B------:R-:W-:Y:S02]  /*b5750*/  LOP3.LUT R19, R19, 0xfffffff7, RZ, 0xc0, !PT ;  /* 0xfffffff713137812 */ /* 0x000fe400078ec0ff */
[----:B------:R-:W-:Y:S02]  /*b5760*/  R2UR UR46, R176 ;  /* 0x00000000b02e72ca */ /* 0x000fe400000e0000 */
[----:B------:R-:W-:Y:S01]  /*b5770*/  @P1 LOP3.LUT R10, R10, 0x80, RZ, 0xfc, !PT ;  /* 0x000000800a0a1812 */ /* 0x000fe200078efcff */
[----:B------:R-:W2:Y:S01]  /*b5780*/  LDL.LU R176, [R1+0x2fb0] ;  /* 0x002fb00001b07983 */ /* 0x000ea20000300800 */
[----:B------:R-:W-:Y:S02]  /*b5790*/  @P5 LOP3.LUT R19, R19, 0x8, RZ, 0xfc, !PT ;  /* 0x0000000813135812 */ /* 0x000fe400078efcff */
[----:B------:R-:W-:-:S02]  /*b57a0*/  ISETP.GE.AND P5, PT, R63, UR63, PT ;  /* 0x0000003f3f007c0c */ /* 0x000fc4000bfa6270 */
[----:B------:R-:W-:Y:S02]  /*b57b0*/  ISETP.GE.AND P2, PT, R111, UR44, PT ;  /* 0x0000002c6f007c0c */ /* 0x000fe4000bf46270 */
[----:B------:R-:W-:Y:S02]  /*b57c0*/  LOP3.LUT R10, R10, 0xfffffdff, RZ, 0xc0, !PT ;  /* 0xfffffdff0a0a7812 */ /* 0x000fe400078ec0ff */
[----:B------:R-:W-:Y:S02]  /*b57d0*/  R2UR UR48, R175 ;  /* 0x00000000af3072ca */ /* 0x000fe400000e0000 */
[----:B------:R-:W-:Y:S01]  /*b57e0*/  @P0 LOP3.LUT R10, R10, 0x200, RZ, 0xfc, !PT ;  /* 0x000002000a0a0812 */ /* 0x000fe200078efcff */
[----:B------:R-:W2:Y:S01]  /*b57f0*/  LDL.LU R175, [R1+0x2fac] ;  /* 0x002fac0001af7983 */ /* 0x000ea20000300800 */
[----:B------:R-:W-:Y:S02]  /*b5800*/  LOP3.LUT R19, R19, 0xffffffbf, RZ, 0xc0, !PT ;  /* 0xffffffbf13137812 */ /* 0x000fe400078ec0ff */
[----:B------:R-:W-:-:S02]  /*b5810*/  ISETP.GE.AND P1, PT, R110, UR46, PT ;  /* 0x0000002e6e007c0c */ /* 0x000fc4000bf26270 */
[----:B------:R-:W-:Y:S02]  /*b5820*/  LOP3.LUT R10, R10, 0xfffffbff, RZ, 0xc0, !PT ;  /* 0xfffffbff0a0a7812 */ /* 0x000fe400078ec0ff */
[----:B------:R-:W-:Y:S02]  /*b5830*/  R2UR UR50, R174 ;  /* 0x00000000ae3272ca */ /* 0x000fe400000e0000 */
[----:B------:R-:W-:Y:S01]  /*b5840*/  @P5 LOP3.LUT R19, R19, 0x40, RZ, 0xfc, !PT ;  /* 0x0000004013135812 */ /* 0x000fe200078efcff */
[----:B------:R-:W2:Y:S01]  /*b5850*/  LDL.LU R174, [R1+0x2fa8] ;  /* 0x002fa80001ae7983 */ /* 0x000ea20000300800 */
[----:B------:R-:W-:Y:S02]  /*b5860*/  ISETP.GE.AND P5, PT, R62, UR61, PT ;  /* 0x0000003d3e007c0c */ /* 0x000fe4000bfa6270 */
[----:B------:R-:W-:Y:S02]  /*b5870*/  @P2 LOP3.LUT R10, R10, 0x400, RZ, 0xfc, !PT ;  /* 0x000004000a0a2812 */ /* 0x000fe400078efcff */
[----:B------:R-:W-:-:S02]  /*b5880*/  ISETP.GE.AND P0, PT, R109, UR48, PT ;  /* 0x000000306d007c0c */ /* 0x000fc4000bf06270 */
[----:B------:R-:W-:Y:S02]  /*b5890*/  LOP3.LUT R10, R10, 0xffffefff, RZ, 0xc0, !PT ;  /* 0xffffefff0a0a7812 */ /* 0x000fe400078ec0ff */
[----:B------:R-:W-:Y:S02]  /*b58a0*/  R2UR UR52, R173 ;  /* 0x00000000ad3472ca */ /* 0x000fe400000e0000 */
[----:B------:R-:W-:Y:S01]  /*b58b0*/  @P1 LOP3.LUT R10, R10, 0x1000, RZ, 0xfc, !PT ;  /* 0x000010000a0a1812 */ /* 0x000fe200078efcff */
[----:B------:R-:W2:Y:S01]  /*b58c0*/  LDL.LU R173, [R1+0x2fa4] ;  /* 0x002fa40001ad7983 */ /* 0x000ea20000300800 */
[----:B------:R-:W-:Y:S02]  /*b58d0*/  LOP3.LUT R19, R19, 0xfffffeff, RZ, 0xc0, !PT ;  /* 0xfffffeff13137812 */ /* 0x000fe400078ec0ff */
[----:B------:R-:W-:Y:S02]  /*b58e0*/  ISETP.GE.AND P2, PT, R108, UR50, PT ;  /* 0x000000326c007c0c */ /* 0x000fe4000bf46270 */
[----:B------:R-:W-:-:S02]  /*b58f0*/  LOP3.LUT R10, R10, 0xffffbfff, RZ, 0xc0, !PT ;  /* 0xffffbfff0a0a7812 */ /* 0x000fc400078ec0ff */
[----:B------:R-:W-:Y:S02]  /*b5900*/  @P5 LOP3.LUT R19, R19, 0x100, RZ, 0xfc, !PT ;  /* 0x0000010013135812 */ /* 0x000fe400078efcff */
[----:B------:R-:W-:Y:S02]  /*b5910*/  ISETP.GE.AND P5, PT, R61, UR59, PT ;  /* 0x0000003b3d007c0c */ /* 0x000fe4000bfa6270 */
[----:B------:R-:W-:Y:S02]  /*b5920*/  R2UR UR54, R172 ;  /* 0x00000000ac3672ca */ /* 0x000fe400000e0000 */
[----:B------:R-:W-:Y:S01]  /*b5930*/  @P0 LOP3.LUT R10, R10, 0x4000, RZ, 0xfc, !PT ;  /* 0x000040000a0a0812 */ /* 0x000fe200078efcff */
[----:B------:R-:W2:Y:S01]  /*b5940*/  LDL.LU R172, [R1+0x2fa0] ;  /* 0x002fa00001ac7983 */ /* 0x000ea20000300800 */
[----:B------:R-:W-:Y:S02]  /*b5950*/  ISETP.GE.AND P1, PT, R107, UR52, PT ;  /* 0x000000346b007c0c */ /* 0x000fe4000bf26270 */
[----:B------:R-:W-:-:S02]  /*b5960*/  LOP3.LUT R10, R10, 0xfffdffff, RZ, 0xc0, !PT ;  /* 0xfffdffff0a0a7812 */ /* 0x000fc400078ec0ff */
[----:B------:R-:W-:Y:S02]  /*b5970*/  R2UR UR56, R171 ;  /* 0x00000000ab3872ca */ /* 0x000fe400000e0000 */
[----:B------:R-:W-:Y:S01]  /*b5980*/  LOP3.LUT R19, R19, 0xfffffbff, RZ, 0xc0, !PT ;  /* 0xfffffbff13137812 */ /* 0x000fe200078ec0ff */
[----:B------:R-:W2:Y:S01]  /*b5990*/  LDL.LU R171, [R1+0x2f9c] ;  /* 0x002f9c0001ab7983 */ /* 0x000ea20000300800 */
[----:B------:R-:W-:Y:S02]  /*b59a0*/  @P2 LOP3.LUT R10, R10, 0x20000, RZ, 0xfc, !PT ;  /* 0x000200000a0a2812 */ /* 0x000fe400078efcff */
[----:B------:R-:W-:Y:S02]  /*b59b0*/  @P5 LOP3.LUT R19, R19, 0x400, RZ, 0xfc, !PT ;  /* 0x0000040013135812 */ /* 0x000fe400078efcff */
[----:B------:R-:W-:Y:S02]  /*b59c0*/  ISETP.GE.AND P0, PT, R106, UR54, PT ;  /* 0x000000366a007c0c */ /* 0x000fe4000bf06270 */
[----:B------:R-:W-:-:S02]  /*b59d0*/  ISETP.GE.AND P5, PT, R60, UR57, PT ;  /* 0x000000393c007c0c */ /* 0x000fc4000bfa6270 */
[----:B------:R-:W-:Y:S02]  /*b59e0*/  LOP3.LUT R10, R10, 0xfffbffff, RZ, 0xc0, !PT ;  /* 0xfffbffff0a0a7812 */ /* 0x000fe400078ec0ff */
[----:B------:R-:W-:Y:S02]  /*b59f0*/  R2UR UR58, R170 ;  /* 0x00000000aa3a72ca */ /* 0x000fe400000e0000 */
[----:B------:R-:W-:Y:S01]  /*b5a00*/  @P1 LOP3.LUT R10, R10, 0x40000, RZ, 0xfc, !PT ;  /* 0x000400000a0a1812 */ /* 0x000fe200078efcff */
[----:B------:R-:W2:Y:S01]  /*b5a10*/  LDL.LU R170, [R1+0x2f98] ;  /* 0x002f980001aa7983 */ /* 0x000ea20000300800 */
[----:B------:R-:W-:Y:S02]  /*b5a20*/  ISETP.GE.AND P2, PT, R105, UR56, PT ;  /* 0x0000003869007c0c */ /* 0x000fe4000bf46270 */
[----:B------:R-:W-:Y:S02]  /*b5a30*/  LOP3.LUT R10, R10, 0xffefffff, RZ, 0xc0, !PT ;  /* 0xffefffff0a0a7812 */ /* 0x000fe400078ec0ff */
[----:B------:R-:W-:-:S02]  /*b5a40*/  LOP3.LUT R19, R19, 0xffffdfff, RZ, 0xc0, !PT ;  /* 0xffffdfff13137812 */ /* 0x000fc400078ec0ff */
[----:B------:R-:W-:Y:S02]  /*b5a50*/  R2UR UR60, R169 ;  /* 0x00000000a93c72ca */ /* 0x000fe400000e0000 */
[----:B------:R-:W-:Y:S01]  /*b5a60*/  @P0 LOP3.LUT R10, R10, 0x100000, RZ, 0xfc, !PT ;  /* 0x001000000a0a0812 */ /* 0x000fe200078efcff */
[----:B------:R-:W2:Y:S01]  /*b5a70*/  LDL.LU R169, [R1+0x2f94] ;  /* 0x002f940001a97983 */ /* 0x000ea20000300800 */
[----:B------:R-:W-:Y:S02]  /*b5a80*/  @P5 LOP3.LUT R19, R19, 0x2000, RZ, 0xfc, !PT ;  /* 0x0000200013135812 */ /* 0x000fe400078efcff */
[----:B------:R-:W-:Y:S01]  /*b5a90*/  ISETP.GE.AND P5, PT, R59, UR55, PT ;  /* 0x000000373b007c0c */ /* 0x000fe2000bfa6270 */
[----:B------:R-:W2:Y:S01]  /*b5aa0*/  LDL.LU R168, [R1+0x2f90] ;  /* 0x002f900001a87983 */ /* 0x000ea20000300800 */
[----:B------:R-:W-:Y:S02]  /*b5ab0*/  ISETP.GE.AND P1, PT, R104, UR58, PT ;  /* 0x0000003a68007c0c */ /* 0x000fe4000bf26270 */
[----:B------:R-:W-:-:S02]  /*b5ac0*/  LOP3.LUT R10, R10, 0xffbfffff, RZ, 0xc0, !PT ;  /* 0xffbfffff0a0a7812 */ /* 0x000fc400078ec0ff */
[----:B------:R-:W-:Y:S02]  /*b5ad0*/  LOP3.LUT R19, R19, 0xffffbfff, RZ, 0xc0, !PT ;  /* 0xffffbfff13137812 */ /* 0x000fe400078ec0ff */
[----:B------:R-:W-:Y:S02]  /*b5ae0*/  @P2 LOP3.LUT R10, R10, 0x400000, RZ, 0xfc, !PT ;  /* 0x004000000a0a2812 */ /* 0x000fe400078efcff */
[----:B------:R-:W-:Y:S02]  /*b5af0*/  ISETP.GE.AND P0, PT, R103, UR60, PT ;  /* 0x0000003c67007c0c */ /* 0x000fe4000bf06270 */
[----:B------:R-:W-:Y:S02]  /*b5b00*/  LOP3.LUT R10, R10, 0xff7fffff, RZ, 0xc0, !PT ;  /* 0xff7fffff0a0a7812 */ /* 0x000fe400078ec0ff */
[----:B------:R-:W-:Y:S02]  /*b5b10*/  R2UR UR72, R165 ;  /* 0x00000000a54872ca */ /* 0x000fe400000e0000 */
[----:B------:R-:W-:-:S02]  /*b5b20*/  @P5 LOP3.LUT R19, R19, 0x4000, RZ, 0xfc, !PT ;  /* 0x0000400013135812 */ /* 0x000fc400078efcff */
[----:B------:R-:W-:Y:S02]  /*b5b30*/  ISETP.GE.AND P5, PT, R58, UR53, PT ;  /* 0x000000353a007c0c */ /* 0x000fe4000bfa6270 */
[----:B------:R-:W-:Y:S02]  /*b5b40*/  @P1 LOP3.LUT R10, R10, 0x800000, RZ, 0xfc, !PT ;  /* 0x008000000a0a1812 */ /* 0x000fe400078efcff */
[----:B------:R-:W-:Y:S02]  /*b5b50*/  R2UR UR8, R164 ;  /* 0x00000000a40872ca */ /* 0x000fe400000e0000 */
[----:B------:R-:W-:Y:S02]  /*b5b60*/  LOP3.LUT R10, R10, 0xfdffffff, RZ, 0xc0, !PT ;  /* 0xfdffffff0a0a7812 */ /* 0x000fe400078ec0ff */
[----:B------:R-:W-:Y:S02]  /*b5b70*/  LOP3.LUT R19, R19, 0xfffdffff, RZ, 0xc0, !PT ;  /* 0xfffdffff13137812 */ /* 0x000fe400078ec0ff */
[----:B------:R-:W-:-:S02]  /*b5b80*/  @P0 LOP3.LUT R10, R10, 0x2000000, RZ, 0xfc, !PT ;  /* 0x020000000a0a0812 */ /* 0x000fc400078efcff */
[----:B------:R-:W-:Y:S02]  /*b5b90*/  ISETP.GE.AND P0, PT, R99, UR72, PT ;  /* 0x0000004863007c0c */ /* 0x000fe4000bf06270 */
[----:B------:R-:W-:Y:S02]  /*b5ba0*/  R2UR UR10, R163 ;  /* 0x00000000a30a72ca */ /* 0x000fe400000e0000 */
[----:B------:R-:W-:Y:S02]  /*b5bb0*/  @P5 LOP3.LUT R19, R19, 0x20000, RZ, 0xfc, !PT ;  /* 0x0002000013135812 */ /* 0x000fe400078efcff */
[----:B------:R-:W-:Y:S02]  /*b5bc0*/  ISETP.GE.AND P5, PT, R57, UR51, PT ;  /* 0x0000003339007c0c */ /* 0x000fe4000bfa6270 */
[----:B------:R-:W-:Y:S02]  /*b5bd0*/  ISETP.GE.AND P2, PT, R98, UR8, PT ;  /* 0x0000000862007c0c */ /* 0x000fe4000bf46270 */
[----:B------:R-:W-:-:S02]  /*b5be0*/  R2UR UR14, R161 ;  /* 0x00000000a10e72ca */ /* 0x000fc400000e0000 */
[----:B------:R-:W-:Y:S02]  /*b5bf0*/  LOP3.LUT R12, R12, 0xffbfffff, RZ, 0xc0, !PT ;  /* 0xffbfffff0c0c7812 */ /* 0x000fe400078ec0ff */
[----:B------:R-:W-:Y:S02]  /*b5c00*/  R2UR UR12, R162 ;  /* 0x00000000a20c72ca */ /* 0x000fe400000e0000 */
[----:B------:R-:W-:Y:S02]  /*b5c10*/  @P0 LOP3.LUT R12, R12, 0x400000, RZ, 0xfc, !PT ;  /* 0x004000000c0c0812 */ /* 0x000fe400078efcff */
[----:B------:R-:W-:Y:S02]  /*b5c20*/  LOP3.LUT R19, R19, 0xfff7ffff, RZ, 0xc0, !PT ;  /* 0xfff7ffff13137812 */ /* 0x000fe400078ec0ff */
[----:B------:R-:W-:Y:S02]  /*b5c30*/  ISETP.GE.AND P1, PT, R97, UR10, PT ;  /* 0x0000000a61007c0c */ /* 0x000fe4000bf26270 */
[----:B------:R-:W-:-:S02]  /*b5c40*/  R2UR UR16, R160 ;  /* 0x00000000a01072ca */ /* 0x000fc400000e0000 */
[----:B------:R-:W-:Y:S02]  /*b5c50*/  LOP3.LUT R12, R12, 0xfdffffff, RZ, 0xc0, !PT ;  /* 0xfdffffff0c0c7812 */ /* 0x000fe400078ec0ff */
[----:B------:R-:W-:Y:S02]  /*b5c60*/  @P5 LOP3.LUT R19, R19, 0x80000, RZ, 0xfc, !PT ;  /* 0x0008000013135812 */ /* 0x000fe400078efcff */
[----:B------:R-:W-:Y:S02]  /*b5c70*/  ISETP.GE.AND P5, PT, R56, UR49, PT ;  /* 0x0000003138007c0c */ /* 0x000fe4000bfa6270 */
[----:B------:R-:W-:Y:S02]  /*b5c80*/  @P2 LOP3.LUT R12, R12, 0x2000000, RZ, 0xfc, !PT ;  /* 0x020000000c0c2812 */ /* 0x000fe400078efcff */
[----:B------:R-:W-:Y:S02]  /*b5c90*/  ISETP.GE.AND P2, PT, R95, UR14, PT ;  /* 0x0000000e5f007c0c */ /* 0x000fe4000bf46270 */
[----:B------:R-:W-:-:S02]  /*b5ca0*/  ISETP.GE.AND P0, PT, R96, UR12, PT ;  /* 0x0000000c60007c0c */ /* 0x000fc4000bf06270 */
[----:B------:R-:W-:Y:S02]  /*b5cb0*/  R2UR UR18, R159 ;  /* 0x000000009f1272ca */ /* 0x000fe400000e0000 */
[----:B------:R-:W-:Y:S02]  /*b5cc0*/  LOP3.LUT R12, R12, 0xf7ffffff, RZ, 0xc0, !PT ;  /* 0xf7ffffff0c0c7812 */ /* 0x000fe400078ec0ff */
[----:B------:R-:W-:Y:S02]  /*b5cd0*/  LOP3.LUT R19, R19, 0xffdfffff, RZ, 0xc0, !PT ;  /* 0xffdfffff13137812 */ /* 0x000fe400078ec0ff */
[----:B------:R-:W-:Y:S02]  /*b5ce0*/  @P1 LOP3.LUT R12, R12, 0x8000000, RZ, 0xfc, !PT ;  /* 0x080000000c0c1812 */ /* 0x000fe400078efcff */
[----:B------:R-:W-:Y:S02]  /*b5cf0*/  ISETP.GE.AND P1, PT, R94, UR16, PT ;  /* 0x000000105e007c0c */ /* 0x000fe4000bf26270 */
[----:B------:R-:W-:-:S02]  /*b5d00*/  LOP3.LUT R13, R13, 0xfffffffe, RZ, 0xc0, !PT ;  /* 0xfffffffe0d0d7812 */ /* 0x000fc400078ec0ff */
[----:B------:R-:W-:Y:S02]  /*b5d10*/  @P5 LOP3.LUT R19, R19, 0x200000, RZ, 0xfc, !PT ;  /* 0x0020000013135812 */ /* 0x000fe400078efcff */
[----:B------:R-:W-:Y:S02]  /*b5d20*/  ISETP.GE.AND P5, PT, R55, UR47, PT ;  /* 0x0000002f37007c0c */ /* 0x000fe4000bfa6270 */
[----:B------:R-:W-:Y:S02]  /*b5d30*/  R2UR UR20, R158 ;  /* 0x000000009e1472ca */ /* 0x000fe400000e0000 */
[----:B------:R-:W-:Y:S02]  /*b5d40*/  LOP3.LUT R12, R12, 0xdfffffff, RZ, 0xc0, !PT ;  /* 0xdfffffff0c0c7812 */ /* 0x000fe400078ec0ff */
[----:B------:R-:W-:Y:S02]  /*b5d50*/  @P2 LOP3.LUT R13, R13, 0x1, RZ, 0xfc, !PT ;  /* 0x000000010d0d2812 */ /* 0x000fe400078efcff */
[----:B------:R-:W-:-:S02]  /*b5d60*/  @P0 LOP3.LUT R12, R12, 0x20000000, RZ, 0xfc, !PT ;  /* 0x200000000c0c0812 */ /* 0x000fc400078efcff */
[----:B------:R-:W-:Y:S02]  /*b5d70*/  ISETP.GE.AND P0, PT, R93, UR18, PT ;  /* 0x000000125d007c0c */ /* 0x000fe4000bf06270 */
[----:B------:R-:W-:Y:S02]  /*b5d80*/  LOP3.LUT R13, R13, 0xfffffffd, RZ, 0xc0, !PT ;  /* 0xfffffffd0d0d7812 */ /* 0x000fe400078ec0ff */
[----:B------:R-:W-:Y:S02]  /*b5d90*/  R2UR UR22, R157 ;  /* 0x000000009d1672ca */ /* 0x000fe400000e0000 */
[----:B------:R-:W-:Y:S02]  /*b5da0*/  LOP3.LUT R19, R19, 0xfeffffff, RZ, 0xc0, !PT ;  /* 0xfeffffff13137812 */ /* 0x000fe400078ec0ff */
[----:B------:R-:W-:Y:S02]  /*b5db0*/  @P1 LOP3.LUT R13, R13, 0x2, RZ, 0xfc, !PT ;  /* 0x000000020d0d1812 */ /* 0x000fe400078efcff */
[----:B------:R-:W-:-:S02]  /*b5dc0*/  @P5 LOP3.LUT R19, R19, 0x1000000, RZ, 0xfc, !PT ;  /* 0x0100000013135812 */ /* 0x000fc400078efcff */
[----:B------:R-:W-:Y:S02]  /*b5dd0*/  ISETP.GE.AND P2, PT, R92, UR20, PT ;  /* 0x000000145c007c0c */ /* 0x000fe4000bf46270 */
[----:B------:R-:W-:Y:S02]  /*b5de0*/  ISETP.GE.AND P5, PT, R54, UR45, PT ;  /* 0x0000002d36007c0c */ /* 0x000fe4000bfa6270 */
[----:B------:R-:W-:Y:S02]  /*b5df0*/  LOP3.LUT R13, R13, 0xffffffef, RZ, 0xc0, !PT ;  /* 0xffffffef0d0d7812 */ /* 0x000fe400078ec0ff */
[----:B------:R-:W-:Y:S02]  /*b5e00*/  R2UR UR24, R156 ;  /* 0x000000009c1872ca */ /* 0x000fe400000e0000 */
[----:B------:R-:W-:Y:S02]  /*b5e10*/  @P0 LOP3.LUT R13, R13, 0x10, RZ, 0xfc, !PT ;  /* 0x000000100d0d0812 */ /* 0x000fe400078efcff */
[----:B------:R-:W-:-:S02]  /*b5e20*/  ISETP.GE.AND P1, PT, R91, UR22, PT ;  /* 0x000000165b007c0c */ /* 0x000fc4000bf26270 */
[----:B------:R-:W-:Y:S02]  /*b5e30*/  LOP3.LUT R13, R13, 0xffffffbf, RZ, 0xc0, !PT ;  /* 0xffffffbf0d0d7812 */ /* 0x000fe400078ec0ff */
[----:B------:R-:W-:Y:S02]  /*b5e40*/  LOP3.LUT R19, R19, 0xfdffffff, RZ, 0xc0, !PT ;  /* 0xfdffffff13137812 */ /* 0x000fe400078ec0ff */
[----:B------:R-:W-:Y:S02]  /*b5e50*/  R2UR UR26, R155 ;  /* 0x000000009b1a72ca */ /* 0x000fe400000e0000 */
[----:B------:R-:W-:Y:S02]  /*b5e60*/  @P2 LOP3.LUT R13, R13, 0x40, RZ, 0xfc, !PT ;  /* 0x000000400d0d2812 */ /* 0x000fe400078efcff */
[----:B------:R-:W-:Y:S02]  /*b5e70*/  @P5 LOP3.LUT R19, R19, 0x2000000, RZ, 0xfc, !PT ;  /* 0x0200000013135812 */ /* 0x000fe400078efcff */
[----:B------:R-:W-:-:S02]  /*b5e80*/  ISETP.GE.AND P5, PT, R53, UR43, PT ;  /* 0x0000002b35007c0c */ /* 0x000fc4000bfa6270 */
[----:B------:R-:W-:Y:S02]  /*b5e90*/  ISETP.GE.AND P0, PT, R90, UR24, PT ;  /* 0x000000185a007c0c */ /* 0x000fe4000bf06270 */
[----:B------:R-:W-:Y:S02]  /*b5ea0*/  LOP3.LUT R13, R13, 0xfffffeff, RZ, 0xc0, !PT ;  /* 0xfffffeff0d0d7812 */ /* 0x000fe400078ec0ff */
[----:B------:R-:W-:Y:S02]  /*b5eb0*/  R2UR UR28, R154 ;  /* 0x000000009a1c72ca */ /* 0x000fe400000e0000 */
[----:B------:R-:W-:Y:S02]  /*b5ec0*/  @P1 LOP3.LUT R13, R13, 0x100, RZ, 0xfc, !PT ;  /* 0x000001000d0d1812 */ /* 0x000fe400078efcff */
[----:B------:R-:W-:Y:S02]  /*b5ed0*/  LOP3.LUT R19, R19, 0xefffffff, RZ, 0xc0, !PT ;  /* 0xefffffff13137812 */ /* 0x000fe400078ec0ff */
[----:B------:R-:W-:-:S02]  /*b5ee0*/  ISETP.GE.AND P2, PT, R89, UR26, PT ;  /* 0x0000001a59007c0c */ /* 0x000fc4000bf46270 */
[----:B------:R-:W-:Y:S02]  /*b5ef0*/  LOP3.LUT R13, R13, 0xfffff7ff, RZ, 0xc0, !PT ;  /* 0xfffff7ff0d0d7812 */ /* 0x000fe400078ec0ff */
[----:B------:R-:W-:Y:S02]  /*b5f00*/  R2UR UR30, R153 ;  /* 0x00000000991e72ca */ /* 0x000fe400000e0000 */
[----:B------:R-:W-:Y:S02]  /*b5f10*/  @P5 LOP3.LUT R19, R19, 0x10000000, RZ, 0xfc, !PT ;  /* 0x1000000013135812 */ /* 0x000fe400078efcff */
[----:B------:R-:W-:Y:S02]  /*b5f20*/  ISETP.GE.AND P5, PT, R52, UR41, PT ;  /* 0x0000002934007c0c */ /* 0x000fe4000bfa6270 */
[----:B------:R-:W-:Y:S02]  /*b5f30*/  @P0 LOP3.LUT R13, R13, 0x800, RZ, 0xfc, !PT ;  /* 0x000008000d0d0812 */ /* 0x000fe400078efcff */
[----:B------:R-:W-:-:S02]  /*b5f40*/  ISETP.GE.AND P1, PT, R88, UR28, PT ;  /* 0x0000001c58007c0c */ /* 0x000fc4000bf26270 */
[----:B------:R-:W-:Y:S02]  /*b5f50*/  LOP3.LUT R13, R13, 0xffffefff, RZ, 0xc0, !PT ;  /* 0xffffefff0d0d7812 */ /* 0x000fe400078ec0ff */
[----:B------:R-:W-:Y:S02]  /*b5f60*/  R2UR UR32, R152 ;  /* 0x00000000982072ca */ /* 0x000fe400000e0000 */
[----:B------:R-:W-:Y:S02]  /*b5f70*/  @P2 LOP3.LUT R13, R13, 0x1000, RZ, 0xfc, !PT ;  /* 0x000010000d0d2812 */ /* 0x000fe400078efcff */
[----:B------:R-:W-:Y:S02]  /*b5f80*/  LOP3.LUT R19, R19, 0xbfffffff, RZ, 0xc0, !PT ;  /* 0xbfffffff13137812 */ /* 0x000fe400078ec0ff */
[----:B------:R-:W-:Y:S02]  /*b5f90*/  ISETP.GE.AND P0, PT, R87, UR30, PT ;  /* 0x0000001e57007c0c */ /* 0x000fe4000bf06270 */
[----:B------:R-:W-:-:S02]  /*b5fa0*/  LOP3.LUT R13, R13, 0xffff7fff, RZ, 0xc0, !PT ;  /* 0xffff7fff0d0d7812 */ /* 0x000fc400078ec0ff */
[----:B------:R-:W-:Y:S02]  /*b5fb0*/  @P5 LOP3.LUT R19, R19, 0x40000000, RZ, 0xfc, !PT ;  /* 0x4000000013135812 */ /* 0x000fe400078efcff */
[----:B------:R-:W-:Y:S02]  /*b5fc0*/  ISETP.GE.AND P5, PT, R51, UR39, PT ;  /* 0x0000002733007c0c */ /* 0x000fe4000bfa6270 */
[----:B------:R-:W-:Y:S02]  /*b5fd0*/  R2UR UR34, R151 ;  /* 0x00000000972272ca */ /* 0x000fe400000e0000 */
[----:B------:R-:W-:Y:S02]  /*b5fe0*/  @P1 LOP3.LUT R13, R13, 0x8000, RZ, 0xfc, !PT ;  /* 0x000080000d0d1812 */ /* 0x000fe400078efcff */
[----:B------:R-:W-:Y:S02]  /*b5ff0*/  ISETP.GE.AND P2, PT, R86, UR32, PT ;  /* 0x0000002056007c0c */ /* 0x000fe4000bf46270 */
[----:B------:R-:W-:-:S02]  /*b6000*/  LOP3.LUT R13, R13, 0xfffdffff, RZ, 0xc0, !PT ;  /* 0xfffdffff0d0d7812 */ /* 0x000fc400078ec0ff */
[----:B------:R-:W-:Y:S02]  /*b6010*/  R2UR UR36, R150 ;  /* 0x00000000962472ca */ /* 0x000fe400000e0000 */
[----:B------:R-:W-:Y:S02]  /*b6020*/  LOP3.LUT R20, R20, 0xfffffffe, RZ, 0xc0, !PT ;  /* 0xfffffffe14147812 */ /* 0x000fe400078ec0ff */
[----:B------:R-:W-:Y:S02]  /*b6030*/  @P0 LOP3.LUT R13, R13, 0x20000, RZ, 0xfc, !PT ;  /* 0x000200000d0d0812 */ /* 0x000fe400078efcff */
[----:B------:R-:W-:Y:S02]  /*b6040*/  @P5 LOP3.LUT R20, R20, 0x1, RZ, 0xfc, !PT ;  /* 0x0000000114145812 */ /* 0x000fe400078efcff */
[----:B------:R-:W-:Y:S02]  /*b6050*/  ISETP.GE.AND P1, PT, R85, UR34, PT ;  /* 0x0000002255007c0c */ /* 0x000fe4000bf26270 */
[----:B------:R-:W-:-:S02]  /*b6060*/  ISETP.GE.AND P5, PT, R50, UR37, PT ;  /* 0x0000002532007c0c */ /* 0x000fc4000bfa6270 */
[----:B------:R-:W-:Y:S02]  /*b6070*/  LOP3.LUT R13, R13, 0xfff7ffff, RZ, 0xc0, !PT ;  /* 0xfff7ffff0d0d7812 */ /* 0x000fe400078ec0ff */
[----:B------:R-:W-:Y:S02]  /*b6080*/  R2UR UR38, R149 ;  /* 0x00000000952672ca */ /* 0x000fe400000e0000 */
[----:B------:R-:W-:Y:S02]  /*b6090*/  @P2 LOP3.LUT R13, R13, 0x80000, RZ, 0xfc, !PT ;  /* 0x000800000d0d2812 */ /* 0x000fe400078efcff */
[----:B------:R-:W-:Y:S02]  /*b60a0*/  ISETP.GE.AND P0, PT, R84, UR36, PT ;  /* 0x0000002454007c0c */ /* 0x000fe4000bf06270 */
[----:B------:R-:W-:Y:S02]  /*b60b0*/  LOP3.LUT R13, R13, 0xffbfffff, RZ, 0xc0, !PT ;  /* 0xffbfffff0d0d7812 */ /* 0x000fe400078ec0ff */
[----:B------:R-:W-:-:S02]  /*b60c0*/  LOP3.LUT R20, R20, 0xfffffff7, RZ, 0xc0, !PT ;  /* 0xfffffff714147812 */ /* 0x000fc400078ec0ff */
[----:B------:R-:W-:Y:S02]  /*b60d0*/  R2UR UR40, R148 ;  /* 0x00000000942872ca */ /* 0x000fe400000e0000 */
[----:B------:R-:W-:Y:S02]  /*b60e0*/  @P1 LOP3.LUT R13, R13, 0x400000, RZ, 0xfc, !PT ;  /* 0x004000000d0d1812 */ /* 0x000fe400078efcff */
        /* <DEDUP_REMOVED lines=22> */
[----:B------:R-:W-:Y:S02]  /*b6250*/  R2UR UR50, R143 ;  /* 0x000000008f3272ca */ /* 0x000fe400000e0000 */
[----:B------:R-:W-:Y:S02]  /*b6260*/  LOP3.LUT R13, R13, 0xbfffffff, RZ, 0xc0, !PT ;  /* 0xbfffffff0d0d7812 */ /* 0x000fe400078ec0ff */
[----:B------:R-:W-:Y:S02]  /*b6270*/  @P5 LOP3.LUT R20, R20, 0x80, RZ, 0xfc, !PT ;  /* 0x0000008014145812 */ /* 0x000fe400078efcff */
[----:B------:R-:W-:Y:S02]  /*b6280*/  ISETP.GE.AND P5, PT, R47, UR31, PT ;  /* 0x0000001f2f007c0c */ /* 0x000fe4000bfa6270 */
[----:B------:R-:W-:Y:S02]  /*b6290*/  @P2 LOP3.LUT R18, R18, 0x2, RZ, 0xfc, !PT ;  /* 0x0000000212122812 */ /* 0x000fe400078efcff */
[----:B------:R-:W-:-:S02]  /*b62a0*/  @P0 LOP3.LUT R13, R13, 0x40000000, RZ, 0xfc, !PT ;  /* 0x400000000d0d0812 */ /* 0x000fc400078efcff */
[----:B------:R-:W-:Y:S02]  /*b62b0*/  ISETP.GE.AND P0, PT, R78, UR48, PT ;  /* 0x000000304e007c0c */ /* 0x000fe4000bf06270 */
[----:B------:R-:W-:Y:S02]  /*b62c0*/  LOP3.LUT R18, R18, 0xfffffffb, RZ, 0xc0, !PT ;  /* 0xfffffffb12127812 */ /* 0x000fe400078ec0ff */
[----:B------:R-:W-:Y:S02]  /*b62d0*/  R2UR UR52, R142 ;  /* 0x000000008e3472ca */ /* 0x000fe400000e0000 */
[----:B------:R-:W-:Y:S02]  /*b62e0*/  @P1 LOP3.LUT R18, R18, 0x4, RZ, 0xfc, !PT ;  /* 0x0000000412121812 */ /* 0x000fe400078efcff */
[----:B------:R-:W-:Y:S02]  /*b62f0*/  LOP3.LUT R20, R20, 0xfffffdff, RZ, 0xc0, !PT ;  /* 0xfffffdff14147812 */ /* 0x000fe400078ec0ff */
[----:B------:R-:W-:-:S02]  /*b6300*/  ISETP.GE.AND P2, PT, R77, UR50, PT ;  /* 0x000000324d007c0c */ /* 0x000fc4000bf46270 */
[----:B------:R-:W-:Y:S02]  /*b6310*/  LOP3.LUT R18, R18, 0xffffffdf, RZ, 0xc0, !PT ;  /* 0xffffffdf12127812 */ /* 0x000fe400078ec0ff */
[----:B------:R-:W-:Y:S02]  /*b6320*/  @P5 LOP3.LUT R20, R20, 0x200, RZ, 0xfc, !PT ;  /* 0x0000020014145812 */ /* 0x000fe400078efcff */
[----:B------:R-:W-:Y:S02]  /*b6330*/  ISETP.GE.AND P5, PT, R46, UR29, PT ;  /* 0x0000001d2e007c0c */ /* 0x000fe4000bfa6270 */
[----:B------:R-:W-:Y:S02]  /*b6340*/  R2UR UR54, R141 ;  /* 0x000000008d3672ca */ /* 0x000fe400000e0000 */
[----:B------:R-:W-:Y:S02]  /*b6350*/  @P0 LOP3.LUT R18, R18, 0x20, RZ, 0xfc, !PT ;  /* 0x0000002012120812 */ /* 0x000fe400078efcff */
[----:B------:R-:W-:-:S02]  /*b6360*/  ISETP.GE.AND P1, PT, R76, UR52, PT ;  /* 0x000000344c007c0c */ /* 0x000fc4000bf26270 */
[----:B------:R-:W-:Y:S02]  /*b6370*/  LOP3.LUT R18, R18, 0xffffff7f, RZ, 0xc0, !PT ;  /* 0xffffff7f12127812 */ /* 0x000fe400078ec0ff */
[----:B------:R-:W-:Y:S02]  /*b6380*/  R2UR UR56, R140 ;  /* 0x000000008c3872ca */ /* 0x000fe400000e0000 */
[----:B------:R-:W-:Y:S02]  /*b6390*/  LOP3.LUT R20, R20, 0xfffff7ff, RZ, 0xc0, !PT ;  /* 0xfffff7ff14147812 */ /* 0x000fe400078ec0ff */
[----:B------:R-:W-:Y:S02]  /*b63a0*/  @P2 LOP3.LUT R18, R18, 0x80, RZ, 0xfc, !PT ;  /* 0x0000008012122812 */ /* 0x000fe400078efcff */
[----:B------:R-:W-:Y:S02]  /*b63b0*/  @P5 LOP3.LUT R20, R20, 0x800, RZ, 0xfc, !PT ;  /* 0x0000080014145812 */ /* 0x000fe400078efcff */
[----:B------:R-:W-:-:S02]  /*b63c0*/  ISETP.GE.AND P0, PT, R75, UR54, PT ;  /* 0x000000364b007c0c */ /* 0x000fc4000bf06270 */
[----:B------:R-:W-:Y:S02]  /*b63d0*/  ISETP.GE.AND P5, PT, R45, UR27, PT ;  /* 0x0000001b2d007c0c */ /* 0x000fe4000bfa6270 */
[----:B------:R-:W-:Y:S02]  /*b63e0*/  LOP3.LUT R18, R18, 0xfffffdff, RZ, 0xc0, !PT ;  /* 0xfffffdff12127812 */ /* 0x000fe400078ec0ff */
[----:B------:R-:W-:Y:S02]  /*b63f0*/  R2UR UR58, R139 ;  /* 0x000000008b3a72ca */ /* 0x000fe400000e0000 */
[----:B------:R-:W-:Y:S02]  /*b6400*/  @P1 LOP3.LUT R18, R18, 0x200, RZ, 0xfc, !PT ;  /* 0x0000020012121812 */ /* 0x000fe400078efcff */
[----:B------:R-:W-:Y:S02]  /*b6410*/  ISETP.GE.AND P2, PT, R74, UR56, PT ;  /* 0x000000384a007c0c */ /* 0x000fe4000bf46270 */
[----:B------:R-:W-:-:S02]  /*b6420*/  LOP3.LUT R18, R18, 0xffffefff, RZ, 0xc0, !PT ;  /* 0xffffefff12127812 */ /* 0x000fc400078ec0ff */
[----:B------:R-:W-:Y:S02]  /*b6430*/  LOP3.LUT R20, R20, 0xffffbfff, RZ, 0xc0, !PT ;  /* 0xffffbfff14147812 */ /* 0x000fe400078ec0ff */
[----:B------:R-:W-:Y:S02]  /*b6440*/  R2UR UR60, R138 ;  /* 0x000000008a3c72ca */ /* 0x000fe400000e0000 */
        /* <DEDUP_REMOVED lines=8> */
[----:B------:R-:W-:Y:S02]  /*b64d0*/  R2UR UR66, R166 ;  /* 0x00000000a64272ca */ /* 0x000fe400000e0000 */
[----:B------:R-:W-:Y:S01]  /*b64e0*/  @P2 LOP3.LUT R18, R18, 0x2000, RZ, 0xfc, !PT ;  /* 0x0000200012122812 */ /* 0x000fe200078efcff */
[----:B------:R-:W2:Y:S01]  /*b64f0*/  LDL.LU R166, [R1+0x2f88] ;  /* 0x002f880001a67983 */ /* 0x000ea20000300800 */
[----:B------:R-:W-:-:S02]  /*b6500*/  LOP3.LUT R20, R20, 0xffff7fff, RZ, 0xc0, !PT ;  /* 0xffff7fff14147812 */ /* 0x000fc400078ec0ff */
[----:B------:R-:W-:Y:S01]  /*b6510*/  ISETP.GE.AND P0, PT, R72, UR60, PT ;  /* 0x0000003c48007c0c */ /* 0x000fe2000bf06270 */
[----:B------:R-:W2:Y:S01]  /*b6520*/  LDL.LU R165, [R1+0x2f84] ;  /* 0x002f840001a57983 */ /* 0x000ea20000300800 */
[----:B------:R-:W-:Y:S02]  /*b6530*/  LOP3.LUT R18, R18, 0xfffeffff, RZ, 0xc0, !PT ;  /* 0xfffeffff12127812 */ /* 0x000fe400078ec0ff */
[----:B------:R-:W-:Y:S01]  /*b6540*/  ISETP.GE.AND P4, PT, R101, UR64, PT ;  /* 0x0000004065007c0c */ /* 0x000fe2000bf86270 */
[----:B------:R-:W2:Y:S01]  /*b6550*/  LDL.LU R164, [R1+0x2f80] ;  /* 0x002f800001a47983 */ /* 0x000ea20000300800 */
[----:B------:R-:W-:Y:S02]  /*b6560*/  R2UR UR64, R136 ;  /* 0x00000000884072ca */ /* 0x000fe400000e0000 */
[----:B------:R-:W-:Y:S01]  /*b6570*/  @P5 LOP3.LUT R20, R20, 0x8000, RZ, 0xfc, !PT ;  /* 0x0000800014145812 */ /* 0x000fe200078efcff */
[----:B------:R-:W2:Y:S01]  /*b6580*/  LDL.LU R163, [R1+0x2f7c] ;  /* 0x002f7c0001a37983 */ /* 0x000ea20000300800 */
[----:B------:R-:W-:-:S02]  /*b6590*/  ISETP.GE.AND P5, PT, R43, UR23, PT ;  /* 0x000000172b007c0c */ /* 0x000fc4000bfa6270 */
[----:B------:R-:W-:Y:S01]  /*b65a0*/  @P1 LOP3.LUT R18, R18, 0x10000, RZ, 0xfc, !PT ;  /* 0x0001000012121812 */ /* 0x000fe200078efcff */
[----:B------:R-:W2:Y:S01]  /*b65b0*/  LDL.LU R162, [R1+0x2f78] ;  /* 0x002f780001a27983 */ /* 0x000ea20000300800 */
[----:B------:R-:W-:Y:S02]  /*b65c0*/  ISETP.GE.AND P2, PT, R71, UR62, PT ;  /* 0x0000003e47007c0c */ /* 0x000fe4000bf46270 */
[----:B------:R-:W-:Y:S01]  /*b65d0*/  LOP3.LUT R18, R18, 0xfffbffff, RZ, 0xc0, !PT ;  /* 0xfffbffff12127812 */ /* 0x000fe200078ec0ff */
[----:B------:R-:W2:Y:S01]  /*b65e0*/  LDL.LU R161, [R1+0x2f74] ;  /* 0x002f740001a17983 */ /* 0x000ea20000300800 */
[----:B------:R-:W-:Y:S02]  /*b65f0*/  ISETP.GE.AND P3, PT, R100, UR66, PT ;  /* 0x0000004264007c0c */ /* 0x000fe4000bf66270 */
[----:B------:R-:W-:Y:S01]  /*b6600*/  R2UR UR66, R135 ;  /* 0x00000000874272ca */ /* 0x000fe200000e0000 */
[----:B------:R-:W2:Y:S01]  /*b6610*/  LDL.LU R160, [R1+0x2f70] ;  /* 0x002f700001a07983 */ /* 0x000ea20000300800 */
[----:B------:R-:W-:-:S02]  /*b6620*/  @P0 LOP3.LUT R18, R18, 0x40000, RZ, 0xfc, !PT ;  /* 0x0004000012120812 */ /* 0x000fc400078efcff */
[----:B------:R-:W-:Y:S01]  /*b6630*/  LOP3.LUT R20, R20, 0xfffbffff, RZ, 0xc0, !PT ;  /* 0xfffbffff14147812 */ /* 0x000fe200078ec0ff */
[----:B------:R-:W2:Y:S01]  /*b6640*/  LDL.LU R159, [R1+0x2f6c] ;  /* 0x002f6c00019f7983 */ /* 0x000ea20000300800 */
[----:B------:R-:W-:Y:S02]  /*b6650*/  ISETP.GE.AND P1, PT, R70, UR64, PT ;  /* 0x0000004046007c0c */ /* 0x000fe4000bf26270 */
[----:B------:R-:W-:Y:S01]  /*b6660*/  LOP3.LUT R18, R18, 0xffefffff, RZ, 0xc0, !PT ;  /* 0xffefffff12127812 */ /* 0x000fe200078ec0ff */
[----:B------:R-:W2:Y:S01]  /*b6670*/  LDL.LU R158, [R1+0x2f68] ;  /* 0x002f6800019e7983 */ /* 0x000ea20000300800 */
[----:B------:R-:W-:Y:S02]  /*b6680*/  @P5 LOP3.LUT R20, R20, 0x40000, RZ, 0xfc, !PT ;  /* 0x0004000014145812 */ /* 0x000fe400078efcff */
[----:B------:R-:W-:Y:S01]  /*b6690*/  ISETP.GE.AND P5, PT, R42, UR21, PT ;  /* 0x000000152a007c0c */ /* 0x000fe2000bfa6270 */
[----:B------:R-:W2:Y:S01]  /*b66a0*/  LDL.LU R157, [R1+0x2f64] ;  /* 0x002f6400019d7983 */ /* 0x000ea20000300800 */
[----:B------:R-:W-:-:S02]  /*b66b0*/  @P2 LOP3.LUT R18, R18, 0x100000, RZ, 0xfc, !PT ;  /* 0x0010000012122812 */ /* 0x000fc400078efcff */
[----:B------:R-:W-:Y:S01]  /*b66c0*/  ISETP.GE.AND P0, PT, R69, UR66, PT ;  /* 0x0000004245007c0c */ /* 0x000fe2000bf06270 */
[----:B------:R-:W2:Y:S01]  /*b66d0*/  LDL.LU R156, [R1+0x2f60] ;  /* 0x002f6000019c7983 */ /* 0x000ea20000300800 */
[----:B------:R-:W-:Y:S02]  /*b66e0*/  LOP3.LUT R18, R18, 0xff7fffff, RZ, 0xc0, !PT ;  /* 0xff7fffff12127812 */ /* 0x000fe400078ec0ff */
[----:B------:R-:W-:Y:S01]  /*b66f0*/  LOP3.LUT R20, R20, 0xffefffff, RZ, 0xc0, !PT ;  /* 0xffefffff14147812 */ /* 0x000fe200078ec0ff */
[----:B------:R-:W2:Y:S01]  /*b6700*/  LDL.LU R155, [R1+0x2f5c] ;  /* 0x002f5c00019b7983 */ /* 0x000ea20000300800 */
[----:B------:R-:W-:-:S03]  /*b6710*/  @P1 LOP3.LUT R18, R18, 0x800000, RZ, 0xfc, !PT ;  /* 0x0080000012121812 */ /* 0x000fc600078efcff */
[----:B------:R-:W-:Y:S01]  /*b6720*/  @P5 LOP3.LUT R20, R20, 0x100000, RZ, 0xfc, !PT ;  /* 0x0010000014145812 */ /* 0x000fe200078efcff */
[----:B------:R-:W2:Y:S01]  /*b6730*/  LDL.LU R154, [R1+0x2f58] ;  /* 0x002f5800019a7983 */ /* 0x000ea20000300800 */
[----:B------:R-:W-:Y:S02]  /*b6740*/  ISETP.GE.AND P5, PT, R39, UR19, PT ;  /* 0x0000001327007c0c */ /* 0x000fe4000bfa6270 */
[----:B------:R-:W-:Y:S01]  /*b6750*/  LOP3.LUT R18, R18, 0xfeffffff, RZ, 0xc0, !PT ;  /* 0xfeffffff12127812 */ /* 0x000fe200078ec0ff */
[----:B------:R-:W2:Y:S03]  /*b6760*/  LDL.LU R153, [R1+0x2f54] ;  /* 0x002f540001997983 */ /* 0x000ea60000300800 */
[----:B------:R-:W-:Y:S01]  /*b6770*/  @P0 LOP3.LUT R18, R18, 0x1000000, RZ, 0xfc, !PT ;  /* 0x0100000012120812 */ /* 0x000fe200078efcff */
[----:B------:R-:W2:Y:S03]  /*b6780*/  LDL.LU R152, [R1+0x2f50] ;  /* 0x002f500001987983 */ /* 0x000ea60000300800 */
[----:B------:R-:W-:Y:S01]  /*b6790*/  LOP3.LUT R18, R18, 0x7fffffff, RZ, 0xc0, !PT ;  /* 0x7fffffff12127812 */ /* 0x000fe200078ec0ff */
[----:B------:R-:W2:Y:S03]  /*b67a0*/  LDL.LU R151, [R1+0x2f4c] ;  /* 0x002f4c0001977983 */ /* 0x000ea60000300800 */
[----:B------:R-:W-:Y:S01]  /*b67b0*/  @P5 LOP3.LUT R18, R18, 0x80000000, RZ, 0xfc, !PT ;  /* 0x8000000012125812 */ /* 0x000fe200078efcff */
[----:B------:R-:W2:Y:S01]  /*b67c0*/  LDL.LU R150, [R1+0x2f48] ;  /* 0x002f480001967983 */ /* 0x000ea20000300800 */
[----:B------:R-:W-:-:S02]  /*b67d0*/  ISETP.GE.AND P5, PT, R38, UR17, PT ;  /* 0x0000001126007c0c */ /* 0x000fc4000bfa6270 */
[----:B------:R-:W-:Y:S01]  /*b67e0*/  LOP3.LUT R18, R18, 0xdfffffff, RZ, 0xc0, !PT ;  /* 0xdfffffff12127812 */ /* 0x000fe200078ec0ff */
[----:B------:R-:W2:Y:S01]  /*b67f0*/  LDL.LU R149, [R1+0x2f44] ;  /* 0x002f440001957983 */ /* 0x000ea20000300800 */
[----:B------:R-:W-:Y:S02]  /*b6800*/  LOP3.LUT R12, R12, 0xffdfffff, RZ, 0xc0, !PT ;  /* 0xffdfffff0c0c7812 */ /* 0x000fe400078ec0ff */
[----:B------:R-:W-:Y:S01]  /*b6810*/  LOP3.LUT R3, R3, 0xfffffffe, RZ, 0xc0, !PT ;  /* 0xfffffffe03037812 */ /* 0x000fe200078ec0ff */
[----:B------:R-:W2:Y:S04]  /*b6820*/  LDL.LU R148, [R1+0x2f40] ;  /* 0x002f400001947983 */ /* 0x000ea80000300800 */
[----:B------:R-:W2:Y:S02]  /*b6830*/  LDL.LU R147, [R1+0x2f3c] ;  /* 0x002f3c0001937983 */ /* 0x000ea40000300800 */
[----:B------:R-:W-:-:S02]  /*b6840*/  @P5 LOP3.LUT R18, R18, 0x20000000, RZ, 0xfc, !PT ;  /* 0x2000000012125812 */ /* 0x000fc400078efcff */
[----:B------:R-:W-:Y:S01]  /*b6850*/  ISETP.GE.AND P5, PT, R37, UR15, PT ;  /* 0x0000000f25007c0c */ /* 0x000fe2000bfa6270 */
[----:B------:R-:W2:Y:S01]  /*b6860*/  LDL.LU R146, [R1+0x2f38] ;  /* 0x002f380001927983 */ /* 0x000ea20000300800 */
[----:B------:R-:W-:-:S03]  /*b6870*/  LOP3.LUT R18, R18, 0xf7ffffff, RZ, 0xc0, !PT ;  /* 0xf7ffffff12127812 */ /* 0x000fc600078ec0ff */
[----:B------:R-:W2:Y:S04]  /*b6880*/  LDL.LU R145, [R1+0x2f34] ;  /* 0x002f340001917983 */ /* 0x000ea80000300800 */
[----:B------:R-:W2:Y:S04]  /*b6890*/  LDL.LU R144, [R1+0x2f30] ;  /* 0x002f300001907983 */ /* 0x000ea80000300800 */
[----:B------:R-:W-:Y:S01]  /*b68a0*/  @P5 LOP3.LUT R18, R18, 0x8000000, RZ, 0xfc, !PT ;  /* 0x0800000012125812 */ /* 0x000fe200078efcff */
[----:B------:R-:W2:Y:S01]  /*b68b0*/  LDL.LU R143, [R1+0x2f2c] ;  /* 0x002f2c00018f7983 */ /* 0x000ea20000300800 */
[----:B------:R-:W-:-:S03]  /*b68c0*/  ISETP.GE.AND P5, PT, R36, UR13, PT ;  /* 0x0000000d24007c0c */ /* 0x000fc6000bfa6270 */
[----:B------:R-:W2:Y:S04]  /*b68d0*/  LDL.LU R142, [R1+0x2f28] ;  /* 0x002f2800018e7983 */ /* 0x000ea80000300800 */
[----:B------:R-:W2:Y:S01]  /*b68e0*/  LDL.LU R141, [R1+0x2f24] ;  /* 0x002f2400018d7983 */ /* 0x000ea20000300800 */
[----:B------:R-:W-:-:S03]  /*b68f0*/  ISETP.GE.AND P2, PT, R68, UR4, PT ;  /* 0x0000000444007c0c */ /* 0x000fc6000bf46270 */
[----:B------:R-:W2:Y:S02]  /*b6900*/  LDL.LU R140, [R1+0x2f20] ;  /* 0x002f2000018c7983 */ /* 0x000ea40000300800 */
[----:B------:R-:W-:Y:S02]  /*b6910*/  @P5 LOP3.LUT R12, R12, 0x200000, RZ, 0xfc, !PT ;  /* 0x002000000c0c5812 */ /* 0x000fe400078efcff */
[----:B------:R-:W-:Y:S01]  /*b6920*/  ISETP.GE.AND P5, PT, R35, UR11, PT ;  /* 0x0000000b23007c0c */ /* 0x000fe2000bfa6270 */
[----:B------:R-:W2:Y:S01]  /*b6930*/  LDL.LU R139, [R1+0x2f1c] ;  /* 0x002f1c00018b7983 */ /* 0x000ea20000300800 */
[----:B------:R-:W-:-:S03]  /*b6940*/  LOP3.LUT R12, R12, 0xfffbffff, RZ, 0xc0, !PT ;  /* 0xfffbffff0c0c7812 */ /* 0x000fc600078ec0ff */
[----:B------:R-:W2:Y:S01]  /*b6950*/  LDL.LU R138, [R1+0x2f18] ;  /* 0x002f1800018a7983 */ /* 0x000ea20000300800 */
[----:B------:R-:W-:-:S03]  /*b6960*/  R2UR.FILL UR4, R134 ;  /* 0x00000000860472ca */ /* 0x000fc600004e0000 */
[----:B------:R-:W2:Y:S04]  /*b6970*/  LDL.LU R137, [R1+0x2f14] ;  /* 0x002f140001897983 */ /* 0x000ea80000300800 */
[----:B------:R-:W-:Y:S01]  /*b6980*/  @P5 LOP3.LUT R12, R12, 0x40000, RZ, 0xfc, !PT ;  /* 0x000400000c0c5812 */ /* 0x000fe200078efcff */
[----:B------:R-:W2:Y:S01]  /*b6990*/  LDL.LU R136, [R1+0x2f10] ;  /* 0x002f100001887983 */ /* 0x000ea20000300800 */
[----:B------:R-:W-:Y:S02]  /*b69a0*/  ISETP.GE.AND P5, PT, R33, UR9, PT ;  /* 0x0000000921007c0c */ /* 0x000fe4000bfa6270 */
[----:B------:R-:W-:Y:S01]  /*b69b0*/  LOP3.LUT R12, R12, 0xfffeffff, RZ, 0xc0, !PT ;  /* 0xfffeffff0c0c7812 */ /* 0x000fe200078ec0ff */
[----:B------:R-:W2:Y:S04]  /*b69c0*/  LDL.LU R135, [R1+0x2f0c] ;  /* 0x002f0c0001877983 */ /* 0x000ea80000300800 */
[----:B------:R-:W2:Y:S01]  /*b69d0*/  LDL.LU R242, [R1+0xb80] ;  /* 0x000b800001f27983 */ /* 0x000ea20000300800 */
[----:B------:R-:W-:-:S05]  /*b69e0*/  ISETP.GE.AND P0, PT, R66, UR70, PT ;  /* 0x0000004642007c0c */ /* 0x000fca000bf06270 */
[----:B------:R-:W-:Y:S01]  /*b69f0*/  @P5 LOP3.LUT R3, R3, 0x1, RZ, 0xfc, !PT ;  /* 0x0000000103035812 */ /* 0x000fe200078efcff */
[----:B------:R-:W3:Y:S01]  /*b6a00*/  LDL.LU R134, [R1+0x2f08] ;  /* 0x002f080001867983 */ /* 0x000ee20000300800 */
[----:B------:R-:W-:Y:S02]  /*b6a10*/  ISETP.GE.AND P5, PT, R34, UR75, PT ;  /* 0x0000004b22007c0c */ /* 0x000fe4000bfa6270 */
[----:B------:R-:W-:-:S11]  /*b6a20*/  LOP3.LUT R3, R3, 0xffffffef, RZ, 0xc0, !PT ;  /* 0xffffffef03037812 */ /* 0x000fd600078ec0ff */
[----:B------:R-:W-:Y:S02]  /*b6a30*/  @P5 LOP3.LUT R12, R12, 0x10000, RZ, 0xfc, !PT ;  /* 0x000100000c0c5812 */ /* 0x000fe400078efcff */
[----:B------:R-:W-:Y:S02]  /*b6a40*/  ISETP.GE.AND P5, PT, R0, UR73, PT ;  /* 0x0000004900007c0c */ /* 0x000fe4000bfa6270 */
[----:B------:R-:W-:Y:S02]  /*b6a50*/  R2UR.FILL UR70, R133 ;  /* 0x00000000854672ca */ /* 0x000fe400004e0000 */
[----:B------:R-:W3:Y:S09]  /*b6a60*/  LDL.LU R133, [R1+0x2f04] ;  /* 0x002f040001857983 */ /* 0x000ef20000300800 */
[----:B------:R-:W-:-:S02]  /*b6a70*/  @P5 LOP3.LUT R3, R3, 0x10, RZ, 0xfc, !PT ;  /* 0x0000001003035812 */ /* 0x000fc400078efcff */
[----:B------:R-:W-:Y:S02]  /*b6a80*/  ISETP.LT.AND P5, PT, R243, UR4, !P6 ;  /* 0x00000004f3007c0c */ /* 0x000fe4000f7a1270 */
[----:B------:R-:W-:Y:S02]  /*b6a90*/  R2UR.FILL UR4, R132 ;  /* 0x00000000840472ca */ /* 0x000fe400004e0000 */
[----:B------:R-:W3:Y:S01]  /*b6aa0*/  LDL.LU R132, [R1+0x2f00] ;  /* 0x002f000001847983 */ /* 0x000ee20000300800 */
[----:B------:R-:W-:Y:S01]  /*b6ab0*/  ISETP.GE.AND P1, PT, R67, UR71, PT ;  /* 0x0000004743007c0c */ /* 0x000fe2000bf26270 */
[C---:B------:R-:W-:Y:S01]  /*b6ac0*/  IMAD.SHL.U32 R31, R30.reuse, 0x20, RZ ;  /* 0x000000201e1f7824 */ /* 0x040fe200078e00ff */
[----:B------:R-:W-:Y:S01]  /*b6ad0*/  LOP3.LUT R3, R3, 0xffefffff, RZ, 0xc0, !PT ;  /* 0xffefffff03037812 */ /* 0x000fe200078ec0ff */
[----:B------:R-:W-:-:S03]  /*b6ae0*/  IMAD.SHL.U32 R30, R30, 0x10, RZ ;  /* 0x000000101e1e7824 */ /* 0x000fc600078e00ff */
[----:B------:R-:W-:Y:S02]  /*b6af0*/  LOP3.LUT R31, R31, 0x400, RZ, 0xc0, !PT ;  /* 0x000004001f1f7812 */ /* 0x000fe400078ec0ff */
[----:B------:R-:W-:Y:S02]  /*b6b00*/  @P5 LOP3.LUT R3, R3, 0x100000, RZ, 0xfc, !PT ;  /* 0x0010000003035812 */ /* 0x000fe400078efcff */
[----:B------:R-:W-:Y:S02]  /*b6b10*/  LOP3.LUT R30, R30, 0x1f0, RZ, 0xc0, !PT ;  /* 0x000001f01e1e7812 */ /* 0x000fe400078ec0ff */
[----:B------:R-:W-:Y:S02]  /*b6b20*/  LOP3.LUT P5, RZ, R32, 0x2000, RZ, 0xc0, !PT ;  /* 0x0000200020ff7812 */ /* 0x000fe400078ac0ff */
[----:B--2---:R-:W-:Y:S02]  /*b6b30*/  R2UR.FILL UR71, R242 ;  /* 0x00000000f24772ca */ /* 0x004fe400004e0000 */
[----:B------:R-:W-:Y:S01]  /*b6b40*/  LOP3.LUT R2, R2, 0xfff7ffff, RZ, 0xc0, !PT ;  /* 0xfff7ffff02027812 */ /* 0x000fe200078ec0ff */
[----:B------:R-:W-:Y:S01]  /*b6b50*/  STL [R1+0x2fcc], R4 ;  /* 0x002fcc0401007387 */ /* 0x000fe20000100800 */
[----:B------:R-:W-:Y:S01]  /*b6b60*/  IADD3 R240, PT, PT, R30, UR4, R31 ;  /* 0x000000041ef07c10 */ /* 0x000fe2000fffe01f */
[----:B------:R-:W1:Y:S01]  /*b6b70*/  S2R R242, SR_TID.X ;  /* 0x0000000000f27919 */ /* 0x000e620000002100 */
[----:B------:R-:W-:Y:S01]  /*b6b80*/  @P6 LOP3.LUT R2, R2, 0x80000, RZ, 0xfc, !PT ;  /* 0x0008000002026812 */ /* 0x000fe200078efcff */
[----:B---3--:R-:W-:Y:S01]  /*b6b90*/  IMAD.MOV.U32 R74, RZ, RZ, R132 ;  /* 0x000000ffff4a7224 */ /* 0x008fe200078e0084 */
[----:B------:R-:W-:Y:S01]  /*b6ba0*/  MOV R75, R134 ;  /* 0x00000086004b7202 */ /* 0x000fe20000000f00 */
[----:B------:R-:W-:Y:S01]  /*b6bb0*/  STL [R1+0x2fc8], R5 ;  /* 0x002fc80501007387 */ /* 0x000fe20000100800 */
[----:B------:R-:W-:Y:S01]  /*b6bc0*/  LOP3.LUT R2, R2, 0xfffbffff, RZ, 0xc0, !PT ;  /* 0xfffbffff02027812 */ /* 0x000fe200078ec0ff */
[----:B------:R-:W-:-:S02]  /*b6bd0*/  IMAD.MOV.U32 R106, RZ, RZ, R212 ;  /* 0x000000ffff6a7224 */ /* 0x000fc400078e00d4 */
[----:B------:R-:W-:Y:S01]  /*b6be0*/  IMAD.MOV.U32 R107, RZ, RZ, R214 ;  /* 0x000000ffff6b7224 */ /* 0x000fe200078e00d6 */
[----:B------:R-:W-:Y:S01]  /*b6bf0*/  @P5 LOP3.LUT R2, R2, 0x40000, RZ, 0xfc, !PT ;  /* 0x0004000002025812 */ /* 0x000fe200078efcff */
[----:B------:R-:W-:Y:S01]  /*b6c00*/  STL [R1+0x2fc0], R6 ;  /* 0x002fc00601007387 */ /* 0x000fe20000100800 */
[----:B------:R-:W-:Y:S01]  /*b6c10*/  LOP3.LUT R32, R32, 0xfffff7ff, RZ, 0xc0, !PT ;  /* 0xfffff7ff20207812 */ /* 0x000fe200078ec0ff */
[----:B------:R-:W2:Y:S01]  /*b6c20*/  LDCU UR5, c[0x0][0x398] ;  /* 0x00007300ff0577ac */ /* 0x000ea20008000800 */
[----:B------:R-:W-:Y:S01]  /*b6c30*/  LOP3.LUT R2, R2, 0xfffdffff, RZ, 0xc0, !PT ;  /* 0xfffdffff02027812 */ /* 0x000fe200078ec0ff */
[----:B------:R-:W-:Y:S01]  /*b6c40*/  STL [R1+0x2fb8], R7 ;  /* 0x002fb80701007387 */ /* 0x000fe20000100800 */
[----:B------:R-:W3:Y:S02]  /*b6c50*/  LDCU UR6, c[0x0][0x39c] ;  /* 0x00007380ff0677ac */ /* 0x000ee40008000800 */
[----:B------:R-:W-:Y:S01]  /*b6c60*/  @P4 LOP3.LUT R2, R2, 0x20000, RZ, 0xfc, !PT ;  /* 0x0002000002024812 */ /* 0x000fe200078efcff */
[----:B------:R-:W-:Y:S03]  /*b6c70*/  STL [R1+0x2fb0], R8 ;  /* 0x002fb00801007387 */ /* 0x000fe60000100800 */
[----:B------:R-:W-:Y:S01]  /*b6c80*/  LOP3.LUT R2, R2, 0xfffeffff, RZ, 0xc0, !PT ;  /* 0xfffeffff02027812 */ /* 0x000fe200078ec0ff */
[----:B------:R-:W-:Y:S03]  /*b6c90*/  STL [R1+0x2fac], R9 ;  /* 0x002fac0901007387 */ /* 0x000fe60000100800 */
        /* <DEDUP_REMOVED lines=39> */
[----:B-1----:R-:W-:-:S04]  /*b6f10*/  LOP3.LUT R242, R242, 0x3f, RZ, 0xc0, !PT ;  /* 0x0000003ff2f27812 */ /* 0x002fc800078ec0ff */
[----:B------:R-:W-:Y:S01]  /*b6f20*/  LEA R241, R242, UR4, 0x4 ;  /* 0x00000004f2f17c11 */ /* 0x000fe2000f8e20ff */
[----:B------:R-:W1:Y:S01]  /*b6f30*/  LDCU UR4, c[0x0][0x39c] ;  /* 0x00007380ff0477ac */ /* 0x000e620008000800 */
[----:B--2---:R2:W-:Y:S04]  /*b6f40*/  STSM.16.M88.4 [R240], R40 ;  /* 0x00000028f0007844 */ /* 0x0045e80000000200 */
[----:B--2---:R-:W2:Y:S04]  /*b6f50*/  LDL.LU R40, [R1+0xd0] ;  /* 0x0000d00001287983 */ /* 0x004ea80000300800 */
[----:B------:R-:W2:Y:S04]  /*b6f60*/  LDL.LU R41, [R1+0xd8] ;  /* 0x0000d80001297983 */ /* 0x000ea80000300800 */
[----:B------:R-:W2:Y:S04]  /*b6f70*/  LDL.LU R42, [R1+0xc0] ;  /* 0x0000c000012a7983 */ /* 0x000ea80000300800 */
[----:B------:R-:W2:Y:S04]  /*b6f80*/  LDL.LU R43, [R1+0xc8] ;  /* 0x0000c800012b7983 */ /* 0x000ea80000300800 */
[----:B---3--:R-:W-:Y:S01]  /*b6f90*/  STSM.16.M88.4 [R240+0x200], R36 ;  /* 0x00020024f0007844 */ /* 0x008fe20000000200 */
[----:B------:R-:W-:Y:S06]  /*b6fa0*/  BAR.SYNC.DEFER_BLOCKING 0x0 ;  /* 0x0000000000007b1d */ /* 0x000fec0000010000 */
[----:B------:R-:W3:Y:S04]  /*b6fb0*/  LDS.128 R8, [R241] ;  /* 0x00000000f1087984 */ /* 0x000ee80000000c00 */
[----:B------:R-:W1:Y:S01]  /*b6fc0*/  LDS.128 R4, [R241+0x400] ;  /* 0x00040000f1047984 */ /* 0x000e620000000c00 */
[----:B------:R-:W-:Y:S06]  /*b6fd0*/  BAR.SYNC.DEFER_BLOCKING 0x0 ;  /* 0x0000000000007b1d */ /* 0x000fec0000010000 */
[----:B---3--:R-:W-:Y:S04]  /*b6fe0*/  STL.64 [R1+0x490], R8 ;  /* 0x0004900801007387 */ /* 0x008fe80000100a00 */
[----:B------:R-:W-:Y:S04]  /*b6ff0*/  STL.64 [R1+0x498], R10 ;  /* 0x0004980a01007387 */ /* 0x000fe80000100a00 */
[----:B-1----:R-:W-:Y:S04]  /*b7000*/  STL.64 [R1+0x6b0], R4 ;  /* 0x0006b00401007387 */ /* 0x002fe80000100a00 */
[----:B------:R-:W-:Y:S04]  /*b7010*/  STL.64 [R1+0x6b8], R6 ;  /* 0x0006b80601007387 */ /* 0x000fe80000100a00 */
[----:B------:R-:W3:Y:S04]  /*b7020*/  LDL.LU R36, [R1+0x3a4] ;  /* 0x0003a40001247983 */ /* 0x000ee80000300800 */
[----:B------:R-:W3:Y:S04]  /*b7030*/  LDL.LU R37, [R1+0x3ac] ;  /* 0x0003ac0001257983 */ /* 0x000ee80000300800 */
[----:B------:R-:W3:Y:S04]  /*b7040*/  LDL.LU R38, [R1+0x144] ;  /* 0x0001440001267983 */ /* 0x000ee80000300800 */
[----:B------:R-:W3:Y:S04]  /*b7050*/  LDL.LU R39, [R1+0x14c] ;  /* 0x00014c0001277983 */ /* 0x000ee80000300800 */
[----:B------:R-:W-:Y:S04]  /*b7060*/  STSM.16.M88.4 [R240], R44 ;  /* 0x0000002cf0007844 */ /* 0x000fe80000000200 */
[----:B--2---:R1:W-:Y:S01]  /*b7070*/  STSM.16.M88.4 [R240+0x200], R40 ;  /* 0x00020028f0007844 */ /* 0x0043e20000000200 */
[----:B------:R-:W-:Y:S06]  /*b7080*/  BAR.SYNC.DEFER_BLOCKING 0x0 ;  /* 0x0000000000007b1d */ /* 0x000fec0000010000 */
[----:B-1----:R-:W2:Y:S04]  /*b7090*/  LDL.LU R40, [R1+0x74] ;  /* 0x0000740001287983 */ /* 0x002ea80000300800 */
[----:B------:R-:W2:Y:S04]  /*b70a0*/  LDL.LU R41, [R1+0x7c] ;  /* 0x00007c0001297983 */ /* 0x000ea80000300800 */
[----:B------:R-:W2:Y:S04]  /*b70b0*/  LDL.LU R42, [R1+0x24] ;  /* 0x00002400012a7983 */ /* 0x000ea80000300800 */
[----:B------:R-:W2:Y:S04]  /*b70c0*/  LDL.LU R43, [R1+0x2c] ;  /* 0x00002c00012b7983 */ /* 0x000ea80000300800 */
[----:B------:R-:W1:Y:S04]  /*b70d0*/  LDS.128 R4, [R241+0x400] ;  /* 0x00040000f1047984 */ /* 0x000e680000000c00 */
[----:B------:R-:W3:Y:S01]  /*b70e0*/  LDS.128 R8, [R241] ;  /* 0x00000000f1087984 */ /* 0x000ee20000000c00 */
[----:B------:R-:W-:Y:S06]  /*b70f0*/  BAR.SYNC.DEFER_BLOCKING 0x0 ;  /* 0x0000000000007b1d */ /* 0x000fec0000010000 */
[----:B-1----:R-:W-:Y:S04]  /*b7100*/  STL.64 [R1+0x3a0], R4 ;  /* 0x0003a00401007387 */ /* 0x002fe80000100a00 */
[----:B---3--:R-:W-:Y:S04]  /*b7110*/  STL.64 [R1+0x70], R8 ;  /* 0x0000700801007387 */ /* 0x008fe80000100a00 */
[----:B------:R-:W-:Y:S04]  /*b7120*/  STL.64 [R1+0x78], R10 ;  /* 0x0000780a01007387 */ /* 0x000fe80000100a00 */
[----:B------:R-:W-:Y:S04]  /*b7130*/  STL [R1+0x3ac], R7 ;  /* 0x0003ac0701007387 */ /* 0x000fe80000100800 */
[----:B------:R-:W-:Y:S04]  /*b7140*/  STL [R1+0x2fc4], R6 ;  /* 0x002fc40601007387 */ /* 0x000fe80000100800 */
[----:B------:R1:W-:Y:S04]  /*b7150*/  STSM.16.M88.4 [R240], R36 ;  /* 0x00000024f0007844 */ /* 0x0003e80000000200 */
[----:B-1----:R-:W3:Y:S04]  /*b7160*/  LDL.LU R36, [R1+0x54] ;  /* 0x0000540001247983 */ /* 0x002ee80000300800 */
[----:B------:R-:W3:Y:S04]  /*b7170*/  LDL.LU R37, [R1+0x5c] ;  /* 0x00005c0001257983 */ /* 0x000ee80000300800 */
[----:B------:R-:W3:Y:S04]  /*b7180*/  LDL.LU R38, [R1+0x94] ;  /* 0x0000940001267983 */ /* 0x000ee80000300800 */
[----:B------:R-:W3:Y:S04]  /*b7190*/  LDL.LU R39, [R1+0x9c] ;  /* 0x00009c0001277983 */ /* 0x000ee80000300800 */
[----:B--2---:R1:W-:Y:S01]  /*b71a0*/  STSM.16.M88.4 [R240+0x200], R40 ;  /* 0x00020028f0007844 */ /* 0x0043e20000000200 */
[----:B------:R-:W-:Y:S06]  /*b71b0*/  BAR.SYNC.DEFER_BLOCKING 0x0 ;  /* 0x0000000000007b1d */ /* 0x000fec0000010000 */
[----:B-1----:R-:W2:Y:S04]  /*b71c0*/  LDL.LU R40, [R1+0xd4] ;  /* 0x0000d40001287983 */ /* 0x002ea80000300800 */
[----:B------:R-:W2:Y:S04]  /*b71d0*/  LDL.LU R41, [R1+0xdc] ;  /* 0x0000dc0001297983 */ /* 0x000ea80000300800 */
[----:B------:R-:W2:Y:S04]  /*b71e0*/  LDL.LU R42, [R1+0xc4] ;  /* 0x0000c400012a7983 */ /* 0x000ea80000300800 */
[----:B------:R-:W2:Y:S04]  /*b71f0*/  LDL.LU R43, [R1+0xcc] ;  /* 0x0000cc00012b7983 */ /* 0x000ea80000300800 */
[----:B------:R-:W1:Y:S04]  /*b7200*/  LDS.128 R4, [R241] ;  /* 0x00000000f1047984 */ /* 0x000e680000000c00 */
[----:B-1----:R1:W-:Y:S04]  /*b7210*/  STL.64 [R1+0x50], R4 ;  /* 0x0000500401007387 */ /* 0x0023e80000100a00 */
[----:B------:R-:W-:Y:S01]  /*b7220*/  STL [R1+0x5c], R7 ;  /* 0x00005c0701007387 */ /* 0x000fe20000100800 */
[----:B-1----:R-:W-:-:S05]  /*b7230*/  IMAD.MOV.U32 R4, RZ, RZ, R6 ;  /* 0x000000ffff047224 */ /* 0x002fca00078e0006 */
[----:B------:R-:W-:Y:S04]  /*b7240*/  STL [R1+0x2fd0], R4 ;  /* 0x002fd00401007387 */ /* 0x000fe80000100800 */
[----:B------:R-:W1:Y:S01]  /*b7250*/  LDS.128 R4, [R241+0x400] ;  /* 0x00040000f1047984 */ /* 0x000e620000000c00 */
[----:B------:R-:W-:Y:S06]  /*b7260*/  BAR.SYNC.DEFER_BLOCKING 0x0 ;  /* 0x0000000000007b1d */ /* 0x000fec0000010000 */
[----:B---3--:R3:W-:Y:S04]  /*b7270*/  STSM.16.M88.4 [R240], R36 ;  /* 0x00000024f0007844 */ /* 0x0087e80000000200 */
[----:B-1----:R-:W-:Y:S04]  /*b7280*/  STL.64 [R1+0xd0], R4 ;  /* 0x0000d00401007387 */ /* 0x002fe80000100a00 */
[----:B------:R-:W-:Y:S04]  /*b7290*/  STL.64 [R1+0xd8], R6 ;  /* 0x0000d80601007387 */ /* 0x000fe80000100a00 */
[----:B---3--:R-:W3:Y:S04]  /*b72a0*/  LDL.LU R36, [R1+0x270] ;  /* 0x0002700001247983 */ /* 0x008ee80000300800 */
        /* <DEDUP_REMOVED lines=10> */
[----:B-1----:R-:W-:Y:S01]  /*b7350*/  STL [R1+0x24], R9 ;  /* 0x0000240901007387 */ /* 0x002fe20000100800 */
[----:B------:R-:W-:Y:S01]  /*b7360*/  IMAD.MOV.U32 R4, RZ, RZ, R8 ;  /* 0x000000ffff047224 */ /* 0x000fe200078e0008 */
[----:B------:R-:W-:-:S02]  /*b7370*/  MOV R5, R10 ;  /* 0x0000000a00057202 */ /* 0x000fc40000000f00 */
[----:B------:R-:W-:Y:S04]  /*b7380*/  STL [R1+0x2c], R11 ;  /* 0x00002c0b01007387 */ /* 0x000fe80000100800 */
[----:B------:R-:W1:Y:S01]  /*b7390*/  LDS.128 R8, [R241+0x400] ;  /* 0x00040000f1087984 */ /* 0x000e620000000c00 */
[----:B------:R-:W-:Y:S06]  /*b73a0*/  BAR.SYNC.DEFER_BLOCKING 0x0 ;  /* 0x0000000000007b1d */ /* 0x000fec0000010000 */
[----:B-1----:R-:W-:Y:S04]  /*b73b0*/  STL [R1+0x94], R9 ;  /* 0x0000940901007387 */ /* 0x002fe80000100800 */
[----:B------:R-:W-:Y:S04]  /*b73c0*/  STL [R1+0x98], R10 ;  /* 0x0000980a01007387 */ /* 0x000fe80000100800 */
[----:B---3--:R1:W-:Y:S04]  /*b73d0*/  STSM.16.M88.4 [R240], R36 ;  /* 0x00000024f0007844 */ /* 0x0083e80000000200 */
[----:B-1----:R-:W3:Y:S04]  /*b73e0*/  LDL.LU R36, [R1+0xf80] ;  /* 0x000f800001247983 */ /* 0x002ee80000300800 */
[----:B------:R-:W3:Y:S04]  /*b73f0*/  LDL.LU R37, [R1+0xf88] ;  /* 0x000f880001257983 */ /* 0x000ee80000300800 */
[----:B------:R-:W3:Y:S04]  /*b7400*/  LDL.LU R38, [R1+0x4e0] ;  /* 0x0004e00001267983 */ /* 0x000ee80000300800 */
[----:B------:R-:W3:Y:S01]  /*b7410*/  LDL.LU R39, [R1+0x4e8] ;  /* 0x0004e80001277983 */ /* 0x000ee20000300800 */
[----:B------:R-:W-:-:S02]  /*b7420*/  IMAD.MOV.U32 R6, RZ, RZ, R8 ;  /* 0x000000ffff067224 */ /* 0x000fc400078e0008 */
[----:B------:R-:W-:Y:S01]  /*b7430*/  IMAD.MOV.U32 R30, RZ, RZ, R11 ;  /* 0x000000ffff1e7224 */ /* 0x000fe200078e000b */
        /* <DEDUP_REMOVED lines=8> */
[----:B------:R-:W-:-:S03]  /*b74c0*/  IMAD.MOV.U32 R7, RZ, RZ, R8 ;  /* 0x000000ffff077224 */ /* 0x000fc600078e0008 */
[----:B------:R-:W-:Y:S04]  /*b74d0*/  STL.64 [R1+0x5a8], R10 ;  /* 0x0005a80a01007387 */ /* 0x000fe80000100a00 */
[----:B------:R-:W1:Y:S01]  /*b74e0*/  LDS.128 R8, [R241+0x400] ;  /* 0x00040000f1087984 */ /* 0x000e620000000c00 */
[----:B------:R-:W-:Y:S06]  /*b74f0*/  BAR.SYNC.DEFER_BLOCKING 0x0 ;  /* 0x0000000000007b1d */ /* 0x000fec0000010000 */
[----:B-1----:R-:W-:Y:S04]  /*b7500*/  STL.64 [R1+0x6e0], R8 ;  /* 0x0006e00801007387 */ /* 0x002fe80000100a00 */
[----:B------:R-:W-:Y:S04]  /*b7510*/  STL.64 [R1+0x6e8], R10 ;  /* 0x0006e80a01007387 */ /* 0x000fe80000100a00 */
[----:B---3--:R1:W-:Y:S04]  /*b7520*/  STSM.16.M88.4 [R240], R36 ;  /* 0x00000024f0007844 */ /* 0x0083e80000000200 */
        /* <DEDUP_REMOVED lines=10> */
[----:B------:R-:W1:Y:S04]  /*b75d0*/  LDS.128 R8, [R241+0x400] ;  /* 0x00040000f1087984 */ /* 0x000e680000000c00 */
[----:B------:R-:W4:Y:S01]  /*b75e0*/  LDS.128 R20, [R241] ;  /* 0x00000000f1147984 */ /* 0x000f220000000c00 */
[----:B------:R-:W-:Y:S06]  /*b75f0*/  BAR.SYNC.DEFER_BLOCKING 0x0 ;  /* 0x0000000000007b1d */ /* 0x000fec0000010000 */
[----:B-1----:R-:W-:Y:S04]  /*b7600*/  STL [R1+0x6c4], R9 ;  /* 0x0006c40901007387 */ /* 0x002fe80000100800 */
[----:B----4-:R-:W-:Y:S04]  /*b7610*/  STL.64 [R1+0x140], R20 ;  /* 0x0001401401007387 */ /* 0x010fe80000100a00 */
[----:B------:R-:W-:Y:S04]  /*b7620*/  STL.64 [R1+0x148], R22 ;  /* 0x0001481601007387 */ /* 0x000fe80000100a00 */
[----:B------:R-:W-:Y:S04]  /*b7630*/  STL.64 [R1+0x6c8], R10 ;  /* 0x0006c80a01007387 */ /* 0x000fe80000100a00 */
[----:B------:R-:W-:Y:S04]  /*b7640*/  STL [R1+0x2fb4], R8 ;  /* 0x002fb40801007387 */ /* 0x000fe80000100800 */
        /* <DEDUP_REMOVED lines=12> */
[----:B------:R-:W4:Y:S01]  /*b7710*/  LDS.128 R8, [R241+0x400] ;  /* 0x00040000f1087984 */ /* 0x000f220000000c00 */
[----:B------:R-:W-:Y:S06]  /*b7720*/  BAR.SYNC.DEFER_BLOCKING 0x0 ;  /* 0x0000000000007b1d */ /* 0x000fec0000010000 */
[----:B-1----:R-:W-:Y:S04]  /*b7730*/  STL.64 [R1+0xc0], R20 ;  /* 0x0000c01401007387 */ /* 0x002fe80000100a00 */
[----:B------:R-:W-:Y:S04]  /*b7740*/  STL.64 [R1+0xc8], R22 ;  /* 0x0000c81601007387 */ /* 0x000fe80000100a00 */
[----:B----4-:R-:W-:Y:S04]  /*b7750*/  STL.64 [R1+0x2e0], R8 ;  /* 0x0002e00801007387 */ /* 0x010fe80000100a00 */
        /* <DEDUP_REMOVED lines=16> */
[----:B------:R-:W-:Y:S04]  /*b7860*/  STL [R1+0x8c], R11 ;  /* 0x00008c0b01007387 */ /* 0x000fe80000100800 */
        /* <DEDUP_REMOVED lines=125> */
[----:B-1----:R-:W-:Y:S01]  /*b8040*/  STL.64 [R1+0x250], R20 ;  /* 0x0002501401007387 */ /* 0x002fe20000100a00 */
[----:B------:R-:W-:-:S03]  /*b8050*/  MOV R11, R22 ;  /* 0x00000016000b7202 */ /* 0x000fc60000000f00 */
[----:B------:R-:W-:Y:S04]  /*b8060*/  STL [R1+0x25c], R23 ;  /* 0x00025c1701007387 */ /* 0x000fe80000100800 */
[----:B------:R-:W1:Y:S01]  /*b8070*/  LDS.128 R20, [R241+0x400] ;  /* 0x00040000f1147984 */ /* 0x000e620000000c00 */
[----:B------:R-:W-:Y:S06]  /*b8080*/  BAR.SYNC.DEFER_BLOCKING 0x0 ;  /* 0x0000000000007b1d */ /* 0x000fec0000010000 */
[----:B------:R-:W-:Y:S01]  /*b8090*/  STL [R1+0x2fa4], R11 ;  /* 0x002fa40b01007387 */ /* 0x000fe20000100800 */
[----:B-1----:R-:W-:-:S03]  /*b80a0*/  IMAD.MOV.U32 R12, RZ, RZ, R23 ;  /* 0x000000ffff0c7224 */ /* 0x002fc600078e0017 */
[----:B------:R-:W-:Y:S04]  /*b80b0*/  STL.64 [R1+0x4c0], R20 ;  /* 0x0004c01401007387 */ /* 0x000fe80000100a00 */
[----:B------:R-:W-:Y:S04]  /*b80c0*/  STL [R1+0x4c8], R22 ;  /* 0x0004c81601007387 */ /* 0x000fe80000100800 */
        /* <DEDUP_REMOVED lines=14> */
[----:B------:R-:W-:-:S02]  /*b81b0*/  IMAD.MOV.U32 R11, RZ, RZ, R20 ;  /* 0x000000ffff0b7224 */ /* 0x000fc400078e0014 */
[----:B------:R-:W-:Y:S01]  /*b81c0*/  IMAD.MOV.U32 R31, RZ, RZ, R22 ;  /* 0x000000ffff1f7224 */ /* 0x000fe200078e0016 */
[----:B------:R-:W-:Y:S04]  /*b81d0*/  STL [R1+0x1c], R23 ;  /* 0x00001c1701007387 */ /* 0x000fe80000100800 */
[----:B------:R-:W1:Y:S01]  /*b81e0*/  LDS.128 R20, [R241+0x400] ;  /* 0x00040000f1147984 */ /* 0x000e620000000c00 */
[----:B------:R-:W-:Y:S06]  /*b81f0*/  BAR.SYNC.DEFER_BLOCKING 0x0 ;  /* 0x0000000000007b1d */ /* 0x000fec0000010000 */
[----:B-1----:R-:W-:Y:S04]  /*b8200*/  STL [R1+0x2c0], R20 ;  /* 0x0002c01401007387 */ /* 0x002fe80000100800 */
[----:B------:R-:W-:Y:S04]  /*b8210*/  STL.64 [R1+0x2c8], R22 ;  /* 0x0002c81601007387 */ /* 0x000fe80000100a00 */
[----:B---3--:R1:W-:Y:S04]  /*b8220*/  STSM.16.M88.4 [R240], R36 ;  /* 0x00000024f0007844 */ /* 0x0083e80000000200 */
[----:B-1----:R-:W3:Y:S04]  /*b8230*/  LDL.LU R36, [R1+0x6a0] ;  /* 0x0006a00001247983 */ /* 0x002ee80000300800 */
[----:B------:R-:W3:Y:S04]  /*b8240*/  LDL.LU R37, [R1+0x6a8] ;  /* 0x0006a80001257983 */ /* 0x000ee80000300800 */
[----:B------:R-:W3:Y:S04]  /*b8250*/  LDL.LU R38, [R1+0x4b0] ;  /* 0x0004b00001267983 */ /* 0x000ee80000300800 */
[----:B------:R-:W3:Y:S01]  /*b8260*/  LDL.LU R39, [R1+0x4b8] ;  /* 0x0004b80001277983 */ /* 0x000ee20000300800 */
[----:B------:R-:W-:-:S03]  /*b8270*/  IMAD.MOV.U32 R12, RZ, RZ, R21 ;  /* 0x000000ffff0c7224 */ /* 0x000fc600078e0015 */
[----:B--2---:R1:W-:Y:S01]  /*b8280*/  STSM.16.M88.4 [R240+0x200], R40 ;  /* 0x00020028f0007844 */ /* 0x0043e20000000200 */
[----:B------:R-:W-:Y:S06]  /*b8290*/  BAR.SYNC.DEFER_BLOCKING 0x0 ;  /* 0x0000000000007b1d */ /* 0x000fec0000010000 */
[----:B-1----:R-:W2:Y:S04]  /*b82a0*/  LDL.LU R40, [R1+0x2b0] ;  /* 0x0002b00001287983 */ /* 0x002ea80000300800 */
[----:B------:R-:W2:Y:S04]  /*b82b0*/  LDL.LU R41, [R1+0x2b8] ;  /* 0x0002b80001297983 */ /* 0x000ea80000300800 */
[----:B------:R-:W2:Y:S04]  /*b82c0*/  LDL.LU R42, [R1] ;  /* 0x00000000012a7983 */ /* 0x000ea80000300800 */
        /* <DEDUP_REMOVED lines=58> */
[----:B-1----:R-:W-:Y:S04]  /*b8670*/  STL.64 [R1], R24 ;  /* 0x0000001801007387 */ /* 0x002fe80000100a00 */
        /* <DEDUP_REMOVED lines=12> */
[----:B------:R-:W1:Y:S04]  /*b8740*/  LDS.128 R20, [R241+0x400] ;  /* 0x00040000f1147984 */ /* 0x000e680000000c00 */
[----:B------:R-:W4:Y:S01]  /*b8750*/  LDS.128 R24, [R241] ;  /* 0x00000000f1187984 */ /* 0x000f220000000c00 */
[----:B------:R-:W-:Y:S01]  /*b8760*/  BAR.SYNC.DEFER_BLOCKING 0x0 ;  /* 0x0000000000007b1d */ /* 0x000fe20000010000 */
[----:B-1----:R-:W-:-:S05]  /*b8770*/  MOV R19, R22 ;  /* 0x0000001600137202 */ /* 0x002fca0000000f00 */
[----:B------:R-:W-:Y:S04]  /*b8780*/  STL.64 [R1+0x7d0], R20 ;  /* 0x0007d01401007387 */ /* 0x000fe80000100a00 */
[----:B----4-:R-:W-:Y:S04]  /*b8790*/  STL.64 [R1+0x780], R24 ;  /* 0x0007801801007387 */ /* 0x010fe80000100a00 */
[----:B------:R-:W-:Y:S04]  /*b87a0*/  STL.64 [R1+0x788], R26 ;  /* 0x0007881a01007387 */ /* 0x000fe80000100a00 */
[----:B------:R-:W-:Y:S04]  /*b87b0*/  STL [R1+0x7dc], R23 ;  /* 0x0007dc1701007387 */ /* 0x000fe80000100800 */
[----:B------:R-:W-:Y:S04]  /*b87c0*/  STL [R1+0x2f7c], R19 ;  /* 0x002f7c1301007387 */ /* 0x000fe80000100800 */
[----:B---3--:R1:W-:Y:S04]  /*b87d0*/  STSM.16.M88.4 [R240], R36 ;  /* 0x00000024f0007844 */ /* 0x0083e80000000200 */
[----:B-1----:R-:W3:Y:S04]  /*b87e0*/  LDL.LU R36, [R1+0x234] ;  /* 0x0002340001247983 */ /* 0x002ee80000300800 */
[----:B------:R-:W3:Y:S04]  /*b87f0*/  LDL.LU R37, [R1+0x23c] ;  /* 0x00023c0001257983 */ /* 0x000ee80000300800 */
[----:B------:R-:W3:Y:S04]  /*b8800*/  LDL.LU R38, [R1+0x14d4] ;  /* 0x0014d40001267983 */ /* 0x000ee80000300800 */
[----:B------:R-:W3:Y:S01]  /*b8810*/  LDL.LU R39, [R1+0x14dc] ;  /* 0x0014dc0001277983 */ /* 0x000ee20000300800 */
[----:B------:R-:W-:-:S02]  /*b8820*/  IMAD.MOV.U32 R42, RZ, RZ, R248 ;  /* 0x000000ffff2a7224 */ /* 0x000fc400078e00f8 */
[----:B------:R-:W-:-:S05]  /*b8830*/  IMAD.MOV.U32 R43, RZ, RZ, R250 ;  /* 0x000000ffff2b7224 */ /* 0x000fca00078e00fa */
        /* <DEDUP_REMOVED lines=8> */
[----:B------:R-:W-:Y:S01]  /*b88c0*/  BAR.SYNC.DEFER_BLOCKING 0x0 ;  /* 0x0000000000007b1d */ /* 0x000fe20000010000 */
[----:B-1----:R-:W-:-:S05]  /*b88d0*/  IMAD.MOV.U32 R18, RZ, RZ, R20 ;  /* 0x000000ffff127224 */ /* 0x002fca00078e0014 */
[----:B------:R-:W-:Y:S04]  /*b88e0*/  STL [R1+0x7b4], R21 ;  /* 0x0007b41501007387 */ /* 0x000fe80000100800 */
        /* <DEDUP_REMOVED lines=13> */
[----:B------:R-:W1:Y:S04]  /*b89c0*/  LDS.128 R20, [R241] ;  /* 0x00000000f1147984 */ /* 0x000e680000000c00 */
[----:B-1----:R-:W-:Y:S01]  /*b89d0*/  STL [R1+0x2a4], R21 ;  /* 0x0002a41501007387 */ /* 0x002fe20000100800 */
[----:B------:R-:W-:-:S03]  /*b89e0*/  IMAD.MOV.U32 R13, RZ, RZ, R20 ;  /* 0x000000ffff0d7224 */ /* 0x000fc600078e0014 */
[----:B------:R-:W-:Y:S04]  /*b89f0*/  STL.64 [R1+0x2a8], R22 ;  /* 0x0002a81601007387 */ /* 0x000fe80000100a00 */
[----:B------:R-:W1:Y:S01]  /*b8a00*/  LDS.128 R20, [R241+0x400] ;  /* 0x00040000f1147984 */ /* 0x000e620000000c00 */
[----:B------:R-:W-:Y:S06]  /*b8a10*/  BAR.SYNC.DEFER_BLOCKING 0x0 ;  /* 0x0000000000007b1d */ /* 0x000fec0000010000 */
[----:B------:R-:W-:Y:S04]  /*b8a20*/  STL [R1+0x2f8c], R13 ;  /* 0x002f8c0d01007387 */ /* 0x000fe80000100800 */
[----:B-1----:R-:W-:Y:S04]  /*b8a30*/  STL.64 [R1+0x690], R20 ;  /* 0x0006901401007387 */ /* 0x002fe80000100a00 */
[----:B------:R-:W-:Y:S04]  /*b8a40*/  STL.64 [R1+0x698], R22 ;  /* 0x0006981601007387 */ /* 0x000fe80000100a00 */
        /* <DEDUP_REMOVED lines=15> */
[----:B------:R-:W-:-:S03]  /*b8b40*/  IMAD.MOV.U32 R18, RZ, RZ, R22 ;  /* 0x000000ffff127224 */ /* 0x000fc600078e0016 */
[----:B------:R-:W-:Y:S04]  /*b8b50*/  STL [R1+0x23c], R23 ;  /* 0x00023c1701007387 */ /* 0x000fe80000100800 */
[----:B------:R-:W1:Y:S01]  /*b8b60*/  LDS.128 R20, [R241+0x400] ;  /* 0x00040000f1147984 */ /* 0x000e620000000c00 */
[----:B------:R-:W-:Y:S06]  /*b8b70*/  BAR.SYNC.DEFER_BLOCKING 0x0 ;  /* 0x0000000000007b1d */ /* 0x000fec0000010000 */
[----:B------:R-:W-:Y:S04]  /*b8b80*/  STL [R1+0x2f90], R18 ;  /* 0x002f901201007387 */ /* 0x000fe80000100800 */
        /* <DEDUP_REMOVED lines=23> */
[----:B------:R-:W3:Y:S01]  /*b8d00*/  LDL.LU R39, [R1+0x14cc] ;  /* 0x0014cc0001277983 */ /* 0x000ee20000300800 */
[----:B------:R-:W-:Y:S01]  /*b8d10*/  MOV R42, R244 ;  /* 0x000000f4002a7202 */ /* 0x000fe20000000f00 */
        /* <DEDUP_REMOVED lines=48> */
[----:B-1----:R-:W-:Y:S04]  /*b9020*/  STL [R1+0x294], R21 ;  /* 0x0002941501007387 */ /* 0x002fe80000100800 */
        /* <DEDUP_REMOVED lines=36> */
[----:B-1----:R1:W-:Y:S04]  /*b9270*/  STL.64 [R1+0x860], R24 ;  /* 0x0008601801007387 */ /* 0x0023e80000100a00 */
[----:B----4-:R-:W-:Y:S04]  /*b9280*/  STL.64 [R1+0x800], R44 ;  /* 0x0008002c01007387 */ /* 0x010fe80000100a00 */
[----:B------:R-:W-:Y:S01]  /*b9290*/  STL.64 [R1+0x808], R46 ;  /* 0x0008082e01007387 */ /* 0x000fe20000100a00 */
[----:B-1----:R-:W-:-:S03]  /*b92a0*/  MOV R25, R27 ;  /* 0x0000001b00197202 */ /* 0x002fc60000000f00 */
        /* <DEDUP_REMOVED lines=11> */
[----:B------:R-:W1:Y:S02]  /*b9360*/  LDS.128 R44, [R241] ;  /* 0x00000000f12c7984 */ /* 0x000e640000000c00 */
[----:B-1----:R-:W-:-:S02]  /*b9370*/  IMAD.MOV.U32 R24, RZ, RZ, R46 ;  /* 0x000000ffff187224 */ /* 0x002fc400078e002e */
[----:B------:R-:W-:Y:S04]  /*b9380*/  STL.64 [R1+0x480], R44 ;  /* 0x0004802c01007387 */ /* 0x000fe80000100a00 */
[----:B------:R-:W-:Y:S04]  /*b9390*/  STL [R1+0x2f6c], R24 ;  /* 0x002f6c1801007387 */ /* 0x000fe80000100800 */
[----:B------:R-:W1:Y:S01]  /*b93a0*/  LDS.128 R24, [R241+0x400] ;  /* 0x00040000f1187984 */ /* 0x000e620000000c00 */
[----:B------:R-:W-:Y:S01]  /*b93b0*/  BAR.SYNC.DEFER_BLOCKING 0x0 ;  /* 0x0000000000007b1d */ /* 0x000fe20000010000 */
[----:B------:R-:W-:-:S05]  /*b93c0*/  IMAD.MOV.U32 R22, RZ, RZ, R47 ;  /* 0x000000ffff167224 */ /* 0x000fca00078e002f */
        /* <DEDUP_REMOVED lines=16> */
[----:B------:R-:W1:Y:S02]  /*b94d0*/  LDS.128 R44, [R241] ;  /* 0x00000000f12c7984 */ /* 0x000e640000000c00 */
[----:B-1----:R-:W-:Y:S01]  /*b94e0*/  IMAD.MOV.U32 R24, RZ, RZ, R44 ;  /* 0x000000ffff187224 */ /* 0x002fe200078e002c */
[----:B------:R-:W-:Y:S01]  /*b94f0*/  MOV R21, R46 ;  /* 0x0000002e00157202 */ /* 0x000fe20000000f00 */
[----:B------:R-:W-:-:S02]  /*b9500*/  IMAD.MOV.U32 R22, RZ, RZ, R45 ;  /* 0x000000ffff167224 */ /* 0x000fc400078e002d */
[----:B------:R-:W-:Y:S02]  /*b9510*/  IMAD.MOV.U32 R23, RZ, RZ, R47 ;  /* 0x000000ffff177224 */ /* 0x000fe400078e002f */
        /* <DEDUP_REMOVED lines=52> */
[----:B------:R-:W-:-:S03]  /*b9860*/  MOV R26, R44 ;  /* 0x0000002c001a7202 */ /* 0x000fc60000000f00 */
[----:B------:R-:W-:Y:S04]  /*b9870*/  STL.64 [R1+0x668], R46 ;  /* 0x0006682e01007387 */ /* 0x000fe80000100a00 */
[----:B------:R-:W1:Y:S01]  /*b9880*/  LDS.128 R44, [R241+0x400] ;  /* 0x00040000f12c7984 */ /* 0x000e620000000c00 */
[----:B------:R-:W-:Y:S01]  /*b9890*/  BAR.SYNC.DEFER_BLOCKING 0x0 ;  /* 0x0000000000007b1d */ /* 0x000fe20000010000 */
[----:B-1----:R-:W-:-:S05]  /*b98a0*/  IMAD.MOV.U32 R27, RZ, RZ, R45 ;  /* 0x000000ffff1b7224 */ /* 0x002fca00078e002d */
[----:B------:R-:W-:Y:S04]  /*b98b0*/  STL [R1+0x8a0], R44 ;  /* 0x0008a02c01007387 */ /* 0x000fe80000100800 */
        /* <DEDUP_REMOVED lines=81> */
[----:B------:R-:W-:Y:S01]  /*b9dd0*/  IMAD.MOV.U32 R42, RZ, RZ, R229 ;  /* 0x000000ffff2a7224 */ /* 0x000fe200078e00e5 */
[----:B------:R-:W-:-:S05]  /*b9de0*/  MOV R43, R231 ;  /* 0x000000e7002b7202 */ /* 0x000fca0000000f00 */
        /* <DEDUP_REMOVED lines=230> */
[----:B-1----:R-:W-:Y:S04]  /*bac50*/  STL.64 [R1+0xa10], R44 ;  /* 0x000a102c01007387 */ /* 0x002fe80000100a00 */
[----:B----4-:R-:W-:Y:S04]  /*bac60*/  STL.64 [R1+0x430], R48 ;  /* 0x0004303001007387 */ /* 0x010fe80000100a00 */
        /* <DEDUP_REMOVED lines=10> */
[----:B------:R-:W2:Y:S01]  /*bad10*/  LDL.LU R41, [R1+0x228] ;  /* 0x0002280001297983 */ /* 0x000ea20000300800 */
[----:B------:R-:W-:-:S03]  /*bad20*/  IMAD.MOV.U32 R35, RZ, RZ, R46 ;  /* 0x000000ffff237224 */ /* 0x000fc600078e002e */
        /* <DEDUP_REMOVED lines=78> */
[----:B------:R-:W-:Y:S01]  /*bb210*/  STL.64 [R1+0xb08], R46 ;  /* 0x000b082e01007387 */ /* 0x000fe20000100a00 */
[----:B------:R-:W-:-:S02]  /*bb220*/  IMAD.MOV.U32 R42, RZ, RZ, R196 ;  /* 0x000000ffff2a7224 */ /* 0x000fc400078e00c4 */
[----:B------:R-:W-:Y:S01]  /*bb230*/  IMAD.MOV.U32 R43, RZ, RZ, R198 ;  /* 0x000000ffff2b7224 */ /* 0x000fe200078e00c6 */
        /* <DEDUP_REMOVED lines=72> */
[----:B------:R-:W-:Y:S01]  /*bb6c0*/  MOV R42, R192 ;  /* 0x000000c0002a7202 */ /* 0x000fe20000000f00 */
[----:B------:R-:W-:-:S02]  /*bb6d0*/  IMAD.MOV.U32 R43, RZ, RZ, R194 ;  /* 0x000000ffff2b7224 */ /* 0x000fc400078e00c2 */
        /* <DEDUP_REMOVED lines=644> */
[----:B-1----:R-:W-:-:S05]  /*bdf20*/  IMAD.MOV.U32 R242, RZ, RZ, R47 ;  /* 0x000000fffff27224 */ /* 0x002fca00078e002f */
        /* <DEDUP_REMOVED lines=113> */
[----:B------:R-:W-:Y:S01]  /*be640*/  LDS.128 R244, [R241+0x400] ;  /* 0x00040000f1f47984 */ /* 0x000fe20000000c00 */
        /* <DEDUP_REMOVED lines=19> */
[----:B---3--:R3:W-:Y:S04]  /*be780*/  STSM.16.M88.4 [R240], R36 ;  /* 0x00000024f0007844 */ /* 0x0087e80000000200 */
[----:B---3--:R-:W3:Y:S04]  /*be790*/  LDL.LU R36, [R1+0x530] ;  /* 0x0005300001247983 */ /* 0x008ee80000300800 */
[----:B------:R-:W3:Y:S04]  /*be7a0*/  LDL.LU R37, [R1+0x538] ;  /* 0x0005380001257983 */ /* 0x000ee80000300800 */
[----:B------:R-:W3:Y:S04]  /*be7b0*/  LDL.LU R38, [R1+0x340] ;  /* 0x0003400001267983 */ /* 0x000ee80000300800 */
[----:B------:R-:W3:Y:S04]  /*be7c0*/  LDL.LU R39, [R1+0x348] ;  /* 0x0003480001277983 */ /* 0x000ee80000300800 */
[----:B--2---:R2:W-:Y:S01]  /*be7d0*/  STSM.16.M88.4 [R240+0x200], R40 ;  /* 0x00020028f0007844 */ /* 0x0045e20000000200 */
[----:B------:R-:W-:Y:S06]  /*be7e0*/  BAR.SYNC.DEFER_BLOCKING 0x0 ;  /* 0x0000000000007b1d */ /* 0x000fec0000010000 */
[----:B--2---:R-:W2:Y:S04]  /*be7f0*/  LDL.LU R40, [R1+0xef0] ;  /* 0x000ef00001287983 */ /* 0x004ea80000300800 */
[----:B------:R-:W2:Y:S04]  /*be800*/  LDL.LU R41, [R1+0xef8] ;  /* 0x000ef80001297983 */ /* 0x000ea80000300800 */
[----:B------:R-:W1:Y:S04]  /*be810*/  LDS.128 R228, [R241] ;  /* 0x00000000f1e47984 */ /* 0x000e680000000c00 */
[----:B------:R-:W-:Y:S01]  /*be820*/  LDS.128 R224, [R241+0x400] ;  /* 0x00040000f1e07984 */ /* 0x000fe20000000c00 */
[----:B------:R-:W-:Y:S01]  /*be830*/  BAR.SYNC.DEFER_BLOCKING 0x0 ;  /* 0x0000000000007b1d */ /* 0x000fe20000010000 */
[----:B------:R-:W-:-:S02]  /*be840*/  IMAD.MOV.U32 R42, RZ, RZ, R148 ;  /* 0x000000ffff2a7224 */ /* 0x000fc400078e0094 */
[----:B------:R-:W-:-:S03]  /*be850*/  IMAD.MOV.U32 R43, RZ, RZ, R150 ;  /* 0x000000ffff2b7224 */ /* 0x000fc600078e0096 */
        /* <DEDUP_REMOVED lines=9> */
[----:B------:R-:W2:Y:S04]  /*be8f0*/  LDL.LU R42, [R1+0xfc4] ;  /* 0x000fc400012a7983 */ /* 0x000ea80000300800 */
[----:B------:R-:W2:Y:S04]  /*be900*/  LDL.LU R43, [R1+0xfcc] ;  /* 0x000fcc00012b7983 */ /* 0x000ea80000300800 */
[----:B------:R-:W1:Y:S04]  /*be910*/  LDS.128 R220, [R241] ;  /* 0x00000000f1dc7984 */ /* 0x000e680000000c00 */
[----:B------:R-:W-:Y:S01]  /*be920*/  LDS.128 R216, [R241+0x400] ;  /* 0x00040000f1d87984 */ /* 0x000fe20000000c00 */
        /* <DEDUP_REMOVED lines=27> */
[----:B------:R-:W1:Y:S01]  /*beae0*/  LDS.128 R196, [R241+0x400] ;  /* 0x00040000f1c47984 */ /* 0x000e620000000c00 */
[----:B------:R-:W-:Y:S06]  /*beaf0*/  BAR.SYNC.DEFER_BLOCKING 0x0 ;  /* 0x0000000000007b1d */ /* 0x000fec0000010000 */
[----:B---3--:R3:W-:Y:S04]  /*beb00*/  STSM.16.M88.4 [R240], R36 ;  /* 0x00000024f0007844 */ /* 0x0087e80000000200 */
[----:B---3--:R-:W3:Y:S04]  /*beb10*/  LDL.LU R36, [R1+0x520] ;  /* 0x0005200001247983 */ /* 0x008ee80000300800 */
[----:B------:R-:W3:Y:S04]  /*beb20*/  LDL.LU R37, [R1+0x528] ;  /* 0x0005280001257983 */ /* 0x000ee80000300800 */
[----:B------:R-:W3:Y:S04]  /*beb30*/  LDL.LU R38, [R1+0x330] ;  /* 0x0003300001267983 */ /* 0x000ee80000300800 */
[----:B------:R-:W3:Y:S04]  /*beb40*/  LDL.LU R39, [R1+0x338] ;  /* 0x0003380001277983 */ /* 0x000ee80000300800 */
[----:B------:R-:W4:Y:S04]  /*beb50*/  LDL.LU R44, [R1+0x130] ;  /* 0x00013000012c7983 */ /* 0x000f280000300800 */
[----:B------:R-:W4:Y:S04]  /*beb60*/  LDL.LU R45, [R1+0x138] ;  /* 0x00013800012d7983 */ /* 0x000f280000300800 */
[----:B--2---:R2:W-:Y:S01]  /*beb70*/  STSM.16.M88.4 [R240+0x200], R40 ;  /* 0x00020028f0007844 */ /* 0x0045e20000000200 */
[----:B------:R-:W-:Y:S06]  /*beb80*/  BAR.SYNC.DEFER_BLOCKING 0x0 ;  /* 0x0000000000007b1d */ /* 0x000fec0000010000 */
[----:B--2---:R-:W2:Y:S04]  /*beb90*/  LDL.LU R40, [R1+0x1554] ;  /* 0x0015540001287983 */ /* 0x004ea80000300800 */
[----:B------:R-:W2:Y:S04]  /*beba0*/  LDL.LU R41, [R1+0x155c] ;  /* 0x00155c0001297983 */ /* 0x000ea80000300800 */
[----:B------:R-:W2:Y:S04]  /*bebb0*/  LDL.LU R42, [R1+0x1374] ;  /* 0x00137400012a7983 */ /* 0x000ea80000300800 */
[----:B------:R-:W1:Y:S04]  /*bebc0*/  LDS.128 R192, [R241] ;  /* 0x00000000f1c07984 */ /* 0x000e680000000c00 */
[----:B------:R-:W-:Y:S01]  /*bebd0*/  LDS.128 R188, [R241+0x400] ;  /* 0x00040000f1bc7984 */ /* 0x000fe20000000c00 */
[----:B------:R-:W-:Y:S06]  /*bebe0*/  BAR.SYNC.DEFER_BLOCKING 0x0 ;  /* 0x0000000000007b1d */ /* 0x000fec0000010000 */
[----:B------:R-:W2:Y:S01]  /*bebf0*/  LDL.LU R43, [R1+0x137c] ;  /* 0x00137c00012b7983 */ /* 0x000ea20000300800 */
[----:B------:R-:W-:Y:S01]  /*bec00*/  IMAD.MOV.U32 R46, RZ, RZ, R144 ;  /* 0x000000ffff2e7224 */ /* 0x000fe200078e0090 */
[----:B------:R-:W-:-:S02]  /*bec10*/  MOV R47, R146 ;  /* 0x00000092002f7202 */ /* 0x000fc40000000f00 */
[----:B---3--:R3:W-:Y:S04]  /*bec20*/  STSM.16.M88.4 [R240], R36 ;  /* 0x00000024f0007844 */ /* 0x0087e80000000200 */
[----:B---3--:R-:W3:Y:S04]  /*bec30*/  LDL.LU R36, [R1+0x1194] ;  /* 0x0011940001247983 */ /* 0x008ee80000300800 */
[----:B------:R-:W3:Y:S04]  /*bec40*/  LDL.LU R37, [R1+0x119c] ;  /* 0x00119c0001257983 */ /* 0x000ee80000300800 */
[----:B------:R-:W3:Y:S04]  /*bec50*/  LDL.LU R38, [R1+0xfb4] ;  /* 0x000fb40001267983 */ /* 0x000ee80000300800 */
[----:B------:R-:W3:Y:S04]  /*bec60*/  LDL.LU R39, [R1+0xfbc] ;  /* 0x000fbc0001277983 */ /* 0x000ee80000300800 */
[----:B----4-:R-:W-:Y:S01]  /*bec70*/  STSM.16.M88.4 [R240+0x200], R44 ;  /* 0x0002002cf0007844 */ /* 0x010fe20000000200 */
[----:B------:R-:W-:Y:S06]  /*bec80*/  BAR.SYNC.DEFER_BLOCKING 0x0 ;  /* 0x0000000000007b1d */ /* 0x000fec0000010000 */
[----:B------:R-:W4:Y:S04]  /*bec90*/  LDS.128 R184, [R241] ;  /* 0x00000000f1b87984 */ /* 0x000f280000000c00 */
[----:B------:R-:W-:Y:S01]  /*beca0*/  LDS.128 R180, [R241+0x400] ;  /* 0x00040000f1b47984 */ /* 0x000fe20000000c00 */
[----:B------:R-:W-:Y:S06]  /*becb0*/  BAR.SYNC.DEFER_BLOCKING 0x0 ;  /* 0x0000000000007b1d */ /* 0x000fec0000010000 */
[----:B--2---:R2:W-:Y:S04]  /*becc0*/  STSM.16.M88.4 [R240], R40 ;  /* 0x00000028f0007844 */ /* 0x0045e80000000200 */
[----:B--2---:R-:W2:Y:S04]  /*becd0*/  LDL.LU R40, [R1+0x524] ;  /* 0x0005240001287983 */ /* 0x004ea80000300800 */
[----:B------:R-:W2:Y:S04]  /*bece0*/  LDL.LU R41, [R1+0x52c] ;  /* 0x00052c0001297983 */ /* 0x000ea80000300800 */
[----:B------:R-:W2:Y:S04]  /*becf0*/  LDL.LU R42, [R1+0x334] ;  /* 0x00033400012a7983 */ /* 0x000ea80000300800 */
[----:B------:R-:W2:Y:S04]  /*bed00*/  LDL.LU R43, [R1+0x33c] ;  /* 0x00033c00012b7983 */ /* 0x000ea80000300800 */
[----:B---3--:R3:W-:Y:S01]  /*bed10*/  STSM.16.M88.4 [R240+0x200], R36 ;  /* 0x00020024f0007844 */ /* 0x0087e20000000200 */
[----:B------:R-:W-:Y:S06]  /*bed20*/  BAR.SYNC.DEFER_BLOCKING 0x0 ;  /* 0x0000000000007b1d */ /* 0x000fec0000010000 */
[----:B---3--:R-:W3:Y:S04]  /*bed30*/  LDL.LU R36, [R1+0x134] ;  /* 0x0001340001247983 */ /* 0x008ee80000300800 */
[----:B------:R-:W3:Y:S04]  /*bed40*/  LDL.LU R37, [R1+0x13c] ;  /* 0x00013c0001257983 */ /* 0x000ee80000300800 */
[----:B------:R-:W1:Y:S04]  /*bed50*/  LDS.128 R176, [R241] ;  /* 0x00000000f1b07984 */ /* 0x000e680000000c00 */
[----:B------:R-:W-:Y:S01]  /*bed60*/  LDS.128 R172, [R241+0x400] ;  /* 0x00040000f1ac7984 */ /* 0x000fe20000000c00 */
[----:B------:R-:W-:Y:S01]  /*bed70*/  BAR.SYNC.DEFER_BLOCKING 0x0 ;  /* 0x0000000000007b1d */ /* 0x000fe20000010000 */
[----:B------:R-:W-:-:S02]  /*bed80*/  IMAD.MOV.U32 R38, RZ, RZ, R145 ;  /* 0x000000ffff267224 */ /* 0x000fc400078e0091 */
[----:B------:R-:W-:-:S03]  /*bed90*/  IMAD.MOV.U32 R39, RZ, RZ, R147 ;  /* 0x000000ffff277224 */ /* 0x000fc600078e0093 */
        /* <DEDUP_REMOVED lines=9> */
[----:B------:R-:W3:Y:S04]  /*bee30*/  LDL.LU R38, [R1+0xfa0] ;  /* 0x000fa00001267983 */ /* 0x000ee80000300800 */
[----:B------:R-:W3:Y:S04]  /*bee40*/  LDL.LU R39, [R1+0xfa8] ;  /* 0x000fa80001277983 */ /* 0x000ee80000300800 */
[----:B------:R-:W1:Y:S04]  /*bee50*/  LDS.128 R168, [R241] ;  /* 0x00000000f1a87984 */ /* 0x000e680000000c00 */
[----:B------:R-:W1:Y:S01]  /*bee60*/  LDS.128 R164, [R241+0x400] ;  /* 0x00040000f1a47984 */ /* 0x000e620000000c00 */
        /* <DEDUP_REMOVED lines=51> */
[----:B------:R-:W-:-:S02]  /*bf1a0*/  MOV R39, R143 ;  /* 0x0000008f00277202 */ /* 0x000fc40000000f00 */
[----:B------:R-:W1:Y:S04]  /*bf1b0*/  LDS.128 R144, [R241] ;  /* 0x00000000f1907984 */ /* 0x000e680000000c00 */
[----:B------:R-:W-:Y:S01]  /*bf1c0*/  LDS.128 R140, [R241+0x400] ;  /* 0x00040000f18c7984 */ /* 0x000fe20000000c00 */
[----:B------:R-:W-:Y:S06]  /*bf1d0*/  BAR.SYNC.DEFER_BLOCKING 0x0 ;  /* 0x0000000000007b1d */ /* 0x000fec0000010000 */
[----:B--2---:R2:W-:Y:S04]  /*bf1e0*/  STSM.16.M88.4 [R240], R40 ;  /* 0x00000028f0007844 */ /* 0x0045e80000000200 */
[----:B--2---:R-:W2:Y:S04]  /*bf1f0*/  LDL.LU R40, [R1+0x110] ;  /* 0x0001100001287983 */ /* 0x004ea80000300800 */
[----:B------:R-:W2:Y:S04]  /*bf200*/  LDL.LU R41, [R1+0x118] ;  /* 0x0001180001297983 */ /* 0x000ea80000300800 */
[----:B---3--:R-:W-:Y:S01]  /*bf210*/  STSM.16.M88.4 [R240+0x200], R36 ;  /* 0x00020024f0007844 */ /* 0x008fe20000000200 */
[----:B------:R-:W-:Y:S06]  /*bf220*/  BAR.SYNC.DEFER_BLOCKING 0x0 ;  /* 0x0000000000007b1d */ /* 0x000fec0000010000 */
[----:B------:R-:W3:Y:S04]  /*bf230*/  LDS.128 R128, [R241] ;  /* 0x00000000f1807984 */ /* 0x000ee80000000c00 */
[----:B------:R-:W1:Y:S01]  /*bf240*/  LDS.128 R124, [R241+0x400] ;  /* 0x00040000f17c7984 */ /* 0x000e620000000c00 */
[----:B------:R-:W-:Y:S06]  /*bf250*/  BAR.SYNC.DEFER_BLOCKING 0x0 ;  /* 0x0000000000007b1d */ /* 0x000fec0000010000 */
[----:B----4-:R-:W-:Y:S04]  /*bf260*/  STSM.16.M88.4 [R240], R52 ;  /* 0x00000034f0007844 */ /* 0x010fe80000000200 */
[----:B------:R-:W-:Y:S01]  /*bf270*/  STSM.16.M88.4 [R240+0x200], R48 ;  /* 0x00020030f0007844 */ /* 0x000fe20000000200 */
[----:B------:R-:W-:Y:S06]  /*bf280*/  BAR.SYNC.DEFER_BLOCKING 0x0 ;  /* 0x0000000000007b1d */ /* 0x000fec0000010000 */
[----:B------:R-:W4:Y:S04]  /*bf290*/  LDS.128 R112, [R241] ;  /* 0x00000000f1707984 */ /* 0x000f280000000c00 */
[----:B------:R-:W-:Y:S01]  /*bf2a0*/  LDS.128 R36, [R241+0x400] ;  /* 0x00040000f1247984 */ /* 0x000fe20000000c00 */
[----:B------:R-:W-:Y:S06]  /*bf2b0*/  BAR.SYNC.DEFER_BLOCKING 0x0 ;  /* 0x0000000000007b1d */ /* 0x000fec0000010000 */
[----:B------:R1:W-:Y:S04]  /*bf2c0*/  STSM.16.M88.4 [R240], R44 ;  /* 0x0000002cf0007844 */ /* 0x0003e80000000200 */
[----:B-1----:R-:W3:Y:S04]  /*bf2d0*/  LDL.LU R44, [R1+0x1534] ;  /* 0x00153400012c7983 */ /* 0x002ee80000300800 */
[----:B------:R-:W3:Y:S04]  /*bf2e0*/  LDL.LU R45, [R1+0x153c] ;  /* 0x00153c00012d7983 */ /* 0x000ee80000300800 */
[----:B------:R-:W3:Y:S04]  /*bf2f0*/  LDL.LU R46, [R1+0x1354] ;  /* 0x00135400012e7983 */ /* 0x000ee80000300800 */
[----:B------:R-:W3:Y:S01]  /*bf300*/  LDL.LU R47, [R1+0x135c] ;  /* 0x00135c00012f7983 */ /* 0x000ee20000300800 */
[----:B------:R-:W-:-:S02]  /*bf310*/  IMAD.MOV.U32 R42, RZ, RZ, R136 ;  /* 0x000000ffff2a7224 */ /* 0x000fc400078e0088 */
[----:B------:R-:W-:Y:S01]  /*bf320*/  IMAD.MOV.U32 R43, RZ, RZ, R138 ;  /* 0x000000ffff2b7224 */ /* 0x000fe200078e008a */
[----:B------:R-:W4:Y:S04]  /*bf330*/  LDL.LU R52, [R1+0x1174] ;  /* 0x0011740001347983 */ /* 0x000f280000300800 */
[----:B--2---:R-:W-:Y:S01]  /*bf340*/  STSM.16.M88.4 [R240+0x200], R40 ;  /* 0x00020028f0007844 */ /* 0x004fe20000000200 */
[----:B------:R-:W-:Y:S06]  /*bf350*/  BAR.SYNC.DEFER_BLOCKING 0x0 ;  /* 0x0000000000007b1d */ /* 0x000fec0000010000 */
[----:B------:R-:W4:Y:S04]  /*bf360*/  LDL.LU R53, [R1+0x117c] ;  /* 0x00117c0001357983 */ /* 0x000f280000300800 */
[----:B------:R-:W4:Y:S04]  /*bf370*/  LDL.LU R54, [R1+0xf94] ;  /* 0x000f940001367983 */ /* 0x000f280000300800 */
[----:B------:R-:W4:Y:S04]  /*bf380*/  LDL.LU R55, [R1+0xf9c] ;  /* 0x000f9c0001377983 */ /* 0x000f280000300800 */
[----:B------:R-:W1:Y:S04]  /*bf390*/  LDS.128 R48, [R241] ;  /* 0x00000000f1307984 */ /* 0x000e680000000c00 */
[----:B------:R-:W-:Y:S01]  /*bf3a0*/  LDS.128 R40, [R241+0x400] ;  /* 0x00040000f1287984 */ /* 0x000fe20000000c00 */
[----:B------:R-:W-:Y:S06]  /*bf3b0*/  BAR.SYNC.DEFER_BLOCKING 0x0 ;  /* 0x0000000000007b1d */ /* 0x000fec0000010000 */
[----:B---3--:R2:W-:Y:S04]  /*bf3c0*/  STSM.16.M88.4 [R240], R44 ;  /* 0x0000002cf0007844 */ /* 0x0085e80000000200 */
[----:B--2---:R-:W2:Y:S04]  /*bf3d0*/  LDL.LU R44, [R1+0x4f4] ;  /* 0x0004f400012c7983 */ /* 0x004ea80000300800 */
[----:B------:R-:W2:Y:S04]  /*bf3e0*/  LDL.LU R45, [R1+0x4fc] ;  /* 0x0004fc00012d7983 */ /* 0x000ea80000300800 */
[----:B------:R-:W2:Y:S04]  /*bf3f0*/  LDL.LU R46, [R1+0x314] ;  /* 0x00031400012e7983 */ /* 0x000ea80000300800 */
[----:B------:R-:W2:Y:S04]  /*bf400*/  LDL.LU R47, [R1+0x31c] ;  /* 0x00031c00012f7983 */ /* 0x000ea80000300800 */
[----:B----4-:R3:W-:Y:S01]  /*bf410*/  STSM.16.M88.4 [R240+0x200], R52 ;  /* 0x00020034f0007844 */ /* 0x0107e20000000200 */
[----:B------:R-:W-:Y:S06]  /*bf420*/  BAR.SYNC.DEFER_BLOCKING 0x0 ;  /* 0x0000000000007b1d */ /* 0x000fec0000010000 */
[----:B---3--:R-:W3:Y:S04]  /*bf430*/  LDL.LU R52, [R1+0x114] ;  /* 0x0001140001347983 */ /* 0x008ee80000300800 */
[----:B------:R-:W3:Y:S04]  /*bf440*/  LDL.LU R53, [R1+0x11c] ;  /* 0x00011c0001357983 */ /* 0x000ee80000300800 */
[----:B------:R-:W4:Y:S04]  /*bf450*/  LDS.128 R68, [R241] ;  /* 0x00000000f1447984 */ /* 0x000f280000000c00 */
        /* <DEDUP_REMOVED lines=17> */
[----:B---3--:R-:W-:Y:S01]  /*bf570*/  STSM.16.M88.4 [R240+0x200], R52 ;  /* 0x00020034f0007844 */ /* 0x008fe20000000200 */
[----:B------:R-:W-:Y:S06]  /*bf580*/  BAR.SYNC.DEFER_BLOCKING 0x0 ;  /* 0x0000000000007b1d */ /* 0x000fec0000010000 */
[----:B------:R-:W3:Y:S04]  /*bf590*/  LDL.LU R72, [R1+0x100] ;  /* 0x0001000001487983 */ /* 0x000ee80000300800 */
[----:B------:R-:W3:Y:S04]  /*bf5a0*/  LDL.LU R73, [R1+0x108] ;  /* 0x0001080001497983 */ /* 0x000ee80000300800 */
[----:B------:R-:W1:Y:S04]  /*bf5b0*/  LDS.128 R64, [R241] ;  /* 0x00000000f1407984 */ /* 0x000e680000000c00 */
[----:B------:R-:W1:Y:S01]  /*bf5c0*/  LDS.128 R56, [R241+0x400] ;  /* 0x00040000f1387984 */ /* 0x000e620000000c00 */
[----:B------:R-:W-:Y:S06]  /*bf5d0*/  BAR.SYNC.DEFER_BLOCKING 0x0 ;  /* 0x0000000000007b1d */ /* 0x000fec0000010000 */
[----:B--2---:R-:W-:Y:S04]  /*bf5e0*/  STSM.16.M88.4 [R240], R44 ;  /* 0x0000002cf0007844 */ /* 0x004fe80000000200 */
[----:B----4-:R-:W-:Y:S01]  /*bf5f0*/  STSM.16.M88.4 [R240+0x200], R80 ;  /* 0x00020050f0007844 */ /* 0x010fe20000000200 */
[----:B------:R-:W-:Y:S06]  /*bf600*/  BAR.SYNC.DEFER_BLOCKING 0x0 ;  /* 0x0000000000007b1d */ /* 0x000fec0000010000 */
[----:B------:R-:W2:Y:S04]  /*bf610*/  LDS.128 R52, [R241] ;  /* 0x00000000f1347984 */ /* 0x000ea80000000c00 */
[----:B------:R-:W-:Y:S01]  /*bf620*/  LDS.128 R44, [R241+0x400] ;  /* 0x00040000f12c7984 */ /* 0x000fe20000000c00 */
[----:B------:R-:W-:Y:S06]  /*bf630*/  BAR.SYNC.DEFER_BLOCKING 0x0 ;  /* 0x0000000000007b1d */ /* 0x000fec0000010000 */
[----:B------:R4:W-:Y:S04]  /*bf640*/  STSM.16.M88.4 [R240], R76 ;  /* 0x0000004cf0007844 */ /* 0x0009e80000000200 */
[----:B----4-:R-:W4:Y:S04]  /*bf650*/  LDL.LU R76, [R1+0x1524] ;  /* 0x00152400014c7983 */ /* 0x010f280000300800 */
[----:B------:R-:W4:Y:S04]  /*bf660*/  LDL.LU R77, [R1+0x152c] ;  /* 0x00152c00014d7983 */ /* 0x000f280000300800 */
[----:B------:R-:W4:Y:S04]  /*bf670*/  LDL.LU R78, [R1+0x1344] ;  /* 0x00134400014e7983 */ /* 0x000f280000300800 */
[----:B------:R-:W4:Y:S04]  /*bf680*/  LDL.LU R79, [R1+0x134c] ;  /* 0x00134c00014f7983 */ /* 0x000f280000300800 */
[----:B---3--:R-:W-:Y:S04]  /*bf690*/  STSM.16.M88.4 [R240+0x200], R72 ;  /* 0x00020048f0007844 */ /* 0x008fe80000000200 */
[----:B------:R-:W3:Y:S01]  /*bf6a0*/  LDL.LU R84, [R1+0x1164] ;  /* 0x0011640001547983 */ /* 0x000ee20000300800 */
[----:B------:R-:W-:Y:S06]  /*bf6b0*/  BAR.SYNC.DEFER_BLOCKING 0x0 ;  /* 0x0000000000007b1d */ /* 0x000fec0000010000 */
[----:B------:R-:W3:Y:S04]  /*bf6c0*/  LDL.LU R85, [R1+0x116c] ;  /* 0x00116c0001557983 */ /* 0x000ee80000300800 */
[----:B------:R-:W3:Y:S04]  /*bf6d0*/  LDL.LU R86, [R1+0x504] ;  /* 0x0005040001567983 */ /* 0x000ee80000300800 */
[----:B------:R-:W3:Y:S04]  /*bf6e0*/  LDL.LU R87, [R1+0x50c] ;  /* 0x00050c0001577983 */ /* 0x000ee80000300800 */
[----:B------:R-:W1:Y:S04]  /*bf6f0*/  LDS.128 R80, [R241] ;  /* 0x00000000f1507984 */ /* 0x000e680000000c00 */
[----:B------:R-:W-:Y:S01]  /*bf700*/  LDS.128 R72, [R241+0x400] ;  /* 0x00040000f1487984 */ /* 0x000fe20000000c00 */
[----:B------:R-:W-:Y:S06]  /*bf710*/  BAR.SYNC.DEFER_BLOCKING 0x0 ;  /* 0x0000000000007b1d */ /* 0x000fec0000010000 */
[----:B----4-:R4:W-:Y:S04]  /*bf720*/  STSM.16.M88.4 [R240], R76 ;  /* 0x0000004cf0007844 */ /* 0x0109e80000000200 */
[----:B----4-:R-:W4:Y:S04]  /*bf730*/  LDL.LU R76, [R1+0x304] ;  /* 0x00030400014c7983 */ /* 0x010f280000300800 */
[----:B------:R-:W4:Y:S04]  /*bf740*/  LDL.LU R77, [R1+0x30c] ;  /* 0x00030c00014d7983 */ /* 0x000f280000300800 */
[----:B------:R-:W4:Y:S04]  /*bf750*/  LDL.LU R78, [R1+0x2f4] ;  /* 0x0002f400014e7983 */ /* 0x000f280000300800 */
[----:B------:R-:W4:Y:S04]  /*bf760*/  LDL.LU R79, [R1+0x2fc] ;  /* 0x0002fc00014f7983 */ /* 0x000f280000300800 */
[----:B---3--:R3:W-:Y:S01]  /*bf770*/  STSM.16.M88.4 [R240+0x200], R84 ;  /* 0x00020054f0007844 */ /* 0x0087e20000000200 */
[----:B------:R-:W-:Y:S06]  /*bf780*/  BAR.SYNC.DEFER_BLOCKING 0x0 ;  /* 0x0000000000007b1d */ /* 0x000fec0000010000 */
[----:B---3--:R-:W3:Y:S04]  /*bf790*/  LDL.LU R84, [R1+0x104] ;  /* 0x0001040001547983 */ /* 0x008ee80000300800 */
[----:B------:R-:W3:Y:S04]  /*bf7a0*/  LDL.LU R85, [R1+0x10c] ;  /* 0x00010c0001557983 */ /* 0x000ee80000300800 */
[----:B------:R-:W2:Y:S04]  /*bf7b0*/  LDL.LU R2, [R1+0x2ec8] ;  /* 0x002ec80001027983 */ /* 0x000ea80000300800 */
[----:B------:R-:W1:Y:S04]  /*bf7c0*/  LDS.128 R100, [R241] ;  /* 0x00000000f1647984 */ /* 0x000e680000000c00 */
[----:B------:R-:W-:Y:S01]  /*bf7d0*/  LDS.128 R92, [R241+0x400] ;  /* 0x00040000f15c7984 */ /* 0x000fe20000000c00 */
[----:B------:R-:W-:Y:S01]  /*bf7e0*/  BAR.SYNC.DEFER_BLOCKING 0x0 ;  /* 0x0000000000007b1d */ /* 0x000fe20000010000 */
[----:B------:R-:W-:-:S02]  /*bf7f0*/  IMAD.MOV.U32 R86, RZ, RZ, R133 ;  /* 0x000000ffff567224 */ /* 0x000fc400078e0085 */
[----:B------:R-:W-:-:S03]  /*bf800*/  IMAD.MOV.U32 R87, RZ, RZ, R135 ;  /* 0x000000ffff577224 */ /* 0x000fc600078e0087 */
[----:B----4-:R4:W-:Y:S04]  /*bf810*/  STSM.16.M88.4 [R240], R76 ;  /* 0x0000004cf0007844 */ /* 0x0109e80000000200 */
        /* <DEDUP_REMOVED lines=19> */
[----:B----4-:R-:W-:Y:S04]  /*bf950*/  STSM.16.M88.4 [R240], R76 ;  /* 0x0000004cf0007844 */ /* 0x010fe80000000200 */
[----:B--2---:R-:W-:Y:S01]  /*bf960*/  STSM.16.M88.4 [R240+0x200], R116 ;  /* 0x00020074f0007844 */ /* 0x004fe20000000200 */
[----:B------:R-:W-:Y:S06]  /*bf970*/  BAR.SYNC.DEFER_BLOCKING 0x0 ;  /* 0x0000000000007b1d */ /* 0x000fec0000010000 */
[----:B------:R-:W2:Y:S04]  /*bf980*/  LDS.128 R84, [R241] ;  /* 0x00000000f1547984 */ /* 0x000ea80000000c00 */
[----:B------:R-:W-:Y:S01]  /*bf990*/  LDS.128 R76, [R241+0x400] ;  /* 0x00040000f14c7984 */ /* 0x000fe20000000c00 */
[----:B------:R-:W-:Y:S06]  /*bf9a0*/  BAR.SYNC.DEFER_BLOCKING 0x0 ;  /* 0x0000000000007b1d */ /* 0x000fec0000010000 */
[----:B------:R4:W-:Y:S04]  /*bf9b0*/  STSM.16.M88.4 [R240], R108 ;  /* 0x0000006cf0007844 */ /* 0x0009e80000000200 */
[----:B------:R1:W-:Y:S01]  /*bf9c0*/  STSM.16.M88.4 [R240+0x200], R104 ;  /* 0x00020068f0007844 */ /* 0x0003e20000000200 */
[----:B------:R-:W-:Y:S06]  /*bf9d0*/  BAR.SYNC.DEFER_BLOCKING 0x0 ;  /* 0x0000000000007b1d */ /* 0x000fec0000010000 */
[----:B----4-:R-:W4:Y:S04]  /*bf9e0*/  LDL.LU R108, [R1+0x154] ;  /* 0x00015400016c7983 */ /* 0x010f280000300800 */
[----:B------:R-:W4:Y:S04]  /*bf9f0*/  LDL.LU R109, [R1+0x15c] ;  /* 0x00015c00016d7983 */ /* 0x000f280000300800 */
[----:B------:R-:W4:Y:S04]  /*bfa00*/  LDL.LU R110, [R1+0xb4] ;  /* 0x0000b400016e7983 */ /* 0x000f280000300800 */
[----:B------:R-:W4:Y:S04]  /*bfa10*/  LDL.LU R111, [R1+0xbc] ;  /* 0x0000bc00016f7983 */ /* 0x000f280000300800 */
[----:B-1----:R-:W2:Y:S04]  /*bfa20*/  LDL.LU R104, [R1+0x34] ;  /* 0x0000340001687983 */ /* 0x002ea80000300800 */
[----:B------:R-:W2:Y:S04]  /*bfa30*/  LDL.LU R105, [R1+0x3c] ;  /* 0x00003c0001697983 */ /* 0x000ea80000300800 */
[----:B------:R-:W2:Y:S04]  /*bfa40*/  LDL.LU R106, [R1+0x64] ;  /* 0x00006400016a7983 */ /* 0x000ea80000300800 */
[----:B------:R-:W2:Y:S04]  /*bfa50*/  LDL.LU R107, [R1+0x6c] ;  /* 0x00006c00016b7983 */ /* 0x000ea80000300800 */
[----:B------:R-:W1:Y:S04]  /*bfa60*/  LDS.128 R116, [R241] ;  /* 0x00000000f1747984 */ /* 0x000e680000000c00 */
[----:B------:R-:W-:Y:S01]  /*bfa70*/  LDS.128 R120, [R241+0x400] ;  /* 0x00040000f1787984 */ /* 0x000fe20000000c00 */
[----:B------:R-:W-:Y:S06]  /*bfa80*/  BAR.SYNC.DEFER_BLOCKING 0x0 ;  /* 0x0000000000007b1d */ /* 0x000fec0000010000 */
[----:B----4-:R4:W-:Y:S04]  /*bfa90*/  STSM.16.M88.4 [R240], R108 ;  /* 0x0000006cf0007844 */ /* 0x0109e80000000200 */
[----:B----4-:R-:W4:Y:S04]  /*bfaa0*/  LDL.LU R108, [R1+0xa4] ;  /* 0x0000a400016c7983 */ /* 0x010f280000300800 */
[----:B------:R-:W4:Y:S04]  /*bfab0*/  LDL.LU R109, [R1+0xac] ;  /* 0x0000ac00016d7983 */ /* 0x000f280000300800 */
[----:B------:R-:W4:Y:S04]  /*bfac0*/  LDL.LU R110, [R1+0xe4] ;  /* 0x0000e400016e7983 */ /* 0x000f280000300800 */
[----:B--2---:R2:W-:Y:S04]  /*bfad0*/  STSM.16.M88.4 [R240+0x200], R104 ;  /* 0x00020068f0007844 */ /* 0x0045e80000000200 */
[----:B------:R-:W4:Y:S01]  /*bfae0*/  LDL.LU R111, [R1+0xec] ;  /* 0x0000ec00016f7983 */ /* 0x000f220000300800 */
[----:B------:R-:W-:Y:S06]  /*bfaf0*/  BAR.SYNC.DEFER_BLOCKING 0x0 ;  /* 0x0000000000007b1d */ /* 0x000fec0000010000 */
[----:B--2---:R-:W2:Y:S04]  /*bfb00*/  LDL.LU R104, [R1+0xf4] ;  /* 0x0000f40001687983 */ /* 0x004ea80000300800 */
[----:B------:R-:W2:Y:S04]  /*bfb10*/  LDL.LU R250, [R1+0x490] ;  /* 0x0004900001fa7983 */ /* 0x000ea80000300800 */
[----:B------:R-:W2:Y:S04]  /*bfb20*/  LDL.LU R13, [R1+0x1e08] ;  /* 0x001e0800010d7983 */ /* 0x000ea80000300800 */
[----:B------:R-:W2:Y:S04]  /*bfb30*/  LDL.LU R105, [R1+0xfc] ;  /* 0x0000fc0001697983 */ /* 0x000ea80000300800 */
[----:B------:R-:W1:Y:S04]  /*bfb40*/  LDS.128 R132, [R241] ;  /* 0x00000000f1847984 */ /* 0x000e680000000c00 */
[----:B------:R-:W-:Y:S01]  /*bfb50*/  LDS.128 R136, [R241+0x400] ;  /* 0x00040000f1887984 */ /* 0x000fe20000000c00 */
[----:B------:R-:W-:Y:S01]  /*bfb60*/  BAR.SYNC.DEFER_BLOCKING 0x0 ;  /* 0x0000000000007b1d */ /* 0x000fe20000010000 */
[----:B------:R-:W-:Y:S01]  /*bfb70*/  ISETP.GE.AND P6, PT, R243, R2, PT ;  /* 0x00000002f300720c */ /* 0x000fe20003fc6270 */
[----:B------:R-:W-:-:S04]  /*bfb80*/  IMAD.MOV.U32 R106, RZ, RZ, R213 ;  /* 0x000000ffff6a7224 */ /* 0x000fc800078e00d5 */
[----:B------:R-:W3:Y:S04]  /*bfb90*/  LDL.LU R214, [R1+0x54] ;  /* 0x0000540001d67983 */ /* 0x000ee80000300800 */
[----:B------:R-:W3:Y:S04]  /*bfba0*/  LDL.LU R251, [R1+0xe50] ;  /* 0x000e500001fb7983 */ /* 0x000ee80000300800 */
[----:B------:R-:W3:Y:S01]  /*bfbb0*/  LDL.LU R242, [R1+0x24] ;  /* 0x0000240001f27983 */ /* 0x000ee20000300800 */
[----:B------:R-:W-:-:S03]  /*bfbc0*/  MOV R107, R215 ;  /* 0x000000d7006b7202 */ /* 0x000fc60000000f00 */
[----:B------:R-:W3:Y:S04]  /*bfbd0*/  LDL.LU R29, [R1+0x498] ;  /* 0x00049800011d7983 */ /* 0x000ee80000300800 */
[----:B------:R-:W3:Y:S04]  /*bfbe0*/  LDL.LU R28, [R1+0xe54] ;  /* 0x000e5400011c7983 */ /* 0x000ee80000300800 */
[----:B------:R-:W3:Y:S04]  /*bfbf0*/  LDL.LU R2, [R1+0x78] ;  /* 0x0000780001027983 */ /* 0x000ee80000300800 */
[----:B------:R-:W3:Y:S04]  /*bfc00*/  LDL.LU R18, [R1+0xe58] ;  /* 0x000e580001127983 */ /* 0x000ee80000300800 */
[----:B------:R-:W3:Y:S04]  /*bfc10*/  LDL.LU R215, [R1+0x74] ;  /* 0x0000740001d77983 */ /* 0x000ee80000300800 */
[----:B----4-:R4:W-:Y:S04]  /*bfc20*/  STSM.16.M88.4 [R240], R108 ;  /* 0x0000006cf0007844 */ /* 0x0109e80000000200 */
[----:B----4-:R-:W4:Y:S04]  /*bfc30*/  LDL.LU R108, [R1+0x50] ;  /* 0x00005000016c7983 */ /* 0x010f280000300800 */
[----:B------:R-:W3:Y:S04]  /*bfc40*/  LDL.LU R109, [R1+0x19b4] ;  /* 0x0019b400016d7983 */ /* 0x000ee80000300800 */
[----:B------:R-:W3:Y:S04]  /*bfc50*/  LDL.LU R110, [R1+0x494] ;  /* 0x00049400016e7983 */ /* 0x000ee80000300800 */
[----:B------:R-:W3:Y:S04]  /*bfc60*/  LDL.LU R111, [R1+0x17a0] ;  /* 0x0017a000016f7983 */ /* 0x000ee80000300800 */
[----:B--2---:R2:W-:Y:S04]  /*bfc70*/  STSM.16.M88.4 [R240+0x200], R104 ;  /* 0x00020068f0007844 */ /* 0x0045e80000000200 */
[----:B--2---:R-:W2:Y:S01]  /*bfc80*/  LDL.LU R240, [R1+0x70] ;  /* 0x0000700001f07983 */ /* 0x004ea20000300800 */
[----:B------:R-:W-:-:S13]  /*bfc90*/  LOP3.LUT P0, RZ, R3, 0x1000, RZ, 0xc0, !PT ;  /* 0x0000100003ff7812 */ /* 0x000fda000780c0ff */
[----:B------:R-:W-:Y:S02]  /*bfca0*/  @P0 LOP3.LUT R32, R32, 0x800, RZ, 0xfc, !PT ;  /* 0x0000080020200812 */ /* 0x000fe400078efcff */
[C---:B------:R-:W-:Y:S02]  /*bfcb0*/  LOP3.LUT P0, RZ, R3.reuse, 0x800, RZ, 0xc0, !PT ;  /* 0x0000080003ff7812 */ /* 0x040fe4000780c0ff */
[----:B------:R-:W-:Y:S02]  /*bfcc0*/  LOP3.LUT R32, R32, 0xffffefff, RZ, 0xc0, !PT ;  /* 0xffffefff20207812 */ /* 0x000fe400078ec0ff */
[----:B------:R-:W-:-:S09]  /*bfcd0*/  LOP3.LUT P1, RZ, R3, 0x4000, RZ, 0xc0, !PT ;  /* 0x0000400003ff7812 */ /* 0x000fd2000782c0ff */
[----:B------:R-:W-:Y:S02]  /*bfce0*/  @P0 LOP3.LUT R32, R32, 0x1000, RZ, 0xfc, !PT ;  /* 0x0000100020200812 */ /* 0x000fe400078efcff */
[----:B------:R-:W-:Y:S02]  /*bfcf0*/  LOP3.LUT P0, RZ, R3, 0x200, RZ, 0xc0, !PT ;  /* 0x0000020003ff7812 */ /* 0x000fe4000780c0ff */
[----:B------:R-:W-:Y:S02]  /*bfd00*/  LOP3.LUT R32, R32, 0xffffdfff, RZ, 0xc0, !PT ;  /* 0xffffdfff20207812 */ /* 0x000fe400078ec0ff */
[----:B------:R-:W-:Y:S01]  /*bfd10*/  ISETP.LT.AND P6, PT, R0, UR4, !P6 ;  /* 0x0000000400007c0c */ /* 0x000fe2000f7c1270 */
[----:B------:R-:W1:Y:S08]  /*bfd20*/  LDCU UR4, c[0x0][0x398] ;  /* 0x00007300ff0477ac */ /* 0x000e700008000800 */
[----:B------:R-:W-:-:S04]  /*bfd30*/  @P0 LOP3.LUT R32, R32, 0x2000, RZ, 0xfc, !PT ;  /* 0x0000200020200812 */ /* 0x000fc800078efcff */
[----:B------:R-:W-:-:S04]  /*bfd40*/  LOP3.LUT R32, R32, 0xffffbfff, RZ, 0xc0, !PT ;  /* 0xffffbfff20207812 */ /* 0x000fc800078ec0ff */
[----:B------:R-:W-:Y:S02]  /*bfd50*/  @P1 LOP3.LUT R32, R32, 0x4000, RZ, 0xfc, !PT ;  /* 0x0000400020201812 */ /* 0x000fe400078efcff */
[----:B------:R-:W-:-:S04]  /*bfd60*/  LOP3.LUT P1, RZ, R3, 0x10, RZ, 0xc0, !PT ;  /* 0x0000001003ff7812 */ /* 0x000fc8000782c0ff */
[----:B------:R-:W-:Y:S01]  /*bfd70*/  ISETP.LT.AND P1, PT, R252, UR5, !P1 ;  /* 0x00000005fc007c0c */ /* 0x000fe2000cf21270 */
[----:B------:R-:W-:Y:S01]  /*bfd80*/  IMAD.WIDE R212, R13, 0x4, R16 ;  /* 0x000000040dd47825 */ /* 0x000fe200078e0210 */
[----:B------:R-:W-:Y:S01]  /*bfd90*/  BAR.SYNC.DEFER_BLOCKING 0x0 ;  /* 0x0000000000007b1d */ /* 0x000fe20000010000 */
[----:B------:R-:W-:Y:S02]  /*bfda0*/  LOP3.LUT P0, RZ, R3, 0x1, RZ, 0xc0, !PT ;  /* 0x0000000103ff7812 */ /* 0x000fe4000780c0ff */
[----:B------:R-:W-:-:S03]  /*bfdb0*/  IMAD.WIDE R104, R13, 0x4, R14 ;  /* 0x000000040d687825 */ /* 0x000fc600078e020e */
[----:B------:R-:W4:Y:S04]  /*bfdc0*/  LDL.LU R13, [R1+0x49c] ;  /* 0x00049c00010d7983 */ /* 0x000f280000300800 */
[----:B------:R1:W-:Y:S04]  /*bfdd0*/  @P6 STG.E desc[UR70][R212.64], R250 ;  /* 0x000000fad4006986 */ /* 0x0003e8000c101946 */
[----:B-1----:R-:W4:Y:S04]  /*bfde0*/  LDL.LU R250, [R1+0xe5c] ;  /* 0x000e5c0001fa7983 */ /* 0x002f280000300800 */
[----:B--2---:R3:W-:Y:S01]  /*bfdf0*/  @P1 STG.E desc[UR70][R104.64], R240 ;  /* 0x000000f068001986 */ /* 0x0047e2000c101946 */
[----:B------:R-:W-:Y:S01]  /*bfe00*/  ISETP.LT.AND P1, PT, R243, UR4, !P0 ;  /* 0x00000004f3007c0c */ /* 0x000fe2000c721270 */
[----:B------:R-:W1:Y:S01]  /*bfe10*/  LDCU UR4, c[0x0][0x398] ;  /* 0x00007300ff0477ac */ /* 0x000e620008000800 */
[----:B---3--:R-:W-:Y:S01]  /*bfe20*/  IMAD.WIDE R104, R109, 0x4, R16 ;  /* 0x000000046d687825 */ /* 0x008fe200078e0210 */
[----:B-1----:R-:W-:-:S10]  /*bfe30*/  ISETP.LT.AND P0, PT, R252, UR4, !P0 ;  /* 0x00000004fc007c0c */ /* 0x002fd4000c701270 */
[----:B----4-:R1:W-:Y:S01]  /*bfe40*/  @P1 STG.E desc[UR70][R104.64], R108 ;  /* 0x0000006c68001986 */ /* 0x0103e2000c101946 */
[----:B------:R-:W-:Y:S01]  /*bfe50*/  LOP3.LUT P2, RZ, R3, 0x8000, RZ, 0xc0, !PT ;  /* 0x0000800003ff7812 */ /* 0x000fe2000784c0ff */
[----:B------:R-:W2:Y:S01]  /*bfe60*/  LDCU UR4, c[0x0][0x39c] ;  /* 0x00007380ff0477ac */ /* 0x000ea20008000800 */
[----:B-1----:R-:W-:-:S05]  /*bfe70*/  IMAD.WIDE R104, R109, 0x4, R14 ;  /* 0x000000046d687825 */ /* 0x002fca00078e020e */
[----:B------:R1:W-:Y:S04]  /*bfe80*/  @P0 STG.E desc[UR70][R104.64], R4 ;  /* 0x0000000468000986 */ /* 0x0003e8000c101946 */
[----:B-1----:R-:W3:Y:S01]  /*bfe90*/  LDL.LU R4, [R1+0x2fd0] ;  /* 0x002fd00001047983 */ /* 0x002ee20000300800 */
[----:B------:R-:W-:Y:S01]  /*bfea0*/  LOP3.LUT P0, RZ, R32, 0x2000, RZ, 0xc0, !PT ;  /* 0x0000200020ff7812 */ /* 0x000fe2000780c0ff */
[----:B------:R-:W-:-:S12]  /*bfeb0*/  IMAD.WIDE R104, R111, 0x4, R16 ;  /* 0x000000046f687825 */ /* 0x000fd800078e0210 */
[----:B------:R1:W-:Y:S01]  /*bfec0*/  @P0 STG.E desc[UR70][R104.64], R110 ;  /* 0x0000006e68000986 */ /* 0x0003e2000c101946 */
[----:B------:R-:W-:Y:S01]  /*bfed0*/  LOP3.LUT P0, RZ, R32, 0x1000, RZ, 0xc0, !PT ;  /* 0x0000100020ff7812 */ /* 0x000fe2000780c0ff */
[----:B-1----:R-:W-:-:S12]  /*bfee0*/  IMAD.WIDE R104, R111, 0x4, R14 ;  /* 0x000000046f687825 */ /* 0x002fd800078e020e */
[----:B------:R1:W-:Y:S01]  /*bfef0*/  @P0 STG.E desc[UR70][R104.64], R215 ;  /* 0x000000d768000986 */ /* 0x0003e2000c101946 */
[C---:B------:R-:W-:Y:S02]  /*bff00*/  LOP3.LUT P0, RZ, R32.reuse, 0x800, RZ, 0xc0, !PT ;  /* 0x0000080020ff7812 */ /* 0x040fe4000780c0ff */
[----:B------:R-:W-:Y:S01]  /*bff10*/  LOP3.LUT P1, RZ, R32, 0x4000, RZ, 0xc0, !PT ;  /* 0x0000400020ff7812 */ /* 0x000fe2000782c0ff */
[----:B-1----:R-:W-:-:S10]  /*bff20*/  IMAD.WIDE R104, R251, 0x4, R16 ;  /* 0x00000004fb687825 */ /* 0x002fd400078e0210 */
[----:B------:R1:W-:Y:S01]  /*bff30*/  @P0 STG.E desc[UR70][R104.64], R214 ;  /* 0x000000d668000986 */ /* 0x0003e2000c101946 */
[----:B------:R-:W-:Y:S01]  /*bff40*/  LOP3.LUT P3, RZ, R3, 0x20000, RZ, 0xc0, !PT ;  /* 0x0002000003ff7812 */ /* 0x000fe2000786c0ff */
[----:B-1----:R-:W-:-:S05]  /*bff50*/  IMAD.WIDE R104, R251, 0x4, R14 ;  /* 0x00000004fb687825 */ /* 0x002fca00078e020e */
[----:B------:R1:W-:Y:S01]  /*bff60*/  @P1 STG.E desc[UR70][R104.64], R242 ;  /* 0x000000f268001986 */ /* 0x0003e2000c101946 */
[----:B------:R-:W-:Y:S01]  /*bff70*/  LOP3.LUT P4, RZ, R3, 0x40000, RZ, 0xc0, !PT ;  /* 0x0004000003ff7812 */ /* 0x000fe2000788c0ff */
[----:B-1----:R-:W-:-:S05]  /*bff80*/  IMAD.WIDE R104, R28, 0x4, R16 ;  /* 0x000000041c687825 */ /* 0x002fca00078e0210 */
[----:B------:R1:W-:Y:S01]  /*bff90*/  @P2 STG.E desc[UR70][R104.64], R29 ;  /* 0x0000001d68002986 */ /* 0x0003e2000c101946 */
[----:B------:R-:W-:Y:S01]  /*bffa0*/  LOP3.LUT P5, RZ, R3, 0x400000, RZ, 0xc0, !PT ;  /* 0x0040000003ff7812 */ /* 0x000fe200078ac0ff */
[----:B-1----:R-:W-:-:S05]  /*bffb0*/  IMAD.WIDE R104, R28, 0x4, R14 ;  /* 0x000000041c687825 */ /* 0x002fca00078e020e */
[----:B------:R1:W-:Y:S02]  /*bffc0*/  @P3 STG.E desc[UR70][R104.64], R2 ;  /* 0x0000000268003986 */ /* 0x0003e4000c101946 */
[----:B-1----:R-:W-:Y:S01]  /*bffd0*/  IMAD.WIDE R104, R18, 0x4, R16 ;  /* 0x0000000412687825 */ /* 0x002fe200078e0210 */
[----:B------:R-:W-:-:S04]  /*bffe0*/  LOP3.LUT P6, RZ, R3, 0x1000000, RZ, 0xc0, !PT ;  /* 0x0100000003ff7812 */ /* 0x000fc800078cc0ff */
[----:B---3--:R1:W-:Y:S02]  /*bfff0*/  @P4 STG.E desc[UR70][R104.64], R4 ;  /* 0x0000000468004986 */ /* 0x0083e4000c101946 */
[----:B-1----:R-:W-:Y:S02]  /*c0000*/  IMAD.WIDE R104, R18, 0x4, R14 ;  /* 0x0000000412687825 */ /* 0x002fe400078e020e */
[----:B------:R-:W3:Y:S04]  /*c0010*/  LDL.LU R4, [R1+0x2fcc] ;  /* 0x002fcc0001047983 */ /* 0x000ee80000300800 */
[----:B------:R1:W-:Y:S04]  /*c0020*/  @P5 STG.E desc[UR70][R104.64], R5 ;  /* 0x0000000568005986 */ /* 0x0003e8000c101946 */
[----:B-1----:R-:W4:Y:S04]  /*c0030*/  LDL.LU R5, [R1+0x2fc8] ;  /* 0x002fc80001057983 */ /* 0x002f280000300800 */
[----:B------:R-:W2:Y:S04]  /*c0040*/  LDL.LU R242, [R1+0x7c] ;  /* 0x00007c0001f27983 */ /* 0x000ea80000300800 */
[----:B------:R-:W2:Y:S04]  /*c0050*/  LDL.LU R29, [R1+0x5c] ;  /* 0x00005c00011d7983 */ /* 0x000ea80000300800 */
[----:B------:R-:W2:Y:S01]  /*c0060*/  LDL.LU R28, [R1+0xe60] ;  /* 0x000e6000011c7983 */ /* 0x000ea20000300800 */
[----:B------:R-:W-:-:S03]  /*c0070*/  IMAD.WIDE R104, R250, 0x4, R16 ;  /* 0x00000004fa687825 */ /* 0x000fc600078e0210 */
[----:B------:R-:W2:Y:S04]  /*c0080*/  LDL.LU R2, [R1+0x2c] ;  /* 0x00002c0001027983 */ /* 0x000ea80000300800 */
[----:B------:R1:W-:Y:S04]  /*c0090*/  @P6 STG.E desc[UR70][R104.64], R13 ;  /* 0x0000000d68006986 */ /* 0x0003e8000c101946 */
[----:B------:R-:W2:Y:S04]  /*c00a0*/  LDL.LU R18, [R1+0x6b0] ;  /* 0x0006b00001127983 */ /* 0x000ea80000300800 */
[----:B-1----:R-:W2:Y:S04]  /*c00b0*/  LDL.LU R13, [R1+0xe64] ;  /* 0x000e6400010d7983 */ /* 0x002ea80000300800 */
[----:B------:R-:W2:Y:S04]  /*c00c0*/  LDL.LU R212, [R1+0x3a0] ;  /* 0x0003a00001d47983 */ /* 0x000ea80000300800 */
[----:B------:R-:W2:Y:S04]  /*c00d0*/  LDL.LU R213, [R1+0xd0] ;  /* 0x0000d00001d57983 */ /* 0x000ea80000300800 */
[----:B------:R-:W2:Y:S01]  /*c00e0*/  LDL.LU R106, [R1+0xe68] ;  /* 0x000e6800016a7983 */ /* 0x000ea20000300800 */
[----:B------:R-:W-:-:S03]  /*c00f0*/  LOP3.LUT R32, R32, 0xfffffff7, RZ, 0xc0, !PT ;  /* 0xfffffff720207812 */ /* 0x000fc600078ec0ff */
[----:B------:R-:W2:Y:S04]  /*c0100*/  LDL.LU R107, [R1+0x6b4] ;  /* 0x0006b400016b7983 */ /* 0x000ea80000300800 */
[----:B------:R-:W2:Y:S01]  /*c0110*/  LDL.LU R240, [R1+0xe6c] ;  /* 0x000e6c0001f07983 */ /* 0x000ea20000300800 */
[C---:B------:R-:W-:Y:S02]  /*c0120*/  LOP3.LUT P3, RZ, R3.reuse, 0x8000000, RZ, 0xc0, !PT ;  /* 0x0800000003ff7812 */ /* 0x040fe4000786c0ff */
[C---:B------:R-:W-:Y:S01]  /*c0130*/  LOP3.LUT P4, RZ, R3.reuse, 0x10000000, RZ, 0xc0, !PT ;  /* 0x1000000003ff7812 */ /* 0x040fe2000788c0ff */
[----:B------:R-:W-:Y:S01]  /*c0140*/  IMAD.WIDE R104, R250, 0x4, R14 ;  /* 0x00000004fa687825 */ /* 0x000fe200078e020e */
[----:B------:R-:W2:Y:S01]  /*c0150*/  LDL.LU R108, [R1+0x3a4] ;  /* 0x0003a400016c7983 */ /* 0x000ea20000300800 */
[----:B------:R-:W-:-:S03]  /*c0160*/  LOP3.LUT P5, RZ, R3, 0x80000000, RZ, 0xc0, !PT ;  /* 0x8000000003ff7812 */ /* 0x000fc600078ac0ff */
[----:B------:R-:W2:Y:S04]  /*c0170*/  LDL.LU R109, [R1+0xd4] ;  /* 0x0000d400016d7983 */ /* 0x000ea80000300800 */
[----:B------:R-:W2:Y:S04]  /*c0180*/  LDL.LU R110, [R1+0x1630] ;  /* 0x00163000016e7983 */ /* 0x000ea80000300800 */
[----:B------:R-:W2:Y:S04]  /*c0190*/  LDL.LU R111, [R1+0x94] ;  /* 0x00009400016f7983 */ /* 0x000ea80000300800 */
[----:B------:R-:W2:Y:S04]  /*c01a0*/  LDL.LU R215, [R1+0x6b8] ;  /* 0x0006b80001d77983 */ /* 0x000ea80000300800 */
[----:B------:R-:W2:Y:S04]  /*c01b0*/  LDL.LU R214, [R1+0x1634] ;  /* 0x0016340001d67983 */ /* 0x000ea80000300800 */
[----:B------:R-:W2:Y:S04]  /*c01c0*/  LDL.LU R251, [R1+0xd8] ;  /* 0x0000d80001fb7983 */ /* 0x000ea80000300800 */
[----:B------:R-:W2:Y:S01]  /*c01d0*/  LDL.LU R250, [R1+0x1638] ;  /* 0x0016380001fa7983 */ /* 0x000ea20000300800 */
[----:B----4-:R-:W-:-:S13]  /*c01e0*/  LOP3.LUT P0, RZ, R5, 0x4000, RZ, 0xc0, !PT ;  /* 0x0000400005ff7812 */ /* 0x010fda000780c0ff */
[----:B------:R-:W-:Y:S02]  /*c01f0*/  @P0 LOP3.LUT R32, R32, 0x8, RZ, 0xfc, !PT ;  /* 0x0000000820200812 */ /* 0x000fe400078efcff */
[----:B------:R-:W-:Y:S02]  /*c0200*/  LOP3.LUT P0, RZ, R5, 0x200, RZ, 0xc0, !PT ;  /* 0x0000020005ff7812 */ /* 0x000fe4000780c0ff */
[----:B------:R-:W-:-:S11]  /*c0210*/  LOP3.LUT R32, R32, 0xffffffef, RZ, 0xc0, !PT ;  /* 0xffffffef20207812 */ /* 0x000fd600078ec0ff */
[----:B------:R-:W-:Y:S02]  /*c0220*/  @P0 LOP3.LUT R32, R32, 0x10, RZ, 0xfc, !PT ;  /* 0x0000001020200812 */ /* 0x000fe400078efcff */
[----:B------:R-:W-:Y:S02]  /*c0230*/  LOP3.LUT P0, RZ, R5, 0x20, RZ, 0xc0, !PT ;  /* 0x0000002005ff7812 */ /* 0x000fe4000780c0ff */
[----:B------:R-:W-:-:S11]  /*c0240*/  LOP3.LUT R32, R32, 0xffffffdf, RZ, 0xc0, !PT ;  /* 0xffffffdf20207812 */ /* 0x000fd600078ec0ff */
[----:B------:R-:W-:Y:S02]  /*c0250*/  @P0 LOP3.LUT R32, R32, 0x20, RZ, 0xfc, !PT ;  /* 0x0000002020200812 */ /* 0x000fe400078efcff */
[----:B------:R-:W-:Y:S02]  /*c0260*/  LOP3.LUT P0, RZ, R5, 0x2, RZ, 0xc0, !PT ;  /* 0x0000000205ff7812 */ /* 0x000fe4000780c0ff */
[----:B------:R-:W-:-:S11]  /*c0270*/  LOP3.LUT R32, R32, 0xffffffbf, RZ, 0xc0, !PT ;  /* 0xffffffbf20207812 */ /* 0x000fd600078ec0ff */
[----:B------:R-:W-:Y:S02]  /*c0280*/  @P0 LOP3.LUT R32, R32, 0x40, RZ, 0xfc, !PT ;  /* 0x0000004020200812 */ /* 0x000fe400078efcff */
[----:B---3--:R-:W-:Y:S02]  /*c0290*/  LOP3.LUT P0, RZ, R4, 0x1000, RZ, 0xc0, !PT ;  /* 0x0000100004ff7812 */ /* 0x008fe4000780c0ff */
[----:B------:R-:W-:-:S11]  /*c02a0*/  LOP3.LUT R32, R32, 0xffffff7f, RZ, 0xc0, !PT ;  /* 0xffffff7f20207812 */ /* 0x000fd600078ec0ff */
[----:B------:R-:W-:Y:S02]  /*c02b0*/  @P0 LOP3.LUT R32, R32, 0x80, RZ, 0xfc, !PT ;  /* 0x0000008020200812 */ /* 0x000fe400078efcff */
[----:B------:R-:W-:Y:S02]  /*c02c0*/  LOP3.LUT P0, RZ, R4, 0x200, RZ, 0xc0, !PT ;  /* 0x0000020004ff7812 */ /* 0x000fe4000780c0ff */
[----:B------:R-:W-:-:S11]  /*c02d0*/  LOP3.LUT R32, R32, 0xfffffeff, RZ, 0xc0, !PT ;  /* 0xfffffeff20207812 */ /* 0x000fd600078ec0ff */
[----:B------:R-:W-:Y:S02]  /*c02e0*/  @P0 LOP3.LUT R32, R32, 0x100, RZ, 0xfc, !PT ;  /* 0x0000010020200812 */ /* 0x000fe400078efcff */
[----:B------:R-:W-:Y:S02]  /*c02f0*/  LOP3.LUT P0, RZ, R4, 0x100, RZ, 0xc0, !PT ;  /* 0x0000010004ff7812 */ /* 0x000fe4000780c0ff */
[----:B------:R-:W-:Y:S01]  /*c0300*/  LOP3.LUT R32, R32, 0xfffffdff, RZ, 0xc0, !PT ;  /* 0xfffffdff20207812 */ /* 0x000fe200078ec0ff */
[----:B--2---:R1:W-:Y:S01]  /*c0310*/  @P3 STG.E desc[UR70][R104.64], R242 ;  /* 0x000000f268003986 */ /* 0x0043e2000c101946 */
[----:B------:R-:W-:-:S09]  /*c0320*/  LOP3.LUT P6, RZ, R4, 0x1, RZ, 0xc0, !PT ;  /* 0x0000000104ff7812 */ /* 0x000fd200078cc0ff */
[----:B------:R-:W-:Y:S02]  /*c0330*/  @P0 LOP3.LUT R32, R32, 0x200, RZ, 0xfc, !PT ;  /* 0x0000020020200812 */ /* 0x000fe400078efcff */
[----:B------:R-:W-:Y:S01]  /*c0340*/  LOP3.LUT P0, RZ, R4, 0x20, RZ, 0xc0, !PT ;  /* 0x0000002004ff7812 */ /* 0x000fe2000780c0ff */
[----:B-1----:R-:W-:Y:S01]  /*c0350*/  IMAD.WIDE R104, R28, 0x4, R16 ;  /* 0x000000041c687825 */ /* 0x002fe200078e0210 */
[----:B------:R-:W-:Y:S01]  /*c0360*/  LOP3.LUT R32, R32, 0xfffffbff, RZ, 0xc0, !PT ;  /* 0xfffffbff20207812 */ /* 0x000fe200078ec0ff */
[----:B------:R-:W2:Y:S04]  /*c0370*/  LDL.LU R242, [R1+0x98] ;  /* 0x0000980001f27983 */ /* 0x000ea80000300800 */
[----:B------:R1:W-:Y:S06]  /*c0380*/  @P4 STG.E desc[UR70][R104.64], R29 ;  /* 0x0000001d68004986 */ /* 0x0003ec000c101946 */
[----:B------:R-:W-:-:S02]  /*c0390*/  @P0 LOP3.LUT R32, R32, 0x400, RZ, 0xfc, !PT ;  /* 0x0000040020200812 */ /* 0x000fc400078efcff */
[----:B------:R-:W-:Y:S01]  /*c03a0*/  LOP3.LUT P0, RZ, R4, 0x8, RZ, 0xc0, !PT ;  /* 0x0000000804ff7812 */ /* 0x000fe2000780c0ff */
[----:B-1----:R-:W-:Y:S01]  /*c03b0*/  IMAD.WIDE R104, R28, 0x4, R14 ;  /* 0x000000041c687825 */ /* 0x002fe200078e020e */
[----:B------:R-:W3:Y:S04]  /*c03c0*/  LDL.LU R29, [R1+0x6bc] ;  /* 0x0006bc00011d7983 */ /* 0x000ee80000300800 */
[----:B------:R1:W-:Y:S04]  /*c03d0*/  @P5 STG.E desc[UR70][R104.64], R2 ;  /* 0x0000000268005986 */ /* 0x0003e8000c101946 */
[----:B------:R-:W4:Y:S01]  /*c03e0*/  LDL.LU R28, [R1+0x163c] ;  /* 0x00163c00011c7983 */ /* 0x000f220000300800 */
[----:B-1----:R-:W-:-:S03]  /*c03f0*/  IMAD.WIDE R104, R13, 0x4, R16 ;  /* 0x000000040d687825 */ /* 0x002fc600078e0210 */
[----:B------:R-:W2:Y:S04]  /*c0400*/  LDL.LU R2, [R1+0x3ac] ;  /* 0x0003ac0001027983 */ /* 0x000ea80000300800 */
[----:B------:R1:W-:Y:S02]  /*c0410*/  @P6 STG.E desc[UR70][R104.64], R18 ;  /* 0x0000001268006986 */ /* 0x0003e4000c101946 */
[----:B-1----:R-:W-:Y:S02]  /*c0420*/  IMAD.WIDE R104, R13, 0x4, R14 ;  /* 0x000000040d687825 */ /* 0x002fe400078e020e */
[----:B------:R-:W2:Y:S04]  /*c0430*/  LDL.LU R18, [R1+0xdc] ;  /* 0x0000dc0001127983 */ /* 0x000ea80000300800 */
[----:B------:R1:W-:Y:S01]  /*c0440*/  @P0 STG.E desc[UR70][R104.64], R212 ;  /* 0x000000d468000986 */ /* 0x0003e2000c101946 */
[----:B------:R-:W-:-:S03]  /*c0450*/  LOP3.LUT P0, RZ, R32, 0x400, RZ, 0xc0, !PT ;  /* 0x0000040020ff7812 */ /* 0x000fc6000780c0ff */
[----:B------:R-:W2:Y:S01]  /*c0460*/  LDL.LU R13, [R1+0x1640] ;  /* 0x00164000010d7983 */ /* 0x000ea20000300800 */
[----:B-1----:R-:W-:-:S09]  /*c0470*/  IMAD.WIDE R104, R106, 0x4, R16 ;  /* 0x000000046a687825 */ /* 0x002fd200078e0210 */
[----:B------:R1:W-:Y:S01]  /*c0480*/  @P0 STG.E desc[UR70][R104.64], R213 ;  /* 0x000000d568000986 */ /* 0x0003e2000c101946 */
[----:B------:R-:W-:Y:S01]  /*c0490*/  LOP3.LUT P0, RZ, R32, 0x200, RZ, 0xc0, !PT ;  /* 0x0000020020ff7812 */ /* 0x000fe2000780c0ff */
[----:B-1----:R-:W-:-:S12]  /*c04a0*/  IMAD.WIDE R104, R106, 0x4, R14 ;  /* 0x000000046a687825 */ /* 0x002fd800078e020e */
[----:B------:R1:W-:Y:S04]  /*c04b0*/  @P0 STG.E desc[UR70][R104.64], R6 ;  /* 0x0000000668000986 */ /* 0x0003e8000c101946 */
[----:B-1----:R-:W2:Y:S01]  /*c04c0*/  LDL.LU R6, [R1+0x2fc4] ;  /* 0x002fc40001067983 */ /* 0x002ea20000300800 */
[----:B------:R-:W-:Y:S01]  /*c04d0*/  LOP3.LUT P0, RZ, R32, 0x100, RZ, 0xc0, !PT ;  /* 0x0000010020ff7812 */ /* 0x000fe2000780c0ff */
[----:B------:R-:W-:-:S12]  /*c04e0*/  IMAD.WIDE R104, R240, 0x4, R16 ;  /* 0x00000004f0687825 */ /* 0x000fd800078e0210 */
[----:B------:R1:W-:Y:S01]  /*c04f0*/  @P0 STG.E desc[UR70][R104.64], R107 ;  /* 0x0000006b68000986 */ /* 0x0003e2000c101946 */
[----:B------:R-:W-:Y:S01]  /*c0500*/  LOP3.LUT P0, RZ, R32, 0x80, RZ, 0xc0, !PT ;  /* 0x0000008020ff7812 */ /* 0x000fe2000780c0ff */
[----:B-1----:R-:W-:-:S12]  /*c0510*/  IMAD.WIDE R104, R240, 0x4, R14 ;  /* 0x00000004f0687825 */ /* 0x002fd800078e020e */
        /* <DEDUP_REMOVED lines=10> */
[----:B------:R-:W-:Y:S02]  /*c05c0*/  LOP3.LUT P0, RZ, R32, 0x8, RZ, 0xc0, !PT ;  /* 0x0000000820ff7812 */ /* 0x000fe4000780c0ff */
[C---:B------:R-:W-:Y:S02]  /*c05d0*/  LOP3.LUT P1, RZ, R5.reuse, 0x40000, RZ, 0xc0, !PT ;  /* 0x0004000005ff7812 */ /* 0x040fe4000782c0ff */
[C---:B------:R-:W-:Y:S01]  /*c05e0*/  LOP3.LUT P2, RZ, R5.reuse, 0x400000, RZ, 0xc0, !PT ;  /* 0x0040000005ff7812 */ /* 0x040fe2000784c0ff */
[----:B-1----:R-:W-:Y:S01]  /*c05f0*/  IMAD.WIDE R104, R214, 0x4, R14 ;  /* 0x00000004d6687825 */ /* 0x002fe200078e020e */
[C---:B------:R-:W-:Y:S02]  /*c0600*/  LOP3.LUT P3, RZ, R5.reuse, 0x1000000, RZ, 0xc0, !PT ;  /* 0x0100000005ff7812 */ /* 0x040fe4000786c0ff */
[C---:B------:R-:W-:Y:S02]  /*c0610*/  LOP3.LUT P4, RZ, R5.reuse, 0x4000000, RZ, 0xc0, !PT ;  /* 0x0400000005ff7812 */ /* 0x040fe4000788c0ff */
[----:B------:R-:W-:-:S02]  /*c0620*/  LOP3.LUT P5, RZ, R5, 0x10000000, RZ, 0xc0, !PT ;  /* 0x1000000005ff7812 */ /* 0x000fc400078ac0ff */
[----:B------:R-:W-:Y:S01]  /*c0630*/  LOP3.LUT P6, RZ, R5, 0x40000000, RZ, 0xc0, !PT ;  /* 0x4000000005ff7812 */ /* 0x000fe200078cc0ff */
[----:B--2---:R1:W-:Y:S02]  /*c0640*/  @P0 STG.E desc[UR70][R104.64], R6 ;  /* 0x0000000668000986 */ /* 0x0043e4000c101946 */
[C---:B-1----:R-:W-:Y:S02]  /*c0650*/  IMAD.WIDE R104, R250.reuse, 0x4, R16 ;  /* 0x00000004fa687825 */ /* 0x042fe400078e0210 */
[----:B------:R-:W2:Y:S04]  /*c0660*/  LDL.LU R6, [R1+0x2fc0] ;  /* 0x002fc00001067983 */ /* 0x000ea80000300800 */
[----:B------:R1:W-:Y:S02]  /*c0670*/  @P1 STG.E desc[UR70][R104.64], R251 ;  /* 0x000000fb68001986 */ /* 0x0003e4000c101946 */
[----:B-1----:R-:W-:-:S05]  /*c0680*/  IMAD.WIDE R104, R250, 0x4, R14 ;  /* 0x00000004fa687825 */ /* 0x002fca00078e020e */
[----:B------:R4:W-:Y:S02]  /*c0690*/  @P2 STG.E desc[UR70][R104.64], R242 ;  /* 0x000000f268002986 */ /* 0x0009e4000c101946 */
[----:B----4-:R-:W-:-:S05]  /*c06a0*/  IMAD.WIDE R104, R28, 0x4, R16 ;  /* 0x000000041c687825 */ /* 0x010fca00078e0210 */
[----:B---3--:R1:W-:Y:S02]  /*c06b0*/  @P3 STG.E desc[UR70][R104.64], R29 ;  /* 0x0000001d68003986 */ /* 0x0083e4000c101946 */
[----:B-1----:R-:W-:-:S05]  /*c06c0*/  IMAD.WIDE R104, R28, 0x4, R14 ;  /* 0x000000041c687825 */ /* 0x002fca00078e020e */
[----:B------:R1:W-:Y:S02]  /*c06d0*/  @P4 STG.E desc[UR70][R104.64], R2 ;  /* 0x0000000268004986 */ /* 0x0003e4000c101946 */
[----:B-1----:R-:W-:-:S05]  /*c06e0*/  IMAD.WIDE R104, R13, 0x4, R16 ;  /* 0x000000040d687825 */ /* 0x002fca00078e0210 */
[----:B------:R1:W-:Y:S02]  /*c06f0*/  @P5 STG.E desc[UR70][R104.64], R18 ;  /* 0x0000001268005986 */ /* 0x0003e4000c101946 */
[----:B-1----:R-:W-:-:S05]  /*c0700*/  IMAD.WIDE R104, R13, 0x4, R14 ;  /* 0x000000040d687825 */ /* 0x002fca00078e020e */
[----:B------:R1:W-:Y:S04]  /*c0710*/  @P6 STG.E desc[UR70][R104.64], R30 ;  /* 0x0000001e68006986 */ /* 0x0003e8000c101946 */
[----:B-1----:R-:W3:Y:S04]  /*c0720*/  LDL.LU R30, [R1+0x2fbc] ;  /* 0x002fbc00011e7983 */ /* 0x002ee80000300800 */
[----:B------:R-:W4:Y:S04]  /*c0730*/  LDL.LU R250, [R1+0x1644] ;  /* 0x0016440001fa7983 */ /* 0x000f280000300800 */
[----:B------:R-:W3:Y:S04]  /*c0740*/  LDL.LU R242, [R1+0x140] ;  /* 0x0001400001f27983 */ /* 0x000ee80000300800 */
[----:B------:R-:W3:Y:S04]  /*c0750*/  LDL.LU R29, [R1+0xc0] ;  /* 0x0000c000011d7983 */ /* 0x000ee80000300800 */
[----:B------:R-:W3:Y:S04]  /*c0760*/  LDL.LU R28, [R1+0x1648] ;  /* 0x00164800011c7983 */ /* 0x000ee80000300800 */
[----:B------:R-:W3:Y:S04]  /*c0770*/  LDL.LU R2, [R1+0x80] ;  /* 0x0000800001027983 */ /* 0x000ee80000300800 */
[----:B------:R-:W3:Y:S04]  /*c0780*/  LDL.LU R18, [R1+0x5a4] ;  /* 0x0005a40001127983 */ /* 0x000ee80000300800 */
[----:B------:R-:W3:Y:S01]  /*c0790*/  LDL.LU R13, [R1+0x164c] ;  /* 0x00164c00010d7983 */ /* 0x000ee20000300800 */
[----:B--2---:R-:W-:Y:S01]  /*c07a0*/  LOP3.LUT P3, RZ, R6, 0x1, RZ, 0xc0, !PT ;  /* 0x0000000106ff7812 */ /* 0x004fe2000786c0ff */
[----:B----4-:R-:W-:-:S12]  /*c07b0*/  IMAD.WIDE R104, R250, 0x4, R16 ;  /* 0x00000004fa687825 */ /* 0x010fd800078e0210 */
[----:B------:R1:W-:Y:S04]  /*c07c0*/  @P3 STG.E desc[UR70][R104.64], R7 ;  /* 0x0000000768003986 */ /* 0x0003e8000c101946 */
[----:B-1----:R-:W2:Y:S04]  /*c07d0*/  LDL.LU R7, [R1+0x2fb8] ;  /* 0x002fb80001077983 */ /* 0x002ea80000300800 */
        /* <DEDUP_REMOVED lines=9> */
[----:B------:R-:W-:-:S02]  /*c0870*/  LOP3.LUT P0, RZ, R6, 0x4000000, RZ, 0xc0, !PT ;  /* 0x0400000006ff7812 */ /* 0x000fc4000780c0ff */
[----:B---3--:R-:W-:Y:S02]  /*c0880*/  LOP3.LUT R30, R30, 0xf7ffffff, RZ, 0xc0, !PT ;  /* 0xf7ffffff1e1e7812 */ /* 0x008fe400078ec0ff */
[----:B------:R-:W-:Y:S02]  /*c0890*/  LOP3.LUT R32, R32, 0xfffffffe, RZ, 0xc0, !PT ;  /* 0xfffffffe20207812 */ /* 0x000fe400078ec0ff */
[C---:B------:R-:W-:Y:S02]  /*c08a0*/  LOP3.LUT P4, RZ, R6.reuse, 0x8, RZ, 0xc0, !PT ;  /* 0x0000000806ff7812 */ /* 0x040fe4000788c0ff */
[----:B------:R-:W-:Y:S01]  /*c08b0*/  LOP3.LUT P5, RZ, R6, 0x10, RZ, 0xc0, !PT ;  /* 0x0000001006ff7812 */ /* 0x000fe200078ac0ff */
[----:B------:R-:W-:Y:S01]  /*c08c0*/  IMAD.WIDE R104, R250, 0x4, R14 ;  /* 0x00000004fa687825 */ /* 0x000fe200078e020e */
[----:B------:R-:W-:Y:S01]  /*c08d0*/  LOP3.LUT P6, RZ, R6, 0x80, RZ, 0xc0, !PT ;  /* 0x0000008006ff7812 */ /* 0x000fe200078cc0ff */
[----:B------:R-:W3:Y:S02]  /*c08e0*/  LDL.LU R215, [R1+0x5ac] ;  /* 0x0005ac0001d77983 */ /* 0x000ee40000300800 */
[----:B------:R-:W-:-:S02]  /*c08f0*/  @P0 LOP3.LUT R30, R30, 0x8000000, RZ, 0xfc, !PT ;  /* 0x080000001e1e0812 */ /* 0x000fc400078efcff */
[----:B------:R-:W-:Y:S01]  /*c0900*/  LOP3.LUT P0, RZ, R6, 0x1000000, RZ, 0xc0, !PT ;  /* 0x0100000006ff7812 */ /* 0x000fe2000780c0ff */
[----:B------:R-:W3:Y:S01]  /*c0910*/  LDL.LU R214, [R1+0x165c] ;  /* 0x00165c0001d67983 */ /* 0x000ee20000300800 */
[----:B------:R-:W-:-:S03]  /*c0920*/  LOP3.LUT R30, R30, 0xefffffff, RZ, 0xc0, !PT ;  /* 0xefffffff1e1e7812 */ /* 0x000fc600078ec0ff */
[----:B------:R1:W-:Y:S04]  /*c0930*/  @P4 STG.E desc[UR70][R104.64], R242 ;  /* 0x000000f268004986 */ /* 0x0003e8000c101946 */
[----:B------:R-:W3:Y:S04]  /*c0940*/  LDL.LU R251, [R1+0x14c] ;  /* 0x00014c0001fb7983 */ /* 0x000ee80000300800 */
[----:B------:R-:W-:Y:S02]  /*c0950*/  @P0 LOP3.LUT R30, R30, 0x10000000, RZ, 0xfc, !PT ;  /* 0x100000001e1e0812 */ /* 0x000fe400078efcff */
[----:B------:R-:W-:-:S02]  /*c0960*/  LOP3.LUT P0, RZ, R6, 0x200000, RZ, 0xc0, !PT ;  /* 0x0020000006ff7812 */ /* 0x000fc4000780c0ff */
[----:B------:R-:W-:Y:S01]  /*c0970*/  LOP3.LUT R30, R30, 0xdfffffff, RZ, 0xc0, !PT ;  /* 0xdfffffff1e1e7812 */ /* 0x000fe200078ec0ff */
[----:B-1----:R-:W-:Y:S01]  /*c0980*/  IMAD.WIDE R104, R28, 0x4, R16 ;  /* 0x000000041c687825 */ /* 0x002fe200078e0210 */
[----:B------:R-:W3:Y:S09]  /*c0990*/  LDL.LU R242, [R1+0x1660] ;  /* 0x0016600001f27983 */ /* 0x000ef20000300800 */
[----:B------:R-:W-:Y:S01]  /*c09a0*/  @P0 LOP3.LUT R30, R30, 0x20000000, RZ, 0xfc, !PT ;  /* 0x200000001e1e0812 */ /* 0x000fe200078efcff */
[----:B------:R1:W-:Y:S01]  /*c09b0*/  @P5 STG.E desc[UR70][R104.64], R29 ;  /* 0x0000001d68005986 */ /* 0x0003e2000c101946 */
[----:B------:R-:W-:-:S02]  /*c09c0*/  LOP3.LUT P0, RZ, R6, 0x100000, RZ, 0xc0, !PT ;  /* 0x0010000006ff7812 */ /* 0x000fc4000780c0ff */
[----:B------:R-:W-:Y:S01]  /*c09d0*/  LOP3.LUT R30, R30, 0xbfffffff, RZ, 0xc0, !PT ;  /* 0xbfffffff1e1e7812 */ /* 0x000fe200078ec0ff */
[----:B------:R-:W3:Y:S01]  /*c09e0*/  LDL.LU R250, [R1+0xcc] ;  /* 0x0000cc0001fa7983 */ /* 0x000ee20000300800 */
[----:B-1----:R-:W-:-:S03]  /*c09f0*/  IMAD.WIDE R104, R28, 0x4, R14 ;  /* 0x000000041c687825 */ /* 0x002fc600078e020e */
[----:B------:R-:W3:Y:S06]  /*c0a00*/  LDL.LU R29, [R1+0x8c] ;  /* 0x00008c00011d7983 */ /* 0x000eec0000300800 */
[----:B------:R-:W-:Y:S02]  /*c0a10*/  @P0 LOP3.LUT R30, R30, 0x40000000, RZ, 0xfc, !PT ;  /* 0x400000001e1e0812 */ /* 0x000fe400078efcff */
[----:B------:R-:W-:Y:S01]  /*c0a20*/  LOP3.LUT P0, RZ, R6, 0x20000, RZ, 0xc0, !PT ;  /* 0x0002000006ff7812 */ /* 0x000fe2000780c0ff */
[----:B------:R1:W-:Y:S01]  /*c0a30*/  @P6 STG.E desc[UR70][R104.64], R2 ;  /* 0x0000000268006986 */ /* 0x0003e2000c101946 */
[----:B------:R-:W-:-:S03]  /*c0a40*/  LOP3.LUT R30, R30, 0x7fffffff, RZ, 0xc0, !PT ;  /* 0x7fffffff1e1e7812 */ /* 0x000fc600078ec0ff */
[----:B------:R-:W3:Y:S08]  /*c0a50*/  LDL.LU R28, [R1+0x6e0] ;  /* 0x0006e000011c7983 */ /* 0x000ef00000300800 */
[----:B------:R-:W-:Y:S02]  /*c0a60*/  @P0 LOP3.LUT R30, R30, 0x80000000, RZ, 0xfc, !PT ;  /* 0x800000001e1e0812 */ /* 0x000fe400078efcff */
[----:B------:R-:W-:-:S13]  /*c0a70*/  LOP3.LUT P0, RZ, R6, 0x10000, RZ, 0xc0, !PT ;  /* 0x0001000006ff7812 */ /* 0x000fda000780c0ff */
[----:B------:R-:W-:Y:S02]  /*c0a80*/  @P0 LOP3.LUT R32, R32, 0x1, RZ, 0xfc, !PT ;  /* 0x0000000120200812 */ /* 0x000fe400078efcff */
[----:B------:R-:W-:Y:S02]  /*c0a90*/  LOP3.LUT P0, RZ, R6, 0x2000, RZ, 0xc0, !PT ;  /* 0x0000200006ff7812 */ /* 0x000fe4000780c0ff */
[----:B------:R-:W-:-:S11]  /*c0aa0*/  LOP3.LUT R32, R32, 0xfffffffd, RZ, 0xc0, !PT ;  /* 0xfffffffd20207812 */ /* 0x000fd600078ec0ff */
[----:B------:R-:W-:Y:S02]  /*c0ab0*/  @P0 LOP3.LUT R32, R32, 0x2, RZ, 0xfc, !PT ;  /* 0x0000000220200812 */ /* 0x000fe400078efcff */
[----:B------:R-:W-:Y:S02]  /*c0ac0*/  LOP3.LUT P0, RZ, R6, 0x800, RZ, 0xc0, !PT ;  /* 0x0000080006ff7812 */ /* 0x000fe4000780c0ff */
[----:B------:R-:W-:Y:S01]  /*c0ad0*/  LOP3.LUT R32, R32, 0xfffffffb, RZ, 0xc0, !PT ;  /* 0xfffffffb20207812 */ /* 0x000fe200078ec0ff */
[----:B-1----:R-:W-:-:S10]  /*c0ae0*/  IMAD.WIDE R104, R13, 0x4, R16 ;  /* 0x000000040d687825 */ /* 0x002fd400078e0210 */
[----:B------:R-:W-:Y:S02]  /*c0af0*/  @P0 LOP3.LUT R32, R32, 0x4, RZ, 0xfc, !PT ;  /* 0x0000000420200812 */ /* 0x000fe400078efcff */
[----:B------:R-:W-:-:S13]  /*c0b00*/  LOP3.LUT P0, RZ, R6, 0x100, RZ, 0xc0, !PT ;  /* 0x0000010006ff7812 */ /* 0x000fda000780c0ff */
[----:B------:R1:W-:Y:S01]  /*c0b10*/  @P0 STG.E desc[UR70][R104.64], R18 ;  /* 0x0000001268000986 */ /* 0x0003e2000c101946 */
[C---:B------:R-:W-:Y:S01]  /*c0b20*/  LOP3.LUT P0, RZ, R32.reuse, 0x4, RZ, 0xc0, !PT ;  /* 0x0000000420ff7812 */ /* 0x040fe2000780c0ff */
[----:B-1----:R-:W-:Y:S02]  /*c0b30*/  IMAD.WIDE R104, R13, 0x4, R14 ;  /* 0x000000040d687825 */ /* 0x002fe400078e020e */
[----:B------:R-:W3:Y:S04]  /*c0b40*/  LDL.LU R13, [R1+0x1664] ;  /* 0x00166400010d7983 */ /* 0x000ee80000300800 */
[----:B------:R-:W3:Y:S04]  /*c0b50*/  LDL.LU R18, [R1+0x2e0] ;  /* 0x0002e00001127983 */ /* 0x000ee80000300800 */
[----:B------:R-:W3:Y:S04]  /*c0b60*/  LDL.LU R2, [R1+0x1668] ;  /* 0x0016680001027983 */ /* 0x000ee80000300800 */
[----:B----4-:R2:W-:Y:S01]  /*c0b70*/  @P0 STG.E desc[UR70][R104.64], R212 ;  /* 0x000000d468000986 */ /* 0x0105e2000c101946 */
[----:B------:R-:W-:Y:S01]  /*c0b80*/  LOP3.LUT P0, RZ, R32, 0x2, RZ, 0xc0, !PT ;  /* 0x0000000220ff7812 */ /* 0x000fe2000780c0ff */
[----:B--2---:R-:W-:-:S12]  /*c0b90*/  IMAD.WIDE R104, R106, 0x4, R16 ;  /* 0x000000046a687825 */ /* 0x004fd800078e0210 */
        /* <DEDUP_REMOVED lines=15> */
[----:B------:R1:W-:Y:S04]  /*c0c90*/  @P0 STG.E desc[UR70][R104.64], R8 ;  /* 0x0000000868000986 */ /* 0x0003e8000c101946 */
[----:B-1----:R-:W2:Y:S01]  /*c0ca0*/  LDL.LU R8, [R1+0x2fb4] ;  /* 0x002fb40001087983 */ /* 0x002ea20000300800 */
[----:B------:R-:W-:Y:S02]  /*c0cb0*/  LOP3.LUT P0, RZ, R30, 0x8000000, RZ, 0xc0, !PT ;  /* 0x080000001eff7812 */ /* 0x000fe4000780c0ff */
[----:B------:R-:W-:Y:S01]  /*c0cc0*/  LOP3.LUT P1, RZ, R6, 0x10000000, RZ, 0xc0, !PT ;  /* 0x1000000006ff7812 */ /* 0x000fe2000782c0ff */
[----:B---3--:R-:W-:Y:S01]  /*c0cd0*/  IMAD.WIDE R104, R214, 0x4, R16 ;  /* 0x00000004d6687825 */ /* 0x008fe200078e0210 */
[----:B------:R-:W-:Y:S02]  /*c0ce0*/  LOP3.LUT P2, RZ, R6, 0x40000000, RZ, 0xc0, !PT ;  /* 0x4000000006ff7812 */ /* 0x000fe4000784c0ff */
[----:B------:R-:W-:-:S07]  /*c0cf0*/  LOP3.LUT P3, RZ, R7, 0x1, RZ, 0xc0, !PT ;  /* 0x0000000107ff7812 */ /* 0x000fce000786c0ff */
[----:B------:R1:W-:Y:S01]  /*c0d00*/  @P0 STG.E desc[UR70][R104.64], R215 ;  /* 0x000000d768000986 */ /* 0x0003e2000c101946 */
[----:B------:R-:W-:Y:S01]  /*c0d10*/  LOP3.LUT P4, RZ, R7, 0x4, RZ, 0xc0, !PT ;  /* 0x0000000407ff7812 */ /* 0x000fe2000788c0ff */
[----:B-1----:R-:W-:-:S05]  /*c0d20*/  IMAD.WIDE R104, R214, 0x4, R14 ;  /* 0x00000004d6687825 */ /* 0x002fca00078e020e */
[----:B------:R1:W-:Y:S01]  /*c0d30*/  @P1 STG.E desc[UR70][R104.64], R251 ;  /* 0x000000fb68001986 */ /* 0x0003e2000c101946 */
[----:B------:R-:W-:Y:S01]  /*c0d40*/  LOP3.LUT P5, RZ, R7, 0x20, RZ, 0xc0, !PT ;  /* 0x0000002007ff7812 */ /* 0x000fe200078ac0ff */
[----:B-1----:R-:W-:-:S05]  /*c0d50*/  IMAD.WIDE R104, R242, 0x4, R16 ;  /* 0x00000004f2687825 */ /* 0x002fca00078e0210 */
[----:B------:R1:W-:Y:S02]  /*c0d60*/  @P2 STG.E desc[UR70][R104.64], R250 ;  /* 0x000000fa68002986 */ /* 0x0003e4000c101946 */
[----:B-1----:R-:W-:-:S05]  /*c0d70*/  IMAD.WIDE R104, R242, 0x4, R14 ;  /* 0x00000004f2687825 */ /* 0x002fca00078e020e */
[----:B------:R1:W-:Y:S02]  /*c0d80*/  @P3 STG.E desc[UR70][R104.64], R29 ;  /* 0x0000001d68003986 */ /* 0x0003e4000c101946 */
[----:B-1----:R-:W-:-:S05]  /*c0d90*/  IMAD.WIDE R104, R13, 0x4, R16 ;  /* 0x000000040d687825 */ /* 0x002fca00078e0210 */
[----:B------:R1:W-:Y:S02]  /*c0da0*/  @P4 STG.E desc[UR70][R104.64], R28 ;  /* 0x0000001c68004986 */ /* 0x0003e4000c101946 */
[----:B-1----:R-:W-:Y:S02]  /*c0db0*/  IMAD.WIDE R104, R13, 0x4, R14 ;  /* 0x000000040d687825 */ /* 0x002fe400078e020e */
[----:B------:R-:W3:Y:S01]  /*c0dc0*/  LDL.LU R13, [R1+0x1670] ;  /* 0x00167000010d7983 */ /* 0x000ee20000300800 */
[----:B------:R-:W-:-:S03]  /*c0dd0*/  LOP3.LUT P6, RZ, R7, 0x40, RZ, 0xc0, !PT ;  /* 0x0000004007ff7812 */ /* 0x000fc600078cc0ff */
[----:B--2---:R1:W-:Y:S04]  /*c0de0*/  @P5 STG.E desc[UR70][R104.64], R8 ;  /* 0x0000000868005986 */ /* 0x0043e8000c101946 */
[----:B-1----:R-:W2:Y:S04]  /*c0df0*/  LDL.LU R8, [R1+0x2fb0] ;  /* 0x002fb00001087983 */ /* 0x002ea80000300800 */
[----:B------:R-:W4:Y:S04]  /*c0e00*/  LDL.LU R250, [R1+0x270] ;  /* 0x0002700001fa7983 */ /* 0x000f280000300800 */
[----:B------:R-:W3:Y:S04]  /*c0e10*/  LDL.LU R242, [R1+0x6e4] ;  /* 0x0006e40001f27983 */ /* 0x000ee80000300800 */
[----:B------:R-:W3:Y:S01]  /*c0e20*/  LDL.LU R29, [R1+0x166c] ;  /* 0x00166c00011d7983 */ /* 0x000ee20000300800 */
[----:B------:R-:W-:-:S03]  /*c0e30*/  IMAD.WIDE R104, R2, 0x4, R16 ;  /* 0x0000000402687825 */ /* 0x000fc600078e0210 */
[----:B------:R-:W3:Y:S04]  /*c0e40*/  LDL.LU R28, [R1+0x6c4] ;  /* 0x0006c400011c7983 */ /* 0x000ee80000300800 */
[----:B------:R1:W-:Y:S04]  /*c0e50*/  @P6 STG.E desc[UR70][R104.64], R18 ;  /* 0x0000001268006986 */ /* 0x0003e8000c101946 */
[----:B-1----:R-:W3:Y:S04]  /*c0e60*/  LDL.LU R18, [R1+0x2e4] ;  /* 0x0002e40001127983 */ /* 0x002ee80000300800 */
[----:B------:R-:W3:Y:S01]  /*c0e70*/  LDL.LU R32, [R1+0x274] ;  /* 0x0002740001207983 */ /* 0x000ee20000300800 */
[----:B------:R-:W-:-:S03]  /*c0e80*/  IMAD.WIDE R104, R2, 0x4, R14 ;  /* 0x0000000402687825 */ /* 0x000fc600078e020e */
[----:B------:R-:W3:Y:S04]  /*c0e90*/  LDL.LU R212, [R1+0x6e8] ;  /* 0x0006e80001d47983 */ /* 0x000ee80000300800 */
[----:B------:R-:W3:Y:S01]  /*c0ea0*/  LDL.LU R2, [R1+0x1674] ;  /* 0x0016740001027983 */ /* 0x000ee20000300800 */
[----:B------:R-:W-:-:S03]  /*c0eb0*/  LOP3.LUT R30, R30, 0xfff7ffff, RZ, 0xc0, !PT ;  /* 0xfff7ffff1e1e7812 */ /* 0x000fc600078ec0ff */
[----:B------:R-:W3:Y:S04]  /*c0ec0*/  LDL.LU R213, [R1+0x6c8] ;  /* 0x0006c80001d57983 */ /* 0x000ee80000300800 */
[----:B------:R-:W3:Y:S04]  /*c0ed0*/  LDL.LU R107, [R1+0x1678] ;  /* 0x00167800016b7983 */ /* 0x000ee80000300800 */
[----:B------:R-:W3:Y:S04]  /*c0ee0*/  LDL.LU R106, [R1+0x2e8] ;  /* 0x0002e800016a7983 */ /* 0x000ee80000300800 */
[----:B------:R-:W3:Y:S04]  /*c0ef0*/  LDL.LU R240, [R1+0x278] ;  /* 0x0002780001f07983 */ /* 0x000ee80000300800 */
[----:B------:R-:W3:Y:S04]  /*c0f00*/  LDL.LU R108, [R1+0x6ec] ;  /* 0x0006ec00016c7983 */ /* 0x000ee80000300800 */
[----:B------:R-:W3:Y:S04]  /*c0f10*/  LDL.LU R109, [R1+0x167c] ;  /* 0x00167c00016d7983 */ /* 0x000ee80000300800 */
[----:B------:R-:W3:Y:S01]  /*c0f20*/  LDL.LU R110, [R1+0x6cc] ;  /* 0x0006cc00016e7983 */ /* 0x000ee20000300800 */
[----:B------:R-:W-:-:S03]  /*c0f30*/  LOP3.LUT P3, RZ, R7, 0x200, RZ, 0xc0, !PT ;  /* 0x0000020007ff7812 */ /* 0x000fc6000786c0ff */
[----:B------:R-:W3:Y:S01]  /*c0f40*/  LDL.LU R215, [R1+0x1680] ;  /* 0x0016800001d77983 */ /* 0x000ee20000300800 */
[----:B------:R-:W-:-:S03]  /*c0f50*/  LOP3.LUT P4, RZ, R7, 0x400, RZ, 0xc0, !PT ;  /* 0x0000040007ff7812 */ /* 0x000fc6000788c0ff */
[----:B------:R-:W3:Y:S01]  /*c0f60*/  LDL.LU R111, [R1+0x2ec] ;  /* 0x0002ec00016f7983 */ /* 0x000ee20000300800 */
[----:B------:R-:W-:-:S03]  /*c0f70*/  LOP3.LUT P5, RZ, R7, 0x2000, RZ, 0xc0, !PT ;  /* 0x0000200007ff7812 */ /* 0x000fc600078ac0ff */
[----:B------:R-:W3:Y:S01]  /*c0f80*/  LDL.LU R214, [R1+0x27c] ;  /* 0x00027c0001d67983 */ /* 0x000ee20000300800 */
[----:B------:R-:W-:-:S03]  /*c0f90*/  LOP3.LUT P6, RZ, R7, 0x8000, RZ, 0xc0, !PT ;  /* 0x0000800007ff7812 */ /* 0x000fc600078cc0ff */
[----:B------:R-:W3:Y:S01]  /*c0fa0*/  LDL.LU R251, [R1+0x6d0] ;  /* 0x0006d00001fb7983 */ /* 0x000ee20000300800 */
[----:B--2---:R-:W-:-:S13]  /*c0fb0*/  LOP3.LUT P0, RZ, R8, 0x4, RZ, 0xc0, !PT ;  /* 0x0000000408ff7812 */ /* 0x004fda000780c0ff */
        /* <DEDUP_REMOVED lines=17> */
[----:B------:R-:W-:Y:S01]  /*c10d0*/  LOP3.LUT R30, R30, 0xfdffffff, RZ, 0xc0, !PT ;  /* 0xfdffffff1e1e7812 */ /* 0x000fe200078ec0ff */
[----:B----4-:R3:W-:Y:S10]  /*c10e0*/  @P3 STG.E desc[UR70][R104.64], R250 ;  /* 0x000000fa68003986 */ /* 0x0107f4000c101946 */
[----:B------:R-:W-:-:S02]  /*c10f0*/  @P0 LOP3.LUT R30, R30, 0x2000000, RZ, 0xfc, !PT ;  /* 0x020000001e1e0812 */ /* 0x000fc400078efcff */
[----:B------:R-:W-:Y:S01]  /*c1100*/  LOP3.LUT P0, RZ, R7, 0x80000, RZ, 0xc0, !PT ;  /* 0x0008000007ff7812 */ /* 0x000fe2000780c0ff */
[----:B---3--:R-:W-:Y:S01]  /*c1110*/  IMAD.WIDE R104, R29, 0x4, R16 ;  /* 0x000000041d687825 */ /* 0x008fe200078e0210 */
[----:B------:R-:W2:Y:S01]  /*c1120*/  LDL.LU R250, [R1+0x1684] ;  /* 0x0016840001fa7983 */ /* 0x000ea20000300800 */
[----:B------:R-:W-:-:S03]  /*c1130*/  LOP3.LUT R30, R30, 0xfbffffff, RZ, 0xc0, !PT ;  /* 0xfbffffff1e1e7812 */ /* 0x000fc600078ec0ff */
[----:B------:R1:W-:Y:S07]  /*c1140*/  @P4 STG.E desc[UR70][R104.64], R242 ;  /* 0x000000f268004986 */ /* 0x0003ee000c101946 */
[----:B------:R-:W-:Y:S01]  /*c1150*/  @P0 LOP3.LUT R30, R30, 0x4000000, RZ, 0xfc, !PT ;  /* 0x040000001e1e0812 */ /* 0x000fe200078efcff */
[----:B-1----:R-:W-:Y:S01]  /*c1160*/  IMAD.WIDE R104, R29, 0x4, R14 ;  /* 0x000000041d687825 */ /* 0x002fe200078e020e */
[----:B------:R-:W-:Y:S01]  /*c1170*/  LOP3.LUT P0, RZ, R7, 0x40000, RZ, 0xc0, !PT ;  /* 0x0004000007ff7812 */ /* 0x000fe2000780c0ff */
[----:B------:R-:W3:Y:S04]  /*c1180*/  LDL.LU R242, [R1+0x4e0] ;  /* 0x0004e00001f27983 */ /* 0x000ee80000300800 */
[----:B------:R1:W-:Y:S04]  /*c1190*/  @P5 STG.E desc[UR70][R104.64], R28 ;  /* 0x0000001c68005986 */ /* 0x0003e8000c101946 */
[----:B------:R-:W4:Y:S01]  /*c11a0*/  LDL.LU R29, [R1+0x260] ;  /* 0x00026000011d7983 */ /* 0x000f220000300800 */
[----:B-1----:R-:W-:-:S03]  /*c11b0*/  IMAD.WIDE R104, R13, 0x4, R16 ;  /* 0x000000040d687825 */ /* 0x002fc600078e0210 */
[----:B------:R-:W4:Y:S04]  /*c11c0*/  LDL.LU R28, [R1+0x1688] ;  /* 0x00168800011c7983 */ /* 0x000f280000300800 */
[----:B------:R1:W-:Y:S02]  /*c11d0*/  @P6 STG.E desc[UR70][R104.64], R18 ;  /* 0x0000001268006986 */ /* 0x0003e4000c101946 */
[----:B-1----:R-:W-:Y:S02]  /*c11e0*/  IMAD.WIDE R104, R13, 0x4, R14 ;  /* 0x000000040d687825 */ /* 0x002fe400078e020e */
[----:B------:R-:W4:Y:S04]  /*c11f0*/  LDL.LU R18, [R1+0x40] ;  /* 0x0000400001127983 */ /* 0x000f280000300800 */
[----:B------:R1:W-:Y:S01]  /*c1200*/  @P0 STG.E desc[UR70][R104.64], R32 ;  /* 0x0000002068000986 */ /* 0x0003e2000c101946 */
[----:B------:R-:W-:-:S03]  /*c1210*/  LOP3.LUT P0, RZ, R30, 0x4000000, RZ, 0xc0, !PT ;  /* 0x040000001eff7812 */ /* 0x000fc6000780c0ff */
[----:B------:R-:W4:Y:S01]  /*c1220*/  LDL.LU R13, [R1+0x168c] ;  /* 0x00168c00010d7983 */ /* 0x000f220000300800 */
[----:B-1----:R-:W-:-:S09]  /*c1230*/  IMAD.WIDE R104, R2, 0x4, R16 ;  /* 0x0000000402687825 */ /* 0x002fd200078e0210 */
[----:B------:R1:W-:Y:S02]  /*c1240*/  @P0 STG.E desc[UR70][R104.64], R212 ;  /* 0x000000d468000986 */ /* 0x0003e4000c101946 */
[----:B-1----:R-:W-:Y:S02]  /*c1250*/  IMAD.WIDE R104, R2, 0x4, R14 ;  /* 0x0000000402687825 */ /* 0x002fe400078e020e */
[----:B------:R-:W4:Y:S01]  /*c1260*/  LDL.LU R2, [R1+0x4e4] ;  /* 0x0004e40001027983 */ /* 0x000f220000300800 */
[----:B------:R-:W-:-:S13]  /*c1270*/  LOP3.LUT P0, RZ, R30, 0x2000000, RZ, 0xc0, !PT ;  /* 0x020000001eff7812 */ /* 0x000fda000780c0ff */
        /* <DEDUP_REMOVED lines=18> */
[----:B------:R-:W-:Y:S01]  /*c13a0*/  LOP3.LUT P2, RZ, R8, 0x80, RZ, 0xc0, !PT ;  /* 0x0000008008ff7812 */ /* 0x000fe2000784c0ff */
[----:B-1----:R-:W-:-:S08]  /*c13b0*/  IMAD.WIDE R104, R215, 0x4, R14 ;  /* 0x00000004d7687825 */ /* 0x002fd000078e020e */
[----:B------:R2:W-:Y:S01]  /*c13c0*/  @P0 STG.E desc[UR70][R104.64], R214 ;  /* 0x000000d668000986 */ /* 0x0005e2000c101946 */
[C---:B------:R-:W-:Y:S02]  /*c13d0*/  LOP3.LUT P3, RZ, R8.reuse, 0x100, RZ, 0xc0, !PT ;  /* 0x0000010008ff7812 */ /* 0x040fe4000786c0ff */
[C---:B------:R-:W-:Y:S02]  /*c13e0*/  LOP3.LUT P4, RZ, R8.reuse, 0x800, RZ, 0xc0, !PT ;  /* 0x0000080008ff7812 */ /* 0x040fe4000788c0ff */
[C---:B------:R-:W-:Y:S02]  /*c13f0*/  LOP3.LUT P5, RZ, R8.reuse, 0x1000, RZ, 0xc0, !PT ;  /* 0x0000100008ff7812 */ /* 0x040fe400078ac0ff */
[----:B------:R-:W-:Y:S01]  /*c1400*/  LOP3.LUT P6, RZ, R8, 0x8000, RZ, 0xc0, !PT ;  /* 0x0000800008ff7812 */ /* 0x000fe200078cc0ff */
[----:B--2---:R-:W-:-:S05]  /*c1410*/  IMAD.WIDE R104, R250, 0x4, R16 ;  /* 0x00000004fa687825 */ /* 0x004fca00078e0210 */
[----:B------:R1:W-:Y:S02]  /*c1420*/  @P1 STG.E desc[UR70][R104.64], R251 ;  /* 0x000000fb68001986 */ /* 0x0003e4000c101946 */
[----:B-1----:R-:W-:-:S05]  /*c1430*/  IMAD.WIDE R104, R250, 0x4, R14 ;  /* 0x00000004fa687825 */ /* 0x002fca00078e020e */
[----:B---3--:R4:W-:Y:S02]  /*c1440*/  @P2 STG.E desc[UR70][R104.64], R242 ;  /* 0x000000f268002986 */ /* 0x0089e4000c101946 */
[----:B----4-:R-:W-:-:S05]  /*c1450*/  IMAD.WIDE R104, R28, 0x4, R16 ;  /* 0x000000041c687825 */ /* 0x010fca00078e0210 */
[----:B------:R1:W-:Y:S02]  /*c1460*/  @P3 STG.E desc[UR70][R104.64], R29 ;  /* 0x0000001d68003986 */ /* 0x0003e4000c101946 */
[----:B-1----:R-:W-:-:S05]  /*c1470*/  IMAD.WIDE R104, R28, 0x4, R14 ;  /* 0x000000041c687825 */ /* 0x002fca00078e020e */
[----:B------:R1:W-:Y:S02]  /*c1480*/  @P4 STG.E desc[UR70][R104.64], R18 ;  /* 0x0000001268004986 */ /* 0x0003e4000c101946 */
[----:B-1----:R-:W-:-:S05]  /*c1490*/  IMAD.WIDE R104, R13, 0x4, R16 ;  /* 0x000000040d687825 */ /* 0x002fca00078e0210 */
[----:B------:R1:W-:Y:S02]  /*c14a0*/  @P5 STG.E desc[UR70][R104.64], R9 ;  /* 0x0000000968005986 */ /* 0x0003e4000c101946 */
[----:B-1----:R-:W-:Y:S02]  /*c14b0*/  IMAD.WIDE R104, R13, 0x4, R14 ;  /* 0x000000040d687825 */ /* 0x002fe400078e020e */
[----:B------:R-:W2:Y:S04]  /*c14c0*/  LDL.LU R9, [R1+0x2fac] ;  /* 0x002fac0001097983 */ /* 0x000ea80000300800 */
[----:B------:R-:W3:Y:S04]  /*c14d0*/  LDL.LU R18, [R1+0x268] ;  /* 0x0002680001127983 */ /* 0x000ee80000300800 */
[----:B------:R-:W4:Y:S04]  /*c14e0*/  LDL.LU R13, [R1+0x1698] ;  /* 0x00169800010d7983 */ /* 0x000f280000300800 */
[----:B------:R1:W-:Y:S04]  /*c14f0*/  @P6 STG.E desc[UR70][R104.64], R2 ;  /* 0x0000000268006986 */ /* 0x0003e8000c101946 */
[----:B------:R-:W2:Y:S04]  /*c1500*/  LDL.LU R251, [R1+0x264] ;  /* 0x0002640001fb7983 */ /* 0x000ea80000300800 */
[----:B-1----:R-:W2:Y:S04]  /*c1510*/  LDL.LU R2, [R1+0x1690] ;  /* 0x0016900001027983 */ /* 0x002ea80000300800 */
[----:B------:R-:W3:Y:S04]  /*c1520*/  LDL.LU R250, [R1+0x44] ;  /* 0x0000440001fa7983 */ /* 0x000ee80000300800 */
[----:B------:R-:W3:Y:S04]  /*c1530*/  LDL.LU R242, [R1+0x6d8] ;  /* 0x0006d80001f27983 */ /* 0x000ee80000300800 */
[----:B------:R-:W3:Y:S04]  /*c1540*/  LDL.LU R29, [R1+0x1694] ;  /* 0x00169400011d7983 */ /* 0x000ee80000300800 */
[----:B------:R-:W3:Y:S01]  /*c1550*/  LDL.LU R28, [R1+0x4e8] ;  /* 0x0004e800011c7983 */ /* 0x000ee20000300800 */
[----:B------:R-:W-:-:S03]  /*c1560*/  LOP3.LUT P3, RZ, R8, 0x20000, RZ, 0xc0, !PT ;  /* 0x0002000008ff7812 */ /* 0x000fc6000786c0ff */
[----:B------:R-:W3:Y:S01]  /*c1570*/  LDL.LU R213, [R1+0x48] ;  /* 0x0000480001d57983 */ /* 0x000ee20000300800 */
[----:B------:R-:W-:Y:S02]  /*c1580*/  LOP3.LUT R30, R30, 0xfffff7ff, RZ, 0xc0, !PT ;  /* 0xfffff7ff1e1e7812 */ /* 0x000fe400078ec0ff */
[C---:B------:R-:W-:Y:S02]  /*c1590*/  LOP3.LUT P4, RZ, R8.reuse, 0x100000, RZ, 0xc0, !PT ;  /* 0x0010000008ff7812 */ /* 0x040fe4000788c0ff */
[C---:B------:R-:W-:Y:S02]  /*c15a0*/  LOP3.LUT P5, RZ, R8.reuse, 0x200000, RZ, 0xc0, !PT ;  /* 0x0020000008ff7812 */ /* 0x040fe400078ac0ff */
[----:B------:R-:W-:Y:S01]  /*c15b0*/  LOP3.LUT P6, RZ, R8, 0x1000000, RZ, 0xc0, !PT ;  /* 0x0100000008ff7812 */ /* 0x000fe200078cc0ff */
[----:B--2---:R-:W-:-:S05]  /*c15c0*/  IMAD.WIDE R104, R2, 0x4, R16 ;  /* 0x0000000402687825 */ /* 0x004fca00078e0210 */
[----:B------:R1:W-:Y:S02]  /*c15d0*/  @P3 STG.E desc[UR70][R104.64], R251 ;  /* 0x000000fb68003986 */ /* 0x0003e4000c101946 */
[----:B-1----:R-:W-:Y:S02]  /*c15e0*/  IMAD.WIDE R104, R2, 0x4, R14 ;  /* 0x0000000402687825 */ /* 0x002fe400078e020e */
[----:B------:R-:W2:Y:S04]  /*c15f0*/  LDL.LU R251, [R1+0x6dc] ;  /* 0x0006dc0001fb7983 */ /* 0x000ea80000300800 */
[----:B------:R-:W2:Y:S01]  /*c1600*/  LDL.LU R2, [R1+0x169c] ;  /* 0x00169c0001027983 */ /* 0x000ea20000300800 */
[----:B------:R-:W-:-:S03]  /*c1610*/  LOP3.LUT P0, RZ, R9, 0x400, RZ, 0xc0, !PT ;  /* 0x0000040009ff7812 */ /* 0x000fc6000780c0ff */
[----:B------:R-:W2:Y:S04]  /*c1620*/  LDL.LU R106, [R1+0x4ec] ;  /* 0x0004ec00016a7983 */ /* 0x000ea80000300800 */
[----:B------:R-:W2:Y:S04]  /*c1630*/  LDL.LU R107, [R1+0x26c] ;  /* 0x00026c00016b7983 */ /* 0x000ea80000300800 */
[----:B------:R-:W2:Y:S02]  /*c1640*/  LDL.LU R240, [R1+0x16a0] ;  /* 0x0016a00001f07983 */ /* 0x000ea40000300800 */
[----:B------:R-:W-:-:S02]  /*c1650*/  @P0 LOP3.LUT R30, R30, 0x800, RZ, 0xfc, !PT ;  /* 0x000008001e1e0812 */ /* 0x000fc400078efcff */
[----:B------:R-:W-:Y:S01]  /*c1660*/  LOP3.LUT P0, RZ, R9, 0x200, RZ, 0xc0, !PT ;  /* 0x0000020009ff7812 */ /* 0x000fe2000780c0ff */
[----:B------:R-:W2:Y:S01]  /*c1670*/  LDL.LU R108, [R1+0x4c] ;  /* 0x00004c00016c7983 */ /* 0x000ea20000300800 */
[----:B------:R-:W-:-:S03]  /*c1680*/  LOP3.LUT R30, R30, 0xffffefff, RZ, 0xc0, !PT ;  /* 0xffffefff1e1e7812 */ /* 0x000fc600078ec0ff */
[----:B------:R-:W2:Y:S04]  /*c1690*/  LDL.LU R109, [R1+0x720] ;  /* 0x00072000016d7983 */ /* 0x000ea80000300800 */
[----:B------:R-:W2:Y:S04]  /*c16a0*/  LDL.LU R110, [R1+0x16a4] ;  /* 0x0016a400016e7983 */ /* 0x000ea80000300800 */
[----:B------:R-:W-:Y:S01]  /*c16b0*/  @P0 LOP3.LUT R30, R30, 0x1000, RZ, 0xfc, !PT ;  /* 0x000010001e1e0812 */ /* 0x000fe200078efcff */
[----:B------:R-:W2:Y:S01]  /*c16c0*/  LDL.LU R111, [R1+0x700] ;  /* 0x00070000016f7983 */ /* 0x000ea20000300800 */
[----:B------:R-:W-:-:S02]  /*c16d0*/  LOP3.LUT P0, RZ, R9, 0x40, RZ, 0xc0, !PT ;  /* 0x0000004009ff7812 */ /* 0x000fc4000780c0ff */
[----:B------:R-:W-:Y:S01]  /*c16e0*/  LOP3.LUT R30, R30, 0xffffdfff, RZ, 0xc0, !PT ;  /* 0xffffdfff1e1e7812 */ /* 0x000fe200078ec0ff */
[----:B------:R-:W2:Y:S04]  /*c16f0*/  LDL.LU R215, [R1+0x4d0] ;  /* 0x0004d00001d77983 */ /* 0x000ea80000300800 */
[----:B------:R-:W2:Y:S06]  /*c1700*/  LDL.LU R214, [R1+0x16a8] ;  /* 0x0016a80001d67983 */ /* 0x000eac0000300800 */
[----:B------:R-:W-:-:S02]  /*c1710*/  @P0 LOP3.LUT R30, R30, 0x2000, RZ, 0xfc, !PT ;  /* 0x000020001e1e0812 */ /* 0x000fc400078efcff */
        /* <DEDUP_REMOVED lines=11> */
[----:B---3--:R1:W-:Y:S10]  /*c17d0*/  @P4 STG.E desc[UR70][R104.64], R250 ;  /* 0x000000fa68004986 */ /* 0x0083f4000c101946 */
[----:B------:R-:W-:-:S02]  /*c17e0*/  @P0 LOP3.LUT R30, R30, 0x20000, RZ, 0xfc, !PT ;  /* 0x000200001e1e0812 */ /* 0x000fc400078efcff */
[----:B------:R-:W-:Y:S01]  /*c17f0*/  LOP3.LUT P0, RZ, R8, 0x10000000, RZ, 0xc0, !PT ;  /* 0x1000000008ff7812 */ /* 0x000fe2000780c0ff */
[----:B-1----:R-:W-:Y:S01]  /*c1800*/  IMAD.WIDE R104, R29, 0x4, R16 ;  /* 0x000000041d687825 */ /* 0x002fe200078e0210 */
[----:B------:R-:W-:Y:S01]  /*c1810*/  LOP3.LUT R30, R30, 0xfffbffff, RZ, 0xc0, !PT ;  /* 0xfffbffff1e1e7812 */ /* 0x000fe200078ec0ff */
[----:B------:R-:W3:Y:S04]  /*c1820*/  LDL.LU R250, [R1+0x2d0] ;  /* 0x0002d00001fa7983 */ /* 0x000ee80000300800 */
[----:B------:R1:W-:Y:S06]  /*c1830*/  @P5 STG.E desc[UR70][R104.64], R242 ;  /* 0x000000f268005986 */ /* 0x0003ec000c101946 */
[----:B------:R-:W-:-:S02]  /*c1840*/  @P0 LOP3.LUT R30, R30, 0x40000, RZ, 0xfc, !PT ;  /* 0x000400001e1e0812 */ /* 0x000fc400078efcff */
[----:B------:R-:W-:Y:S01]  /*c1850*/  LOP3.LUT P0, RZ, R8, 0x2000000, RZ, 0xc0, !PT ;  /* 0x0200000008ff7812 */ /* 0x000fe2000780c0ff */
[----:B-1----:R-:W-:Y:S02]  /*c1860*/  IMAD.WIDE R104, R29, 0x4, R14 ;  /* 0x000000041d687825 */ /* 0x002fe400078e020e */
[----:B------:R-:W3:Y:S04]  /*c1870*/  LDL.LU R29, [R1+0x16ac] ;  /* 0x0016ac00011d7983 */ /* 0x000ee80000300800 */
[----:B------:R4:W-:Y:S04]  /*c1880*/  @P6 STG.E desc[UR70][R104.64], R28 ;  /* 0x0000001c68006986 */ /* 0x0009e8000c101946 */
[----:B------:R-:W3:Y:S01]  /*c1890*/  LDL.LU R242, [R1+0x724] ;  /* 0x0007240001f27983 */ /* 0x000ee20000300800 */
[----:B----4-:R-:W-:-:S03]  /*c18a0*/  IMAD.WIDE R104, R13, 0x4, R16 ;  /* 0x000000040d687825 */ /* 0x010fc600078e0210 */
[----:B------:R-:W4:Y:S04]  /*c18b0*/  LDL.LU R28, [R1+0x704] ;  /* 0x00070400011c7983 */ /* 0x000f280000300800 */
[----:B------:R1:W-:Y:S02]  /*c18c0*/  @P0 STG.E desc[UR70][R104.64], R18 ;  /* 0x0000001268000986 */ /* 0x0003e4000c101946 */
[----:B-1----:R-:W-:Y:S02]  /*c18d0*/  IMAD.WIDE R104, R13, 0x4, R14 ;  /* 0x000000040d687825 */ /* 0x002fe400078e020e */
[----:B------:R-:W4:Y:S04]  /*c18e0*/  LDL.LU R18, [R1+0x4d4] ;  /* 0x0004d40001127983 */ /* 0x000f280000300800 */
[----:B------:R-:W4:Y:S01]  /*c18f0*/  LDL.LU R13, [R1+0x16b0] ;  /* 0x0016b000010d7983 */ /* 0x000f220000300800 */
[----:B------:R-:W-:-:S13]  /*c1900*/  LOP3.LUT P0, RZ, R30, 0x40000, RZ, 0xc0, !PT ;  /* 0x000400001eff7812 */ /* 0x000fda000780c0ff */
[----:B------:R2:W-:Y:S01]  /*c1910*/  @P0 STG.E desc[UR70][R104.64], R213 ;  /* 0x000000d568000986 */ /* 0x0005e2000c101946 */
[----:B------:R-:W-:Y:S01]  /*c1920*/  LOP3.LUT P0, RZ, R30, 0x20000, RZ, 0xc0, !PT ;  /* 0x000200001eff7812 */ /* 0x000fe2000780c0ff */
[----:B--2---:R-:W-:-:S12]  /*c1930*/  IMAD.WIDE R104, R2, 0x4, R16 ;  /* 0x0000000402687825 */ /* 0x004fd800078e0210 */
[----:B------:R1:W-:Y:S04]  /*c1940*/  @P0 STG.E desc[UR70][R104.64], R251 ;  /* 0x000000fb68000986 */ /* 0x0003e8000c101946 */
[----:B-1----:R-:W2:Y:S01]  /*c1950*/  LDL.LU R251, [R1+0x16b4] ;  /* 0x0016b40001fb7983 */ /* 0x002ea20000300800 */
[----:B------:R-:W-:-:S03]  /*c1960*/  IMAD.WIDE R104, R2, 0x4, R14 ;  /* 0x0000000402687825 */ /* 0x000fc600078e020e */
[----:B------:R-:W2:Y:S01]  /*c1970*/  LDL.LU R2, [R1+0x728] ;  /* 0x0007280001027983 */ /* 0x000ea20000300800 */
        /* <DEDUP_REMOVED lines=19> */
[----:B------:R-:W-:Y:S01]  /*c1ab0*/  LOP3.LUT P3, RZ, R9, 0x20000, RZ, 0xc0, !PT ;  /* 0x0002000009ff7812 */ /* 0x000fe2000786c0ff */
[----:B-1----:R-:W-:-:S05]  /*c1ac0*/  IMAD.WIDE R104, R214, 0x4, R14 ;  /* 0x00000004d6687825 */ /* 0x002fca00078e020e */
[----:B---3--:R1:W-:Y:S01]  /*c1ad0*/  @P1 STG.E desc[UR70][R104.64], R250 ;  /* 0x000000fa68001986 */ /* 0x0083e2000c101946 */
[----:B------:R-:W-:Y:S01]  /*c1ae0*/  LOP3.LUT P4, RZ, R9, 0x80000, RZ, 0xc0, !PT ;  /* 0x0008000009ff7812 */ /* 0x000fe2000788c0ff */
[----:B-1----:R-:W-:-:S05]  /*c1af0*/  IMAD.WIDE R104, R29, 0x4, R16 ;  /* 0x000000041d687825 */ /* 0x002fca00078e0210 */
[----:B------:R1:W-:Y:S01]  /*c1b00*/  @P2 STG.E desc[UR70][R104.64], R242 ;  /* 0x000000f268002986 */ /* 0x0003e2000c101946 */
[----:B------:R-:W-:Y:S01]  /*c1b10*/  LOP3.LUT P5, RZ, R9, 0x400000, RZ, 0xc0, !PT ;  /* 0x0040000009ff7812 */ /* 0x000fe200078ac0ff */
[----:B-1----:R-:W-:-:S05]  /*c1b20*/  IMAD.WIDE R104, R29, 0x4, R14 ;  /* 0x000000041d687825 */ /* 0x002fca00078e020e */
[----:B----4-:R1:W-:Y:S02]  /*c1b30*/  @P3 STG.E desc[UR70][R104.64], R28 ;  /* 0x0000001c68003986 */ /* 0x0103e4000c101946 */
[----:B-1----:R-:W-:-:S05]  /*c1b40*/  IMAD.WIDE R104, R13, 0x4, R16 ;  /* 0x000000040d687825 */ /* 0x002fca00078e0210 */
[----:B------:R1:W-:Y:S02]  /*c1b50*/  @P4 STG.E desc[UR70][R104.64], R18 ;  /* 0x0000001268004986 */ /* 0x0003e4000c101946 */
[----:B-1----:R-:W-:Y:S02]  /*c1b60*/  IMAD.WIDE R104, R13, 0x4, R14 ;  /* 0x000000040d687825 */ /* 0x002fe400078e020e */
[----:B------:R-:W3:Y:S04]  /*c1b70*/  LDL.LU R18, [R1+0x16bc] ;  /* 0x0016bc0001127983 */ /* 0x000ee80000300800 */
[----:B------:R-:W4:Y:S04]  /*c1b80*/  LDL.LU R13, [R1+0x70c] ;  /* 0x00070c00010d7983 */ /* 0x000f280000300800 */
[----:B------:R1:W-:Y:S04]  /*c1b90*/  @P5 STG.E desc[UR70][R104.64], R10 ;  /* 0x0000000a68005986 */ /* 0x0003e8000c101946 */
[----:B-1----:R-:W3:Y:S04]  /*c1ba0*/  LDL.LU R10, [R1+0x2fa8] ;  /* 0x002fa800010a7983 */ /* 0x002ee80000300800 */
[----:B------:R-:W4:Y:S04]  /*c1bb0*/  LDL.LU R250, [R1+0x708] ;  /* 0x0007080001fa7983 */ /* 0x000f280000300800 */
[----:B------:R-:W4:Y:S01]  /*c1bc0*/  LDL.LU R242, [R1+0x4d8] ;  /* 0x0004d80001f27983 */ /* 0x000f220000300800 */
[----:B------:R-:W-:-:S03]  /*c1bd0*/  LOP3.LUT P6, RZ, R9, 0x800000, RZ, 0xc0, !PT ;  /* 0x0080000009ff7812 */ /* 0x000fc600078cc0ff */
[----:B------:R-:W4:Y:S04]  /*c1be0*/  LDL.LU R29, [R1+0x16b8] ;  /* 0x0016b800011d7983 */ /* 0x000f280000300800 */
[----:B------:R-:W4:Y:S01]  /*c1bf0*/  LDL.LU R28, [R1+0x2d8] ;  /* 0x0002d800011c7983 */ /* 0x000f220000300800 */
[----:B--2---:R-:W-:-:S05]  /*c1c00*/  IMAD.WIDE R104, R251, 0x4, R16 ;  /* 0x00000004fb687825 */ /* 0x004fca00078e0210 */
[----:B------:R1:W-:Y:S04]  /*c1c10*/  @P6 STG.E desc[UR70][R104.64], R2 ;  /* 0x0000000268006986 */ /* 0x0003e8000c101946 */
        /* <DEDUP_REMOVED lines=9> */
[----:B------:R-:W-:-:S02]  /*c1cb0*/  LOP3.LUT R30, R30, 0xfffffff7, RZ, 0xc0, !PT ;  /* 0xfffffff71e1e7812 */ /* 0x000fc400078ec0ff */
[C---:B------:R-:W-:Y:S02]  /*c1cc0*/  LOP3.LUT P3, RZ, R9.reuse, 0x4000000, RZ, 0xc0, !PT ;  /* 0x0400000009ff7812 */ /* 0x040fe4000786c0ff */
[----:B------:R-:W-:Y:S01]  /*c1cd0*/  LOP3.LUT P4, RZ, R9, 0x8000000, RZ, 0xc0, !PT ;  /* 0x0800000009ff7812 */ /* 0x000fe2000788c0ff */
[----:B------:R-:W-:Y:S01]  /*c1ce0*/  IMAD.WIDE R104, R251, 0x4, R14 ;  /* 0x00000004fb687825 */ /* 0x000fe200078e020e */
[----:B------:R-:W-:Y:S01]  /*c1cf0*/  LOP3.LUT P5, RZ, R9, 0x40000000, RZ, 0xc0, !PT ;  /* 0x4000000009ff7812 */ /* 0x000fe200078ac0ff */
[----:B------:R-:W2:Y:S04]  /*c1d00*/  LDL.LU R215, [R1+0x714] ;  /* 0x0007140001d77983 */ /* 0x000ea80000300800 */
[----:B------:R-:W2:Y:S04]  /*c1d10*/  LDL.LU R214, [R1+0x16cc] ;  /* 0x0016cc0001d67983 */ /* 0x000ea80000300800 */
[----:B------:R-:W2:Y:S01]  /*c1d20*/  LDL.LU R251, [R1+0x6f4] ;  /* 0x0006f40001fb7983 */ /* 0x000ea20000300800 */
[----:B---3--:R-:W-:-:S13]  /*c1d30*/  LOP3.LUT P0, RZ, R10, 0x80000, RZ, 0xc0, !PT ;  /* 0x000800000aff7812 */ /* 0x008fda000780c0ff */
        /* <DEDUP_REMOVED lines=18> */
[----:B----4-:R1:W-:Y:S01]  /*c1e60*/  @P3 STG.E desc[UR70][R104.64], R250 ;  /* 0x000000fa68003986 */ /* 0x0103e2000c101946 */
[----:B------:R-:W-:-:S09]  /*c1e70*/  LOP3.LUT P6, RZ, R10, 0x1, RZ, 0xc0, !PT ;  /* 0x000000010aff7812 */ /* 0x000fd200078cc0ff */
[----:B------:R-:W-:Y:S02]  /*c1e80*/  @P0 LOP3.LUT R30, R30, 0x200, RZ, 0xfc, !PT ;  /* 0x000002001e1e0812 */ /* 0x000fe400078efcff */
[----:B------:R-:W-:Y:S01]  /*c1e90*/  LOP3.LUT P0, RZ, R10, 0x10, RZ, 0xc0, !PT ;  /* 0x000000100aff7812 */ /* 0x000fe2000780c0ff */
[----:B-1----:R-:W-:Y:S01]  /*c1ea0*/  IMAD.WIDE R104, R29, 0x4, R16 ;  /* 0x000000041d687825 */ /* 0x002fe200078e0210 */
[----:B------:R-:W-:-:S04]  /*c1eb0*/  LOP3.LUT R30, R30, 0xfffffbff, RZ, 0xc0, !PT ;  /* 0xfffffbff1e1e7812 */ /* 0x000fc800078ec0ff */
[----:B------:R1:W-:Y:S07]  /*c1ec0*/  @P4 STG.E desc[UR70][R104.64], R242 ;  /* 0x000000f268004986 */ /* 0x0003ee000c101946 */
[----:B------:R-:W-:Y:S01]  /*c1ed0*/  @P0 LOP3.LUT R30, R30, 0x400, RZ, 0xfc, !PT ;  /* 0x000004001e1e0812 */ /* 0x000fe200078efcff */
[----:B-1----:R-:W-:Y:S01]  /*c1ee0*/  IMAD.WIDE R104, R29, 0x4, R14 ;  /* 0x000000041d687825 */ /* 0x002fe200078e020e */
[----:B------:R-:W-:Y:S01]  /*c1ef0*/  LOP3.LUT P0, RZ, R10, 0x8, RZ, 0xc0, !PT ;  /* 0x000000080aff7812 */ /* 0x000fe2000780c0ff */
[----:B------:R-:W3:Y:S04]  /*c1f00*/  LDL.LU R242, [R1+0x16d0] ;  /* 0x0016d00001f27983 */ /* 0x000ee80000300800 */
[----:B------:R1:W-:Y:S04]  /*c1f10*/  @P5 STG.E desc[UR70][R104.64], R28 ;  /* 0x0000001c68005986 */ /* 0x0003e8000c101946 */
[----:B------:R-:W4:Y:S04]  /*c1f20*/  LDL.LU R250, [R1+0x254] ;  /* 0x0002540001fa7983 */ /* 0x000f280000300800 */
[----:B------:R-:W4:Y:S01]  /*c1f30*/  LDL.LU R29, [R1+0x14] ;  /* 0x00001400011d7983 */ /* 0x000f220000300800 */
[----:B-1----:R-:W-:-:S03]  /*c1f40*/  IMAD.WIDE R104, R18, 0x4, R16 ;  /* 0x0000000412687825 */ /* 0x002fc600078e0210 */
[----:B------:R-:W4:Y:S04]  /*c1f50*/  LDL.LU R28, [R1+0x718] ;  /* 0x00071800011c7983 */ /* 0x000f280000300800 */
[----:B--2---:R1:W-:Y:S02]  /*c1f60*/  @P6 STG.E desc[UR70][R104.64], R2 ;  /* 0x0000000268006986 */ /* 0x0043e4000c101946 */
[----:B-1----:R-:W-:Y:S02]  /*c1f70*/  IMAD.WIDE R104, R18, 0x4, R14 ;  /* 0x0000000412687825 */ /* 0x002fe400078e020e */
[----:B------:R-:W2:Y:S04]  /*c1f80*/  LDL.LU R2, [R1+0x16d4] ;  /* 0x0016d40001027983 */ /* 0x000ea80000300800 */
[----:B------:R1:W-:Y:S01]  /*c1f90*/  @P0 STG.E desc[UR70][R104.64], R13 ;  /* 0x0000000d68000986 */ /* 0x0003e2000c101946 */
[----:B------:R-:W-:-:S03]  /*c1fa0*/  LOP3.LUT P0, RZ, R30, 0x400, RZ, 0xc0, !PT ;  /* 0x000004001eff7812 */ /* 0x000fc6000780c0ff */
[----:B------:R-:W2:Y:S01]  /*c1fb0*/  LDL.LU R18, [R1+0x6f8] ;  /* 0x0006f80001127983 */ /* 0x000ea20000300800 */
[----:B-1----:R-:W-:-:S03]  /*c1fc0*/  IMAD.WIDE R104, R106, 0x4, R16 ;  /* 0x000000046a687825 */ /* 0x002fc600078e0210 */
[----:B------:R-:W2:Y:S06]  /*c1fd0*/  LDL.LU R13, [R1+0x16d8] ;  /* 0x0016d800010d7983 */ /* 0x000eac0000300800 */
        /* <DEDUP_REMOVED lines=17> */
[----:B------:R-:W-:Y:S01]  /*c20f0*/  LOP3.LUT P0, RZ, R30, 0x10, RZ, 0xc0, !PT ;  /* 0x000000101eff7812 */ /* 0x000fe2000780c0ff */
[----:B------:R-:W-:Y:S01]  /*c2100*/  IMAD.WIDE R104, R214, 0x4, R16 ;  /* 0x00000004d6687825 */ /* 0x000fe200078e0210 */
[----:B------:R-:W-:-:S11]  /*c2110*/  LOP3.LUT P1, RZ, R10, 0x200000, RZ, 0xc0, !PT ;  /* 0x002000000aff7812 */ /* 0x000fd6000782c0ff */
[----:B------:R1:W-:Y:S01]  /*c2120*/  @P0 STG.E desc[UR70][R104.64], R215 ;  /* 0x000000d768000986 */ /* 0x0003e2000c101946 */
[----:B------:R-:W-:Y:S02]  /*c2130*/  LOP3.LUT P0, RZ, R30, 0x8, RZ, 0xc0, !PT ;  /* 0x000000081eff7812 */ /* 0x000fe4000780c0ff */
[----:B------:R-:W-:Y:S01]  /*c2140*/  LOP3.LUT P2, RZ, R10, 0x1000000, RZ, 0xc0, !PT ;  /* 0x010000000aff7812 */ /* 0x000fe2000784c0ff */
[----:B-1----:R-:W-:-:S10]  /*c2150*/  IMAD.WIDE R104, R214, 0x4, R14 ;  /* 0x00000004d6687825 */ /* 0x002fd400078e020e */
[----:B------:R3:W-:Y:S01]  /*c2160*/  @P0 STG.E desc[UR70][R104.64], R251 ;  /* 0x000000fb68000986 */ /* 0x0007e2000c101946 */
[C---:B------:R-:W-:Y:S02]  /*c2170*/  LOP3.LUT P3, RZ, R10.reuse, 0x4000000, RZ, 0xc0, !PT ;  /* 0x040000000aff7812 */ /* 0x040fe4000786c0ff */
[C---:B------:R-:W-:Y:S02]  /*c2180*/  LOP3.LUT P4, RZ, R10.reuse, 0x8000000, RZ, 0xc0, !PT ;  /* 0x080000000aff7812 */ /* 0x040fe4000788c0ff */
[C---:B------:R-:W-:Y:S02]  /*c2190*/  LOP3.LUT P5, RZ, R10.reuse, 0x10000000, RZ, 0xc0, !PT ;  /* 0x100000000aff7812 */ /* 0x040fe400078ac0ff */
[----:B------:R-:W-:Y:S01]  /*c21a0*/  LOP3.LUT P6, RZ, R10, 0x20000000, RZ, 0xc0, !PT ;  /* 0x200000000aff7812 */ /* 0x000fe200078cc0ff */
[----:B---3--:R-:W-:-:S05]  /*c21b0*/  IMAD.WIDE R104, R242, 0x4, R16 ;  /* 0x00000004f2687825 */ /* 0x008fca00078e0210 */
[----:B----4-:R1:W-:Y:S02]  /*c21c0*/  @P1 STG.E desc[UR70][R104.64], R250 ;  /* 0x000000fa68001986 */ /* 0x0103e4000c101946 */
[----:B-1----:R-:W-:-:S05]  /*c21d0*/  IMAD.WIDE R104, R242, 0x4, R14 ;  /* 0x00000004f2687825 */ /* 0x002fca00078e020e */
[----:B------:R2:W-:Y:S02]  /*c21e0*/  @P2 STG.E desc[UR70][R104.64], R29 ;  /* 0x0000001d68002986 */ /* 0x0005e4000c101946 */
[----:B--2---:R-:W-:-:S05]  /*c21f0*/  IMAD.WIDE R104, R2, 0x4, R16 ;  /* 0x0000000402687825 */ /* 0x004fca00078e0210 */
[----:B------:R1:W-:Y:S02]  /*c2200*/  @P3 STG.E desc[UR70][R104.64], R28 ;  /* 0x0000001c68003986 */ /* 0x0003e4000c101946 */
[----:B-1----:R-:W-:-:S05]  /*c2210*/  IMAD.WIDE R104, R2, 0x4, R14 ;  /* 0x0000000402687825 */ /* 0x002fca00078e020e */
[----:B------:R1:W-:Y:S02]  /*c2220*/  @P4 STG.E desc[UR70][R104.64], R18 ;  /* 0x0000001268004986 */ /* 0x0003e4000c101946 */
[----:B-1----:R-:W-:-:S05]  /*c2230*/  IMAD.WIDE R104, R13, 0x4, R16 ;  /* 0x000000040d687825 */ /* 0x002fca00078e0210 */
[----:B------:R1:W-:Y:S04]  /*c2240*/  @P5 STG.E desc[UR70][R104.64], R11 ;  /* 0x0000000b68005986 */ /* 0x0003e8000c101946 */
[----:B-1----:R-:W2:Y:S01]  /*c2250*/  LDL.LU R11, [R1+0x2fa0] ;  /* 0x002fa000010b7983 */ /* 0x002ea20000300800 */
[----:B------:R-:W-:-:S03]  /*c2260*/  IMAD.WIDE R104, R13, 0x4, R14 ;  /* 0x000000040d687825 */ /* 0x000fc600078e020e */
[----:B------:R-:W3:Y:S04]  /*c2270*/  LDL.LU R18, [R1+0x760] ;  /* 0x0007600001127983 */ /* 0x000ee80000300800 */
[----:B------:R-:W4:Y:S04]  /*c2280*/  LDL.LU R13, [R1+0x16e4] ;  /* 0x0016e400010d7983 */ /* 0x000f280000300800 */
[----:B------:R1:W-:Y:S04]  /*c2290*/  @P6 STG.E desc[UR70][R104.64], R31 ;  /* 0x0000001f68006986 */ /* 0x0003e8000c101946 */
[----:B-1----:R-:W3:Y:S04]  /*c22a0*/  LDL.LU R31, [R1+0x2f9c] ;  /* 0x002f9c00011f7983 */ /* 0x002ee80000300800 */
        /* <DEDUP_REMOVED lines=16> */
[C---:B------:R-:W-:Y:S01]  /*c23b0*/  LOP3.LUT P3, RZ, R10.reuse, 0x40000000, RZ, 0xc0, !PT ;  /* 0x400000000aff7812 */ /* 0x040fe2000786c0ff */
[----:B------:R-:W4:Y:S01]  /*c23c0*/  LDL.LU R215, [R1+0x768] ;  /* 0x0007680001d77983 */ /* 0x000f220000300800 */
[----:B------:R-:W-:-:S03]  /*c23d0*/  LOP3.LUT P4, RZ, R10, 0x80000000, RZ, 0xc0, !PT ;  /* 0x800000000aff7812 */ /* 0x000fc6000788c0ff */
[----:B------:R-:W4:Y:S01]  /*c23e0*/  LDL.LU R214, [R1+0x16f4] ;  /* 0x0016f40001d67983 */ /* 0x000f220000300800 */
[----:B--2---:R-:W-:Y:S02]  /*c23f0*/  LOP3.LUT P0, RZ, R11, 0x400, RZ, 0xc0, !PT ;  /* 0x000004000bff7812 */ /* 0x004fe4000780c0ff */
[----:B---3--:R-:W-:-:S11]  /*c2400*/  LOP3.LUT R31, R31, 0xf7ffffff, RZ, 0xc0, !PT ;  /* 0xf7ffffff1f1f7812 */ /* 0x008fd600078ec0ff */
        /* <DEDUP_REMOVED lines=13> */
[----:B------:R-:W-:-:S13]  /*c24e0*/  LOP3.LUT P0, RZ, R11, 0x20, RZ, 0xc0, !PT ;  /* 0x000000200bff7812 */ /* 0x000fda000780c0ff */
[----:B------:R-:W-:Y:S02]  /*c24f0*/  @P0 LOP3.LUT R30, R30, 0x1, RZ, 0xfc, !PT ;  /* 0x000000011e1e0812 */ /* 0x000fe400078efcff */
[C---:B------:R-:W-:Y:S02]  /*c2500*/  LOP3.LUT P0, RZ, R11.reuse, 0x10, RZ, 0xc0, !PT ;  /* 0x000000100bff7812 */ /* 0x040fe4000780c0ff */
[----:B------:R-:W-:Y:S01]  /*c2510*/  LOP3.LUT R30, R30, 0xfffffffd, RZ, 0xc0, !PT ;  /* 0xfffffffd1e1e7812 */ /* 0x000fe200078ec0ff */
[----:B----4-:R-:W-:Y:S01]  /*c2520*/  IMAD.WIDE R104, R250, 0x4, R16 ;  /* 0x00000004fa687825 */ /* 0x010fe200078e0210 */
[----:B------:R-:W-:-:S04]  /*c2530*/  LOP3.LUT P5, RZ, R11, 0x1, RZ, 0xc0, !PT ;  /* 0x000000010bff7812 */ /* 0x000fc800078ac0ff */
[----:B------:R1:W-:Y:S05]  /*c2540*/  @P3 STG.E desc[UR70][R104.64], R251 ;  /* 0x000000fb68003986 */ /* 0x0003ea000c101946 */
[----:B------:R-:W-:Y:S02]  /*c2550*/  @P0 LOP3.LUT R30, R30, 0x2, RZ, 0xfc, !PT ;  /* 0x000000021e1e0812 */ /* 0x000fe400078efcff */
[C---:B------:R-:W-:Y:S01]  /*c2560*/  LOP3.LUT P0, RZ, R11.reuse, 0x8, RZ, 0xc0, !PT ;  /* 0x000000080bff7812 */ /* 0x040fe2000780c0ff */
[----:B-1----:R-:W-:Y:S01]  /*c2570*/  IMAD.WIDE R104, R250, 0x4, R14 ;  /* 0x00000004fa687825 */ /* 0x002fe200078e020e */
[----:B------:R-:W-:Y:S01]  /*c2580*/  LOP3.LUT P6, RZ, R11, 0x2, RZ, 0xc0, !PT ;  /* 0x000000020bff7812 */ /* 0x000fe200078cc0ff */
[----:B------:R-:W2:Y:S01]  /*c2590*/  LDL.LU R251, [R1+0x748] ;  /* 0x0007480001fb7983 */ /* 0x000ea20000300800 */
[----:B------:R-:W-:-:S03]  /*c25a0*/  LOP3.LUT R30, R30, 0xfffffffb, RZ, 0xc0, !PT ;  /* 0xfffffffb1e1e7812 */ /* 0x000fc600078ec0ff */
[----:B------:R1:W-:Y:S06]  /*c25b0*/  @P4 STG.E desc[UR70][R104.64], R242 ;  /* 0x000000f268004986 */ /* 0x0003ec000c101946 */
[----:B------:R-:W-:Y:S02]  /*c25c0*/  @P0 LOP3.LUT R30, R30, 0x4, RZ, 0xfc, !PT ;  /* 0x000000041e1e0812 */ /* 0x000fe400078efcff */
[----:B------:R-:W-:Y:S01]  /*c25d0*/  LOP3.LUT P0, RZ, R11, 0x4, RZ, 0xc0, !PT ;  /* 0x000000040bff7812 */ /* 0x000fe2000780c0ff */
[C---:B-1----:R-:W-:Y:S01]  /*c25e0*/  IMAD.WIDE R104, R28.reuse, 0x4, R16 ;  /* 0x000000041c687825 */ /* 0x042fe200078e0210 */
[----:B------:R-:W3:Y:S04]  /*c25f0*/  LDL.LU R242, [R1+0x16f8] ;  /* 0x0016f80001f27983 */ /* 0x000ee80000300800 */
[----:B------:R1:W-:Y:S04]  /*c2600*/  @P5 STG.E desc[UR70][R104.64], R29 ;  /* 0x0000001d68005986 */ /* 0x0003e8000c101946 */
[----:B------:R-:W4:Y:S01]  /*c2610*/  LDL.LU R250, [R1+0x4c8] ;  /* 0x0004c80001fa7983 */ /* 0x000f220000300800 */
[----:B-1----:R-:W-:-:S03]  /*c2620*/  IMAD.WIDE R104, R28, 0x4, R14 ;  /* 0x000000041c687825 */ /* 0x002fc600078e020e */
[----:B------:R-:W4:Y:S04]  /*c2630*/  LDL.LU R29, [R1+0x2c8] ;  /* 0x0002c800011d7983 */ /* 0x000f280000300800 */
[----:B------:R1:W-:Y:S04]  /*c2640*/  @P6 STG.E desc[UR70][R104.64], R2 ;  /* 0x0000000268006986 */ /* 0x0003e8000c101946 */
[----:B------:R-:W4:Y:S01]  /*c2650*/  LDL.LU R28, [R1+0x76c] ;  /* 0x00076c00011c7983 */ /* 0x000f220000300800 */
[----:B-1----:R-:W-:-:S03]  /*c2660*/  IMAD.WIDE R104, R13, 0x4, R16 ;  /* 0x000000040d687825 */ /* 0x002fc600078e0210 */
[----:B------:R-:W4:Y:S04]  /*c2670*/  LDL.LU R2, [R1+0x16fc] ;  /* 0x0016fc0001027983 */ /* 0x000f280000300800 */
[----:B------:R1:W-:Y:S01]  /*c2680*/  @P0 STG.E desc[UR70][R104.64], R18 ;  /* 0x0000001268000986 */ /* 0x0003e2000c101946 */
[C---:B------:R-:W-:Y:S01]  /*c2690*/  LOP3.LUT P0, RZ, R30.reuse, 0x4, RZ, 0xc0, !PT ;  /* 0x000000041eff7812 */ /* 0x040fe2000780c0ff */
[----:B-1----:R-:W-:Y:S02]  /*c26a0*/  IMAD.WIDE R104, R13, 0x4, R14 ;  /* 0x000000040d687825 */ /* 0x002fe400078e020e */
[----:B------:R-:W4:Y:S10]  /*c26b0*/  LDL.LU R13, [R1+0x74c] ;  /* 0x00074c00010d7983 */ /* 0x000f340000300800 */
[----:B------:R1:W-:Y:S01]  /*c26c0*/  @P0 STG.E desc[UR70][R104.64], R212 ;  /* 0x000000d468000986 */ /* 0x0003e2000c101946 */
[----:B------:R-:W-:-:S03]  /*c26d0*/  LOP3.LUT P0, RZ, R30, 0x2, RZ, 0xc0, !PT ;  /* 0x000000021eff7812 */ /* 0x000fc6000780c0ff */
[----:B------:R-:W4:Y:S01]  /*c26e0*/  LDL.LU R18, [R1+0x1700] ;  /* 0x0017000001127983 */ /* 0x000f220000300800 */
[----:B-1----:R-:W-:-:S09]  /*c26f0*/  IMAD.WIDE R104, R106, 0x4, R16 ;  /* 0x000000046a687825 */ /* 0x002fd200078e0210 */
        /* <DEDUP_REMOVED lines=16> */
[----:B-1----:R-:W4:Y:S01]  /*c2800*/  LDL.LU R12, [R1+0x2f98] ;  /* 0x002f9800010c7983 */ /* 0x002f220000300800 */
[----:B------:R-:W-:Y:S02]  /*c2810*/  LOP3.LUT P0, RZ, R31, 0x8000000, RZ, 0xc0, !PT ;  /* 0x080000001fff7812 */ /* 0x000fe4000780c0ff */
[C---:B------:R-:W-:Y:S01]  /*c2820*/  LOP3.LUT P1, RZ, R11.reuse, 0x800, RZ, 0xc0, !PT ;  /* 0x000008000bff7812 */ /* 0x040fe2000782c0ff */
[----:B------:R-:W-:Y:S01]  /*c2830*/  IMAD.WIDE R104, R214, 0x4, R16 ;  /* 0x00000004d6687825 */ /* 0x000fe200078e0210 */
[C---:B------:R-:W-:Y:S02]  /*c2840*/  LOP3.LUT P2, RZ, R11.reuse, 0x1000, RZ, 0xc0, !PT ;  /* 0x000010000bff7812 */ /* 0x040fe4000784c0ff */
[----:B------:R-:W-:-:S07]  /*c2850*/  LOP3.LUT P3, RZ, R11, 0x2000, RZ, 0xc0, !PT ;  /* 0x000020000bff7812 */ /* 0x000fce000786c0ff */
[----:B------:R1:W-:Y:S01]  /*c2860*/  @P0 STG.E desc[UR70][R104.64], R215 ;  /* 0x000000d768000986 */ /* 0x0003e2000c101946 */
[C---:B------:R-:W-:Y:S01]  /*c2870*/  LOP3.LUT P4, RZ, R11.reuse, 0x4000, RZ, 0xc0, !PT ;  /* 0x000040000bff7812 */ /* 0x040fe2000788c0ff */
[----:B-1----:R-:W-:Y:S01]  /*c2880*/  IMAD.WIDE R104, R214, 0x4, R14 ;  /* 0x00000004d6687825 */ /* 0x002fe200078e020e */
[C---:B------:R-:W-:Y:S02]  /*c2890*/  LOP3.LUT P5, RZ, R11.reuse, 0x8000, RZ, 0xc0, !PT ;  /* 0x000080000bff7812 */ /* 0x040fe400078ac0ff */
[----:B------:R-:W-:Y:S02]  /*c28a0*/  LOP3.LUT P6, RZ, R11, 0x10000, RZ, 0xc0, !PT ;  /* 0x000100000bff7812 */ /* 0x000fe400078cc0ff */
[----:B--2---:R3:W-:Y:S02]  /*c28b0*/  @P1 STG.E desc[UR70][R104.64], R251 ;  /* 0x000000fb68001986 */ /* 0x0047e4000c101946 */
[----:B---3--:R-:W-:-:S05]  /*c28c0*/  IMAD.WIDE R104, R242, 0x4, R16 ;  /* 0x00000004f2687825 */ /* 0x008fca00078e0210 */
[----:B----4-:R1:W-:Y:S02]  /*c28d0*/  @P2 STG.E desc[UR70][R104.64], R250 ;  /* 0x000000fa68002986 */ /* 0x0103e4000c101946 */
[----:B-1----:R-:W-:-:S05]  /*c28e0*/  IMAD.WIDE R104, R242, 0x4, R14 ;  /* 0x00000004f2687825 */ /* 0x002fca00078e020e */
[----:B------:R1:W-:Y:S02]  /*c28f0*/  @P3 STG.E desc[UR70][R104.64], R29 ;  /* 0x0000001d68003986 */ /* 0x0003e4000c101946 */
[----:B-1----:R-:W-:-:S05]  /*c2900*/  IMAD.WIDE R104, R2, 0x4, R16 ;  /* 0x0000000402687825 */ /* 0x002fca00078e0210 */
[----:B------:R1:W-:Y:S02]  /*c2910*/  @P4 STG.E desc[UR70][R104.64], R28 ;  /* 0x0000001c68004986 */ /* 0x0003e4000c101946 */
[----:B-1----:R-:W-:-:S05]  /*c2920*/  IMAD.WIDE R104, R2, 0x4, R14 ;  /* 0x0000000402687825 */ /* 0x002fca00078e020e */
[----:B------:R1:W-:Y:S02]  /*c2930*/  @P5 STG.E desc[UR70][R104.64], R13 ;  /* 0x0000000d68005986 */ /* 0x0003e4000c101946 */
[----:B-1----:R-:W-:-:S05]  /*c2940*/  IMAD.WIDE R104, R18, 0x4, R16 ;  /* 0x0000000412687825 */ /* 0x002fca00078e0210 */
[----:B------:R1:W-:Y:S04]  /*c2950*/  @P6 STG.E desc[UR70][R104.64], R12 ;  /* 0x0000000c68006986 */ /* 0x0003e8000c101946 */
[----:B-1----:R-:W2:Y:S04]  /*c2960*/  LDL.LU R12, [R1+0x2f94] ;  /* 0x002f9400010c7983 */ /* 0x002ea80000300800 */
[----:B------:R-:W3:Y:S04]  /*c2970*/  LDL.LU R13, [R1+0x2cc] ;  /* 0x0002cc00010d7983 */ /* 0x000ee80000300800 */
[----:B------:R-:W4:Y:S04]  /*c2980*/  LDL.LU R250, [R1+0x750] ;  /* 0x0007500001fa7983 */ /* 0x000f280000300800 */
[----:B------:R-:W2:Y:S04]  /*c2990*/  LDL.LU R242, [R1+0x1704] ;  /* 0x0017040001f27983 */ /* 0x000ea80000300800 */
[----:B------:R-:W2:Y:S04]  /*c29a0*/  LDL.LU R29, [R1+0x730] ;  /* 0x00073000011d7983 */ /* 0x000ea80000300800 */
[----:B------:R-:W2:Y:S04]  /*c29b0*/  LDL.LU R28, [R1+0x240] ;  /* 0x00024000011c7983 */ /* 0x000ea80000300800 */
[----:B------:R-:W2:Y:S01]  /*c29c0*/  LDL.LU R2, [R1+0x1708] ;  /* 0x0017080001027983 */ /* 0x000ea20000300800 */
[----:B------:R-:W-:Y:S01]  /*c29d0*/  LOP3.LUT P3, RZ, R11, 0x20000, RZ, 0xc0, !PT ;  /* 0x000200000bff7812 */ /* 0x000fe2000786c0ff */
[----:B------:R-:W-:-:S02]  /*c29e0*/  IMAD.WIDE R104, R18, 0x4, R14 ;  /* 0x0000000412687825 */ /* 0x000fc400078e020e */
[----:B------:R-:W2:Y:S01]  /*c29f0*/  LDL.LU R18, [R1] ;  /* 0x0000000001127983 */ /* 0x000ea20000300800 */
        /* <DEDUP_REMOVED lines=11> */
[----:B---3--:R1:W-:Y:S04]  /*c2ab0*/  @P3 STG.E desc[UR70][R104.64], R13 ;  /* 0x0000000d68003986 */ /* 0x0083e8000c101946 */
[----:B-1----:R-:W3:Y:S04]  /*c2ac0*/  LDL.LU R13, [R1+0x170c] ;  /* 0x00170c00010d7983 */ /* 0x002ee80000300800 */
[----:B------:R-:W3:Y:S04]  /*c2ad0*/  LDL.LU R30, [R1+0x754] ;  /* 0x00075400011e7983 */ /* 0x000ee80000300800 */
[----:B------:R-:W3:Y:S04]  /*c2ae0*/  LDL.LU R32, [R1+0x734] ;  /* 0x0007340001207983 */ /* 0x000ee80000300800 */
[----:B------:R-:W3:Y:S04]  /*c2af0*/  LDL.LU R212, [R1+0x244] ;  /* 0x0002440001d47983 */ /* 0x000ee80000300800 */
[----:B------:R-:W3:Y:S04]  /*c2b00*/  LDL.LU R213, [R1+0x1710] ;  /* 0x0017100001d57983 */ /* 0x000ee80000300800 */
[----:B------:R-:W3:Y:S01]  /*c2b10*/  LDL.LU R106, [R1+0x4] ;  /* 0x00000400016a7983 */ /* 0x000ee20000300800 */
[----:B------:R-:W-:-:S02]  /*c2b20*/  @P0 LOP3.LUT R31, R31, 0x400000, RZ, 0xfc, !PT ;  /* 0x004000001f1f0812 */ /* 0x000fc400078efcff */
[----:B------:R-:W-:Y:S01]  /*c2b30*/  LOP3.LUT P0, RZ, R11, 0x2000000, RZ, 0xc0, !PT ;  /* 0x020000000bff7812 */ /* 0x000fe2000780c0ff */
[----:B------:R-:W3:Y:S04]  /*c2b40*/  LDL.LU R107, [R1+0x758] ;  /* 0x00075800016b7983 */ /* 0x000ee80000300800 */
[----:B------:R-:W3:Y:S01]  /*c2b50*/  LDL.LU R240, [R1+0x1714] ;  /* 0x0017140001f07983 */ /* 0x000ee20000300800 */
[----:B------:R-:W-:-:S03]  /*c2b60*/  LOP3.LUT R31, R31, 0xff7fffff, RZ, 0xc0, !PT ;  /* 0xff7fffff1f1f7812 */ /* 0x000fc600078ec0ff */
[----:B------:R-:W3:Y:S04]  /*c2b70*/  LDL.LU R108, [R1+0x738] ;  /* 0x00073800016c7983 */ /* 0x000ee80000300800 */
[----:B------:R-:W-:Y:S01]  /*c2b80*/  @P0 LOP3.LUT R31, R31, 0x800000, RZ, 0xfc, !PT ;  /* 0x008000001f1f0812 */ /* 0x000fe200078efcff */
[----:B------:R-:W3:Y:S01]  /*c2b90*/  LDL.LU R109, [R1+0x248] ;  /* 0x00024800016d7983 */ /* 0x000ee20000300800 */
[----:B------:R-:W-:Y:S02]  /*c2ba0*/  LOP3.LUT P0, RZ, R11, 0x1000000, RZ, 0xc0, !PT ;  /* 0x010000000bff7812 */ /* 0x000fe4000780c0ff */
[----:B------:R-:W-:Y:S01]  /*c2bb0*/  LOP3.LUT R31, R31, 0xfeffffff, RZ, 0xc0, !PT ;  /* 0xfeffffff1f1f7812 */ /* 0x000fe200078ec0ff */
[----:B------:R-:W3:Y:S01]  /*c2bc0*/  LDL.LU R110, [R1+0x1718] ;  /* 0x00171800016e7983 */ /* 0x000ee20000300800 */
[----:B------:R-:W-:-:S02]  /*c2bd0*/  LOP3.LUT P4, RZ, R11, 0x40000, RZ, 0xc0, !PT ;  /* 0x000400000bff7812 */ /* 0x000fc4000788c0ff */
[C---:B------:R-:W-:Y:S01]  /*c2be0*/  LOP3.LUT P5, RZ, R11.reuse, 0x80000, RZ, 0xc0, !PT ;  /* 0x000800000bff7812 */ /* 0x040fe200078ac0ff */
[----:B--2---:R-:W-:Y:S01]  /*c2bf0*/  IMAD.WIDE R104, R242, 0x4, R16 ;  /* 0x00000004f2687825 */ /* 0x004fe200078e0210 */
[----:B------:R-:W2:Y:S01]  /*c2c00*/  LDL.LU R111, [R1+0x8] ;  /* 0x00000800016f7983 */ /* 0x000ea20000300800 */
[----:B------:R-:W-:-:S03]  /*c2c10*/  LOP3.LUT P6, RZ, R11, 0x100000, RZ, 0xc0, !PT ;  /* 0x001000000bff7812 */ /* 0x000fc600078cc0ff */
[----:B------:R-:W2:Y:S01]  /*c2c20*/  LDL.LU R215, [R1+0x75c] ;  /* 0x00075c0001d77983 */ /* 0x000ea20000300800 */
[----:B------:R-:W-:Y:S02]  /*c2c30*/  @P0 LOP3.LUT R31, R31, 0x1000000, RZ, 0xfc, !PT ;  /* 0x010000001f1f0812 */ /* 0x000fe400078efcff */
[----:B------:R-:W-:Y:S01]  /*c2c40*/  LOP3.LUT P0, RZ, R11, 0x800000, RZ, 0xc0, !PT ;  /* 0x008000000bff7812 */ /* 0x000fe2000780c0ff */
[----:B------:R-:W2:Y:S01]  /*c2c50*/  LDL.LU R214, [R1+0x171c] ;  /* 0x00171c0001d67983 */ /* 0x000ea20000300800 */
[----:B------:R-:W-:-:S03]  /*c2c60*/  LOP3.LUT R31, R31, 0xfdffffff, RZ, 0xc0, !PT ;  /* 0xfdffffff1f1f7812 */ /* 0x000fc600078ec0ff */
[----:B----4-:R1:W-:Y:S04]  /*c2c70*/  @P4 STG.E desc[UR70][R104.64], R250 ;  /* 0x000000fa68004986 */ /* 0x0103e8000c101946 */
[----:B------:R-:W4:Y:S04]  /*c2c80*/  LDL.LU R251, [R1+0x73c] ;  /* 0x00073c0001fb7983 */ /* 0x000f280000300800 */
[----:B------:R-:W-:Y:S02]  /*c2c90*/  @P0 LOP3.LUT R31, R31, 0x2000000, RZ, 0xfc, !PT ;  /* 0x020000001f1f0812 */ /* 0x000fe400078efcff */
[----:B------:R-:W-:-:S02]  /*c2ca0*/  LOP3.LUT P0, RZ, R11, 0x400000, RZ, 0xc0, !PT ;  /* 0x004000000bff7812 */ /* 0x000fc4000780c0ff */
[----:B------:R-:W-:Y:S01]  /*c2cb0*/  LOP3.LUT R31, R31, 0xfbffffff, RZ, 0xc0, !PT ;  /* 0xfbffffff1f1f7812 */ /* 0x000fe200078ec0ff */
[----:B-1----:R-:W-:Y:S01]  /*c2cc0*/  IMAD.WIDE R104, R242, 0x4, R14 ;  /* 0x00000004f2687825 */ /* 0x002fe200078e020e */
[----:B------:R-:W2:Y:S04]  /*c2cd0*/  LDL.LU R250, [R1+0x24c] ;  /* 0x00024c0001fa7983 */ /* 0x000ea80000300800 */
[----:B------:R1:W-:Y:S04]  /*c2ce0*/  @P5 STG.E desc[UR70][R104.64], R29 ;  /* 0x0000001d68005986 */ /* 0x0003e8000c101946 */
[----:B------:R-:W2:Y:S01]  /*c2cf0*/  LDL.LU R242, [R1+0x1720] ;  /* 0x0017200001f27983 */ /* 0x000ea20000300800 */
[----:B------:R-:W-:-:S02]  /*c2d00*/  @P0 LOP3.LUT R31, R31, 0x4000000, RZ, 0xfc, !PT ;  /* 0x040000001f1f0812 */ /* 0x000fc400078efcff */
[----:B------:R-:W-:Y:S01]  /*c2d10*/  LOP3.LUT P0, RZ, R11, 0x200000, RZ, 0xc0, !PT ;  /* 0x002000000bff7812 */ /* 0x000fe2000780c0ff */
[C---:B-1----:R-:W-:Y:S01]  /*c2d20*/  IMAD.WIDE R104, R2.reuse, 0x4, R16 ;  /* 0x0000000402687825 */ /* 0x042fe200078e0210 */
[----:B------:R-:W2:Y:S04]  /*c2d30*/  LDL.LU R29, [R1+0xc] ;  /* 0x00000c00011d7983 */ /* 0x000ea80000300800 */
[----:B------:R1:W-:Y:S02]  /*c2d40*/  @P6 STG.E desc[UR70][R104.64], R28 ;  /* 0x0000001c68006986 */ /* 0x0003e4000c101946 */
[----:B-1----:R-:W-:Y:S02]  /*c2d50*/  IMAD.WIDE R104, R2, 0x4, R14 ;  /* 0x0000000402687825 */ /* 0x002fe400078e020e */
[----:B------:R-:W2:Y:S04]  /*c2d60*/  LDL.LU R28, [R1+0x790] ;  /* 0x00079000011c7983 */ /* 0x000ea80000300800 */
[----:B------:R1:W-:Y:S01]  /*c2d70*/  @P0 STG.E desc[UR70][R104.64], R18 ;  /* 0x0000001268000986 */ /* 0x0003e2000c101946 */
[----:B------:R-:W-:-:S03]  /*c2d80*/  LOP3.LUT P0, RZ, R31, 0x4000000, RZ, 0xc0, !PT ;  /* 0x040000001fff7812 */ /* 0x000fc6000780c0ff */
[----:B------:R-:W2:Y:S04]  /*c2d90*/  LDL.LU R2, [R1+0x1724] ;  /* 0x0017240001027983 */ /* 0x000ea80000300800 */
[----:B-1----:R-:W2:Y:S01]  /*c2da0*/  LDL.LU R18, [R1+0x2f90] ;  /* 0x002f900001127983 */ /* 0x002ea20000300800 */
[----:B---3--:R-:W-:-:S05]  /*c2db0*/  IMAD.WIDE R104, R13, 0x4, R16 ;  /* 0x000000040d687825 */ /* 0x008fca00078e0210 */
[----:B------:R1:W-:Y:S02]  /*c2dc0*/  @P0 STG.E desc[UR70][R104.64], R30 ;  /* 0x0000001e68000986 */ /* 0x0003e4000c101946 */
[----:B-1----:R-:W-:Y:S02]  /*c2dd0*/  IMAD.WIDE R104, R13, 0x4, R14 ;  /* 0x000000040d687825 */ /* 0x002fe400078e020e */
[----:B------:R-:W3:Y:S01]  /*c2de0*/  LDL.LU R13, [R1+0x770] ;  /* 0x00077000010d7983 */ /* 0x000ee20000300800 */
        /* <DEDUP_REMOVED lines=21> */
[----:B--2---:R1:W-:Y:S01]  /*c2f40*/  @P0 STG.E desc[UR70][R104.64], R111 ;  /* 0x0000006f68000986 */ /* 0x0043e2000c101946 */
[----:B------:R-:W-:Y:S01]  /*c2f50*/  LOP3.LUT P3, RZ, R12, 0x1, RZ, 0xc0, !PT ;  /* 0x000000010cff7812 */ /* 0x000fe2000786c0ff */
[----:B-1----:R-:W-:-:S05]  /*c2f60*/  IMAD.WIDE R104, R214, 0x4, R16 ;  /* 0x00000004d6687825 */ /* 0x002fca00078e0210 */
[----:B------:R1:W-:Y:S01]  /*c2f70*/  @P1 STG.E desc[UR70][R104.64], R215 ;  /* 0x000000d768001986 */ /* 0x0003e2000c101946 */
[----:B------:R-:W-:Y:S01]  /*c2f80*/  LOP3.LUT P4, RZ, R12, 0x2, RZ, 0xc0, !PT ;  /* 0x000000020cff7812 */ /* 0x000fe2000788c0ff */
[----:B-1----:R-:W-:-:S05]  /*c2f90*/  IMAD.WIDE R104, R214, 0x4, R14 ;  /* 0x00000004d6687825 */ /* 0x002fca00078e020e */
[----:B----4-:R1:W-:Y:S01]  /*c2fa0*/  @P2 STG.E desc[UR70][R104.64], R251 ;  /* 0x000000fb68002986 */ /* 0x0103e2000c101946 */
        /* <DEDUP_REMOVED lines=8> */
[----:B-1----:R-:W-:Y:S02]  /*c3030*/  IMAD.WIDE R104, R2, 0x4, R14 ;  /* 0x0000000402687825 */ /* 0x002fe400078e020e */
[----:B------:R-:W2:Y:S04]  /*c3040*/  LDL.LU R28, [R1+0x4b4] ;  /* 0x0004b400011c7983 */ /* 0x000ea80000300800 */
[----:B------:R-:W4:Y:S04]  /*c3050*/  LDL.LU R2, [R1+0x1730] ;  /* 0x0017300001027983 */ /* 0x000f280000300800 */
[----:B------:R-:W2:Y:S04]  /*c3060*/  LDL.LU R214, [R1+0x4b0] ;  /* 0x0004b00001d67983 */ /* 0x000ea80000300800 */
[----:B---3--:R1:W-:Y:S04]  /*c3070*/  @P6 STG.E desc[UR70][R104.64], R13 ;  /* 0x0000000d68006986 */ /* 0x0083e8000c101946 */
[----:B-1----:R-:W3:Y:S04]  /*c3080*/  LDL.LU R13, [R1+0x1728] ;  /* 0x00172800010d7983 */ /* 0x002ee80000300800 */
[----:B------:R-:W2:Y:S04]  /*c3090*/  LDL.LU R251, [R1+0x2b0] ;  /* 0x0002b00001fb7983 */ /* 0x000ea80000300800 */
[----:B------:R-:W4:Y:S04]  /*c30a0*/  LDL.LU R250, [R1+0x794] ;  /* 0x0007940001fa7983 */ /* 0x000f280000300800 */
[----:B------:R-:W4:Y:S04]  /*c30b0*/  LDL.LU R242, [R1+0x172c] ;  /* 0x00172c0001f27983 */ /* 0x000f280000300800 */
[----:B------:R-:W4:Y:S01]  /*c30c0*/  LDL.LU R29, [R1+0x774] ;  /* 0x00077400011d7983 */ /* 0x000f220000300800 */
[----:B------:R-:W-:-:S02]  /*c30d0*/  LOP3.LUT P3, RZ, R12, 0x10, RZ, 0xc0, !PT ;  /* 0x000000100cff7812 */ /* 0x000fc4000786c0ff */
        /* <DEDUP_REMOVED lines=11> */
[----:B------:R-:W-:Y:S01]  /*c3190*/  @P0 LOP3.LUT R31, R31, 0x4000, RZ, 0xfc, !PT ;  /* 0x000040001f1f0812 */ /* 0x000fe200078efcff */
[----:B---3--:R-:W-:-:S05]  /*c31a0*/  IMAD.WIDE R104, R13, 0x4, R16 ;  /* 0x000000040d687825 */ /* 0x008fca00078e0210 */
[----:B--2---:R1:W-:Y:S02]  /*c31b0*/  @P3 STG.E desc[UR70][R104.64], R214 ;  /* 0x000000d668003986 */ /* 0x0043e4000c101946 */
[----:B-1----:R-:W-:Y:S02]  /*c31c0*/  IMAD.WIDE R104, R13, 0x4, R14 ;  /* 0x000000040d687825 */ /* 0x002fe400078e020e */
[----:B------:R-:W2:Y:S04]  /*c31d0*/  LDL.LU R13, [R1+0x2b4] ;  /* 0x0002b400010d7983 */ /* 0x000ea80000300800 */
[----:B------:R-:W3:Y:S04]  /*c31e0*/  LDL.LU R30, [R1+0x798] ;  /* 0x00079800011e7983 */ /* 0x000ee80000300800 */
[----:B------:R-:W3:Y:S04]  /*c31f0*/  LDL.LU R32, [R1+0x1734] ;  /* 0x0017340001207983 */ /* 0x000ee80000300800 */
[----:B------:R-:W3:Y:S01]  /*c3200*/  LDL.LU R212, [R1+0x778] ;  /* 0x0007780001d47983 */ /* 0x000ee20000300800 */
[----:B------:R-:W-:-:S03]  /*c3210*/  LOP3.LUT P0, RZ, R12, 0x1000, RZ, 0xc0, !PT ;  /* 0x000010000cff7812 */ /* 0x000fc6000780c0ff */
[----:B------:R-:W3:Y:S04]  /*c3220*/  LDL.LU R213, [R1+0x4b8] ;  /* 0x0004b80001d57983 */ /* 0x000ee80000300800 */
[----:B------:R-:W3:Y:S01]  /*c3230*/  LDL.LU R106, [R1+0x1738] ;  /* 0x00173800016a7983 */ /* 0x000ee20000300800 */
[----:B------:R-:W-:-:S03]  /*c3240*/  LOP3.LUT R31, R31, 0xffff7fff, RZ, 0xc0, !PT ;  /* 0xffff7fff1f1f7812 */ /* 0x000fc600078ec0ff */
[----:B------:R-:W3:Y:S02]  /*c3250*/  LDL.LU R107, [R1+0x2b8] ;  /* 0x0002b800016b7983 */ /* 0x000ee40000300800 */
[----:B------:R-:W-:Y:S02]  /*c3260*/  @P0 LOP3.LUT R31, R31, 0x8000, RZ, 0xfc, !PT ;  /* 0x000080001f1f0812 */ /* 0x000fe400078efcff */
[----:B------:R-:W-:Y:S01]  /*c3270*/  LOP3.LUT P0, RZ, R12, 0x800, RZ, 0xc0, !PT ;  /* 0x000008000cff7812 */ /* 0x000fe2000780c0ff */
[----:B------:R-:W3:Y:S01]  /*c3280*/  LDL.LU R240, [R1+0x79c] ;  /* 0x00079c0001f07983 */ /* 0x000ee20000300800 */
[----:B------:R-:W-:-:S03]  /*c3290*/  LOP3.LUT R31, R31, 0xfffeffff, RZ, 0xc0, !PT ;  /* 0xfffeffff1f1f7812 */ /* 0x000fc600078ec0ff */
[----:B------:R-:W3:Y:S01]  /*c32a0*/  LDL.LU R108, [R1+0x173c] ;  /* 0x00173c00016c7983 */ /* 0x000ee20000300800 */
[C---:B------:R-:W-:Y:S02]  /*c32b0*/  LOP3.LUT P4, RZ, R12.reuse, 0x20, RZ, 0xc0, !PT ;  /* 0x000000200cff7812 */ /* 0x040fe4000788c0ff */
[C---:B------:R-:W-:Y:S01]  /*c32c0*/  LOP3.LUT P5, RZ, R12.reuse, 0x40, RZ, 0xc0, !PT ;  /* 0x000000400cff7812 */ /* 0x040fe200078ac0ff */
[----:B------:R-:W3:Y:S04]  /*c32d0*/  LDL.LU R109, [R1+0x77c] ;  /* 0x00077c00016d7983 */ /* 0x000ee80000300800 */
[----:B------:R-:W-:Y:S01]  /*c32e0*/  @P0 LOP3.LUT R31, R31, 0x10000, RZ, 0xfc, !PT ;  /* 0x000100001f1f0812 */ /* 0x000fe200078efcff */
[----:B------:R-:W3:Y:S01]  /*c32f0*/  LDL.LU R110, [R1+0x4bc] ;  /* 0x0004bc00016e7983 */ /* 0x000ee20000300800 */
[----:B------:R-:W-:-:S02]  /*c3300*/  LOP3.LUT P0, RZ, R12, 0x400, RZ, 0xc0, !PT ;  /* 0x000004000cff7812 */ /* 0x000fc4000780c0ff */
[----:B------:R-:W-:Y:S01]  /*c3310*/  LOP3.LUT R31, R31, 0xfffdffff, RZ, 0xc0, !PT ;  /* 0xfffdffff1f1f7812 */ /* 0x000fe200078ec0ff */
[----:B------:R-:W3:Y:S01]  /*c3320*/  LDL.LU R111, [R1+0x1740] ;  /* 0x00174000016f7983 */ /* 0x000ee20000300800 */
[----:B------:R-:W-:-:S03]  /*c3330*/  LOP3.LUT P6, RZ, R12, 0x80, RZ, 0xc0, !PT ;  /* 0x000000800cff7812 */ /* 0x000fc600078cc0ff */
[----:B------:R4:W-:Y:S04]  /*c3340*/  @P4 STG.E desc[UR70][R104.64], R251 ;  /* 0x000000fb68004986 */ /* 0x0009e8000c101946 */
[----:B------:R-:W3:Y:S02]  /*c3350*/  LDL.LU R215, [R1+0x2bc] ;  /* 0x0002bc0001d77983 */ /* 0x000ee40000300800 */
[----:B------:R-:W-:Y:S02]  /*c3360*/  @P0 LOP3.LUT R31, R31, 0x20000, RZ, 0xfc, !PT ;  /* 0x000200001f1f0812 */ /* 0x000fe400078efcff */
[----:B------:R-:W-:Y:S02]  /*c3370*/  LOP3.LUT P0, RZ, R12, 0x200, RZ, 0xc0, !PT ;  /* 0x000002000cff7812 */ /* 0x000fe4000780c0ff */
[----:B------:R-:W-:Y:S01]  /*c3380*/  LOP3.LUT R31, R31, 0xfffbffff, RZ, 0xc0, !PT ;  /* 0xfffbffff1f1f7812 */ /* 0x000fe200078ec0ff */
[----:B----4-:R-:W-:-:S05]  /*c3390*/  IMAD.WIDE R104, R242, 0x4, R16 ;  /* 0x00000004f2687825 */ /* 0x010fca00078e0210 */
[----:B------:R1:W-:Y:S05]  /*c33a0*/  @P5 STG.E desc[UR70][R104.64], R250 ;  /* 0x000000fa68005986 */ /* 0x0003ea000c101946 */
[----:B------:R-:W-:Y:S02]  /*c33b0*/  @P0 LOP3.LUT R31, R31, 0x40000, RZ, 0xfc, !PT ;  /* 0x000400001f1f0812 */ /* 0x000fe400078efcff */
[----:B------:R-:W-:Y:S01]  /*c33c0*/  LOP3.LUT P0, RZ, R12, 0x100, RZ, 0xc0, !PT ;  /* 0x000001000cff7812 */ /* 0x000fe2000780c0ff */
[----:B-1----:R-:W-:Y:S01]  /*c33d0*/  IMAD.WIDE R104, R242, 0x4, R14 ;  /* 0x00000004f2687825 */ /* 0x002fe200078e020e */
[----:B------:R-:W4:Y:S04]  /*c33e0*/  LDL.LU R250, [R1+0x1744] ;  /* 0x0017440001fa7983 */ /* 0x000f280000300800 */
[----:B------:R1:W-:Y:S04]  /*c33f0*/  @P6 STG.E desc[UR70][R104.64], R29 ;  /* 0x0000001d68006986 */ /* 0x0003e8000c101946 */
[----:B------:R-:W4:Y:S04]  /*c3400*/  LDL.LU R251, [R1+0x780] ;  /* 0x0007800001fb7983 */ /* 0x000f280000300800 */
[----:B------:R-:W4:Y:S01]  /*c3410*/  LDL.LU R242, [R1+0x6a0] ;  /* 0x0006a00001f27983 */ /* 0x000f220000300800 */
[----:B-1----:R-:W-:-:S05]  /*c3420*/  IMAD.WIDE R104, R2, 0x4, R16 ;  /* 0x0000000402687825 */ /* 0x002fca00078e0210 */
[----:B------:R1:W-:Y:S01]  /*c3430*/  @P0 STG.E desc[UR70][R104.64], R28 ;  /* 0x0000001c68000986 */ /* 0x0003e2000c101946 */
[C---:B------:R-:W-:Y:S01]  /*c3440*/  LOP3.LUT P0, RZ, R31.reuse, 0x40000, RZ, 0xc0, !PT ;  /* 0x000400001fff7812 */ /* 0x040fe2000780c0ff */
[----:B-1----:R-:W-:Y:S02]  /*c3450*/  IMAD.WIDE R104, R2, 0x4, R14 ;  /* 0x0000000402687825 */ /* 0x002fe400078e020e */
[----:B------:R-:W4:Y:S04]  /*c3460*/  LDL.LU R2, [R1+0x1748] ;  /* 0x0017480001027983 */ /* 0x000f280000300800 */
[----:B------:R-:W4:Y:S04]  /*c3470*/  LDL.LU R29, [R1+0x230] ;  /* 0x00023000011d7983 */ /* 0x000f280000300800 */
[----:B------:R-:W4:Y:S04]  /*c3480*/  LDL.LU R28, [R1+0x784] ;  /* 0x00078400011c7983 */ /* 0x000f280000300800 */
[----:B------:R-:W4:Y:S04]  /*c3490*/  LDL.LU R214, [R1+0x174c] ;  /* 0x00174c0001d67983 */ /* 0x000f280000300800 */
[----:B--2---:R1:W-:Y:S04]  /*c34a0*/  @P0 STG.E desc[UR70][R104.64], R13 ;  /* 0x0000000d68000986 */ /* 0x0043e8000c101946 */
[----:B-1----:R-:W2:Y:S01]  /*c34b0*/  LDL.LU R13, [R1+0x2f8c] ;  /* 0x002f8c00010d7983 */ /* 0x002ea20000300800 */
[----:B------:R-:W-:Y:S01]  /*c34c0*/  LOP3.LUT P0, RZ, R31, 0x20000, RZ, 0xc0, !PT ;  /* 0x000200001fff7812 */ /* 0x000fe2000780c0ff */
[----:B---3--:R-:W-:-:S12]  /*c34d0*/  IMAD.WIDE R104, R32, 0x4, R16 ;  /* 0x0000000420687825 */ /* 0x008fd800078e0210 */
        /* <DEDUP_REMOVED lines=23> */
[----:B------:R4:W-:Y:S01]  /*c3650*/  @P1 STG.E desc[UR70][R104.64], R215 ;  /* 0x000000d768001986 */ /* 0x0009e2000c101946 */
[----:B------:R-:W-:Y:S01]  /*c3660*/  LOP3.LUT P4, RZ, R12, 0x1000000, RZ, 0xc0, !PT ;  /* 0x010000000cff7812 */ /* 0x000fe2000788c0ff */
[----:B----4-:R-:W-:-:S05]  /*c3670*/  IMAD.WIDE R104, R250, 0x4, R16 ;  /* 0x00000004fa687825 */ /* 0x010fca00078e0210 */
[----:B------:R1:W-:Y:S02]  /*c3680*/  @P2 STG.E desc[UR70][R104.64], R251 ;  /* 0x000000fb68002986 */ /* 0x0003e4000c101946 */
[----:B-1----:R-:W-:-:S05]  /*c3690*/  IMAD.WIDE R104, R250, 0x4, R14 ;  /* 0x00000004fa687825 */ /* 0x002fca00078e020e */
[----:B------:R1:W-:Y:S02]  /*c36a0*/  @P3 STG.E desc[UR70][R104.64], R242 ;  /* 0x000000f268003986 */ /* 0x0003e4000c101946 */
[----:B-1----:R-:W-:Y:S01]  /*c36b0*/  IMAD.WIDE R104, R2, 0x4, R16 ;  /* 0x0000000402687825 */ /* 0x002fe200078e0210 */
[C---:B------:R-:W-:Y:S02]  /*c36c0*/  LOP3.LUT P5, RZ, R12.reuse, 0x4000000, RZ, 0xc0, !PT ;  /* 0x040000000cff7812 */ /* 0x040fe400078ac0ff */
[----:B------:R-:W-:Y:S02]  /*c36d0*/  LOP3.LUT P6, RZ, R12, 0x10000000, RZ, 0xc0, !PT ;  /* 0x100000000cff7812 */ /* 0x000fe400078cc0ff */
[----:B--2---:R1:W-:Y:S04]  /*c36e0*/  @P4 STG.E desc[UR70][R104.64], R13 ;  /* 0x0000000d68004986 */ /* 0x0043e8000c101946 */
[----:B-1----:R-:W2:Y:S01]  /*c36f0*/  LDL.LU R13, [R1+0x2f88] ;  /* 0x002f8800010d7983 */ /* 0x002ea20000300800 */
[----:B------:R-:W-:-:S03]  /*c3700*/  IMAD.WIDE R104, R2, 0x4, R14 ;  /* 0x0000000402687825 */ /* 0x000fc600078e020e */
[----:B------:R-:W3:Y:S04]  /*c3710*/  LDL.LU R2, [R1+0x1754] ;  /* 0x0017540001027983 */ /* 0x000ee80000300800 */
[----:B------:R-:W4:Y:S04]  /*c3720*/  LDL.LU R251, [R1+0x6a4] ;  /* 0x0006a40001fb7983 */ /* 0x000f280000300800 */
[----:B------:R-:W3:Y:S04]  /*c3730*/  LDL.LU R250, [R1+0x2a4] ;  /* 0x0002a40001fa7983 */ /* 0x000ee80000300800 */
[----:B------:R-:W3:Y:S04]  /*c3740*/  LDL.LU R242, [R1+0x1750] ;  /* 0x0017500001f27983 */ /* 0x000ee80000300800 */
[----:B------:R1:W-:Y:S02]  /*c3750*/  @P5 STG.E desc[UR70][R104.64], R29 ;  /* 0x0000001d68005986 */ /* 0x0003e4000c101946 */
[----:B-1----:R-:W-:-:S02]  /*c3760*/  IMAD.WIDE R104, R214, 0x4, R16 ;  /* 0x00000004d6687825 */ /* 0x002fc400078e0210 */
[----:B------:R-:W3:Y:S04]  /*c3770*/  LDL.LU R29, [R1+0x234] ;  /* 0x00023400011d7983 */ /* 0x000ee80000300800 */
[----:B------:R1:W-:Y:S04]  /*c3780*/  @P6 STG.E desc[UR70][R104.64], R28 ;  /* 0x0000001c68006986 */ /* 0x0003e8000c101946 */
[----:B-1----:R-:W3:Y:S04]  /*c3790*/  LDL.LU R28, [R1+0x788] ;  /* 0x00078800011c7983 */ /* 0x002ee80000300800 */
[----:B------:R-:W3:Y:S04]  /*c37a0*/  LDL.LU R30, [R1+0x6a8] ;  /* 0x0006a800011e7983 */ /* 0x000ee80000300800 */
[----:B------:R-:W3:Y:S04]  /*c37b0*/  LDL.LU R32, [R1+0x2a8] ;  /* 0x0002a80001207983 */ /* 0x000ee80000300800 */
[----:B------:R-:W3:Y:S01]  /*c37c0*/  LDL.LU R212, [R1+0x1758] ;  /* 0x0017580001d47983 */ /* 0x000ee20000300800 */
[----:B------:R-:W-:-:S03]  /*c37d0*/  LOP3.LUT R31, R31, 0xfffffff7, RZ, 0xc0, !PT ;  /* 0xfffffff71f1f7812 */ /* 0x000fc600078ec0ff */
[----:B------:R-:W3:Y:S04]  /*c37e0*/  LDL.LU R213, [R1+0x78c] ;  /* 0x00078c0001d57983 */ /* 0x000ee80000300800 */
[----:B------:R-:W3:Y:S01]  /*c37f0*/  LDL.LU R106, [R1+0x175c] ;  /* 0x00175c00016a7983 */ /* 0x000ee20000300800 */
[C---:B------:R-:W-:Y:S02]  /*c3800*/  LOP3.LUT P3, RZ, R12.reuse, 0x40000000, RZ, 0xc0, !PT ;  /* 0x400000000cff7812 */ /* 0x040fe4000786c0ff */
[----:B------:R-:W-:Y:S01]  /*c3810*/  LOP3.LUT P4, RZ, R12, 0x80000000, RZ, 0xc0, !PT ;  /* 0x800000000cff7812 */ /* 0x000fe2000788c0ff */
[----:B------:R-:W-:Y:S01]  /*c3820*/  IMAD.WIDE R104, R214, 0x4, R14 ;  /* 0x00000004d6687825 */ /* 0x000fe200078e020e */
        /* <DEDUP_REMOVED lines=30> */
[C---:B------:R-:W-:Y:S01]  /*c3a10*/  LOP3.LUT P0, RZ, R13.reuse, 0x80, RZ, 0xc0, !PT ;  /* 0x000000800dff7812 */ /* 0x040fe2000780c0ff */
[----:B---3--:R-:W-:Y:S01]  /*c3a20*/  IMAD.WIDE R104, R242, 0x4, R16 ;  /* 0x00000004f2687825 */ /* 0x008fe200078e0210 */
[----:B------:R-:W-:Y:S01]  /*c3a30*/  LOP3.LUT P6, RZ, R13, 0x8, RZ, 0xc0, !PT ;  /* 0x000000080dff7812 */ /* 0x000fe200078cc0ff */
[----:B------:R-:W2:Y:S01]  /*c3a40*/  LDL.LU R251, [R1+0x4a0] ;  /* 0x0004a00001fb7983 */ /* 0x000ea20000300800 */
[----:B------:R-:W-:-:S03]  /*c3a50*/  LOP3.LUT R31, R31, 0xfffffbff, RZ, 0xc0, !PT ;  /* 0xfffffbff1f1f7812 */ /* 0x000fc600078ec0ff */
[----:B------:R1:W-:Y:S06]  /*c3a60*/  @P4 STG.E desc[UR70][R104.64], R250 ;  /* 0x000000fa68004986 */ /* 0x0003ec000c101946 */
[----:B------:R-:W-:Y:S02]  /*c3a70*/  @P0 LOP3.LUT R31, R31, 0x400, RZ, 0xfc, !PT ;  /* 0x000004001f1f0812 */ /* 0x000fe400078efcff */
        /* <DEDUP_REMOVED lines=50> */
[----:B-1----:R-:W-:Y:S02]  /*c3da0*/  IMAD.WIDE R104, R242, 0x4, R14 ;  /* 0x00000004f2687825 */ /* 0x002fe400078e020e */
[----:B------:R-:W3:Y:S04]  /*c3db0*/  LDL.LU R242, [R1+0x7dc] ;  /* 0x0007dc0001f27983 */ /* 0x000ee80000300800 */
[----:B------:R1:W-:Y:S02]  /*c3dc0*/  @P4 STG.E desc[UR70][R104.64], R29 ;  /* 0x0000001d68004986 */ /* 0x0003e4000c101946 */
[----:B-1----:R-:W-:-:S05]  /*c3dd0*/  IMAD.WIDE R104, R2, 0x4, R16 ;  /* 0x0000000402687825 */ /* 0x002fca00078e0210 */
[----:B------:R1:W-:Y:S02]  /*c3de0*/  @P5 STG.E desc[UR70][R104.64], R28 ;  /* 0x0000001c68005986 */ /* 0x0003e4000c101946 */
[----:B-1----:R-:W-:Y:S02]  /*c3df0*/  IMAD.WIDE R104, R2, 0x4, R14 ;  /* 0x0000000402687825 */ /* 0x002fe400078e020e */
[----:B------:R-:W4:Y:S04]  /*c3e00*/  LDL.LU R28, [R1+0x177c] ;  /* 0x00177c00011c7983 */ /* 0x000f280000300800 */
[----:B------:R-:W3:Y:S04]  /*c3e10*/  LDL.LU R29, [R1+0x7bc] ;  /* 0x0007bc00011d7983 */ /* 0x000ee80000300800 */
[----:B------:R-:W3:Y:S04]  /*c3e20*/  LDL.LU R212, [R1+0x1780] ;  /* 0x0017800001d47983 */ /* 0x000ee80000300800 */
[----:B------:R1:W-:Y:S04]  /*c3e30*/  @P6 STG.E desc[UR70][R104.64], R19 ;  /* 0x0000001368006986 */ /* 0x0003e8000c101946 */
[----:B-1----:R-:W3:Y:S04]  /*c3e40*/  LDL.LU R19, [R1+0x2f7c] ;  /* 0x002f7c0001137983 */ /* 0x002ee80000300800 */
[----:B------:R-:W3:Y:S04]  /*c3e50*/  LDL.LU R2, [R1+0x1774] ;  /* 0x0017740001027983 */ /* 0x000ee80000300800 */
[----:B------:R-:W4:Y:S04]  /*c3e60*/  LDL.LU R215, [R1+0x7b8] ;  /* 0x0007b80001d77983 */ /* 0x000f280000300800 */
[----:B------:R-:W4:Y:S04]  /*c3e70*/  LDL.LU R214, [R1+0x698] ;  /* 0x0006980001d67983 */ /* 0x000f280000300800 */
[----:B------:R-:W4:Y:S04]  /*c3e80*/  LDL.LU R251, [R1+0x1778] ;  /* 0x0017780001fb7983 */ /* 0x000f280000300800 */
[----:B------:R-:W4:Y:S01]  /*c3e90*/  LDL.LU R250, [R1+0x4a8] ;  /* 0x0004a80001fa7983 */ /* 0x000f220000300800 */
[----:B--2---:R-:W-:Y:S01]  /*c3ea0*/  LOP3.LUT P3, RZ, R18, 0x1, RZ, 0xc0, !PT ;  /* 0x0000000112ff7812 */ /* 0x004fe2000786c0ff */
[----:B---3--:R-:W-:-:S12]  /*c3eb0*/  IMAD.WIDE R104, R2, 0x4, R16 ;  /* 0x0000000402687825 */ /* 0x008fd800078e0210 */
[----:B------:R1:W-:Y:S04]  /*c3ec0*/  @P3 STG.E desc[UR70][R104.64], R19 ;  /* 0x0000001368003986 */ /* 0x0003e8000c101946 */
[----:B-1----:R-:W2:Y:S01]  /*c3ed0*/  LDL.LU R19, [R1+0x2f78] ;  /* 0x002f780001137983 */ /* 0x002ea20000300800 */
[----:B------:R-:W-:-:S03]  /*c3ee0*/  IMAD.WIDE R104, R2, 0x4, R14 ;  /* 0x0000000402687825 */ /* 0x000fc600078e020e */
[----:B------:R-:W3:Y:S04]  /*c3ef0*/  LDL.LU R2, [R1+0x69c] ;  /* 0x00069c0001027983 */ /* 0x000ee80000300800 */
[----:B------:R-:W2:Y:S04]  /*c3f00*/  LDL.LU R213, [R1+0x4ac] ;  /* 0x0004ac0001d57983 */ /* 0x000ea80000300800 */
[----:B------:R-:W2:Y:S04]  /*c3f10*/  LDL.LU R106, [R1+0x7c0] ;  /* 0x0007c000016a7983 */ /* 0x000ea80000300800 */
[----:B------:R-:W2:Y:S04]  /*c3f20*/  LDL.LU R107, [R1+0x1784] ;  /* 0x00178400016b7983 */ /* 0x000ea80000300800 */
[----:B------:R-:W2:Y:S04]  /*c3f30*/  LDL.LU R240, [R1+0x7a0] ;  /* 0x0007a00001f07983 */ /* 0x000ea80000300800 */
[----:B------:R-:W2:Y:S04]  /*c3f40*/  LDL.LU R108, [R1+0x680] ;  /* 0x00068000016c7983 */ /* 0x000ea80000300800 */
[----:B------:R-:W2:Y:S01]  /*c3f50*/  LDL.LU R109, [R1+0x1788] ;  /* 0x00178800016d7983 */ /* 0x000ea20000300800 */
[----:B------:R-:W-:-:S02]  /*c3f60*/  LOP3.LUT P0, RZ, R18, 0x400000, RZ, 0xc0, !PT ;  /* 0x0040000012ff7812 */ /* 0x000fc4000780c0ff */
[----:B------:R-:W-:Y:S01]  /*c3f70*/  LOP3.LUT R11, R11, 0xf7ffffff, RZ, 0xc0, !PT ;  /* 0xf7ffffff0b0b7812 */ /* 0x000fe200078ec0ff */
[----:B------:R-:W2:Y:S01]  /*c3f80*/  LDL.LU R110, [R1+0x7c4] ;  /* 0x0007c400016e7983 */ /* 0x000ea20000300800 */
[----:B------:R-:W-:Y:S02]  /*c3f90*/  LOP3.LUT R31, R31, 0xfffffffe, RZ, 0xc0, !PT ;  /* 0xfffffffe1f1f7812 */ /* 0x000fe400078ec0ff */
[----:B------:R-:W-:Y:S01]  /*c3fa0*/  LOP3.LUT P4, RZ, R18, 0x8, RZ, 0xc0, !PT ;  /* 0x0000000812ff7812 */ /* 0x000fe2000788c0ff */
        /* <DEDUP_REMOVED lines=17> */
[----:B------:R-:W-:Y:S02]  /*c40c0*/  LOP3.LUT R31, R31, 0xfffffffd, RZ, 0xc0, !PT ;  /* 0xfffffffd1f1f7812 */ /* 0x000fe400078ec0ff */
[----:B------:R-:W-:-:S09]  /*c40d0*/  LOP3.LUT P5, RZ, R18, 0x10, RZ, 0xc0, !PT ;  /* 0x0000001012ff7812 */ /* 0x000fd200078ac0ff */
[----:B------:R-:W-:Y:S02]  /*c40e0*/  @P0 LOP3.LUT R31, R31, 0x2, RZ, 0xfc, !PT ;  /* 0x000000021f1f0812 */ /* 0x000fe400078efcff */
[C---:B------:R-:W-:Y:S01]  /*c40f0*/  LOP3.LUT P0, RZ, R18.reuse, 0x400, RZ, 0xc0, !PT ;  /* 0x0000040012ff7812 */ /* 0x040fe2000780c0ff */
[----:B----4-:R1:W-:Y:S01]  /*c4100*/  @P4 STG.E desc[UR70][R104.64], R215 ;  /* 0x000000d768004986 */ /* 0x0103e2000c101946 */
[----:B------:R-:W-:Y:S02]  /*c4110*/  LOP3.LUT P6, RZ, R18, 0x40, RZ, 0xc0, !PT ;  /* 0x0000004012ff7812 */ /* 0x000fe400078cc0ff */
[----:B------:R-:W-:Y:S01]  /*c4120*/  LOP3.LUT R31, R31, 0xfffffffb, RZ, 0xc0, !PT ;  /* 0xfffffffb1f1f7812 */ /* 0x000fe200078ec0ff */
[----:B-1----:R-:W-:-:S08]  /*c4130*/  IMAD.WIDE R104, R251, 0x4, R16 ;  /* 0x00000004fb687825 */ /* 0x002fd000078e0210 */
[----:B------:R-:W-:Y:S01]  /*c4140*/  @P0 LOP3.LUT R31, R31, 0x4, RZ, 0xfc, !PT ;  /* 0x000000041f1f0812 */ /* 0x000fe200078efcff */
[----:B------:R-:W4:Y:S01]  /*c4150*/  LDL.LU R215, [R1+0x7a4] ;  /* 0x0007a40001d77983 */ /* 0x000f220000300800 */
[----:B------:R-:W-:-:S03]  /*c4160*/  LOP3.LUT P0, RZ, R18, 0x100, RZ, 0xc0, !PT ;  /* 0x0000010012ff7812 */ /* 0x000fc6000780c0ff */
[----:B------:R1:W-:Y:S02]  /*c4170*/  @P5 STG.E desc[UR70][R104.64], R214 ;  /* 0x000000d668005986 */ /* 0x0003e4000c101946 */
[----:B-1----:R-:W-:Y:S02]  /*c4180*/  IMAD.WIDE R104, R251, 0x4, R14 ;  /* 0x00000004fb687825 */ /* 0x002fe400078e020e */
        /* <DEDUP_REMOVED lines=10> */
[----:B------:R-:W-:Y:S01]  /*c4230*/  LOP3.LUT P0, RZ, R31, 0x2, RZ, 0xc0, !PT ;  /* 0x000000021fff7812 */ /* 0x000fe2000780c0ff */
[----:B-1----:R-:W-:-:S02]  /*c4240*/  IMAD.WIDE R104, R212, 0x4, R16 ;  /* 0x00000004d4687825 */ /* 0x002fc400078e0210 */
[----:B------:R-:W4:Y:S04]  /*c4250*/  LDL.LU R29, [R1+0x7c8] ;  /* 0x0007c800011d7983 */ /* 0x000f280000300800 */
[----:B------:R-:W4:Y:S06]  /*c4260*/  LDL.LU R242, [R1+0x7a8] ;  /* 0x0007a80001f27983 */ /* 0x000f2c0000300800 */
[----:B---3--:R1:W-:Y:S01]  /*c4270*/  @P0 STG.E desc[UR70][R104.64], R2 ;  /* 0x0000000268000986 */ /* 0x0083e2000c101946 */
[----:B------:R-:W-:Y:S01]  /*c4280*/  LOP3.LUT P0, RZ, R31, 0x1, RZ, 0xc0, !PT ;  /* 0x000000011fff7812 */ /* 0x000fe2000780c0ff */
[----:B------:R-:W-:-:S02]  /*c4290*/  IMAD.WIDE R30, R212, 0x4, R14 ;  /* 0x00000004d41e7825 */ /* 0x000fc400078e020e */
[----:B-1----:R-:W3:Y:S10]  /*c42a0*/  LDL.LU R2, [R1+0x1798] ;  /* 0x0017980001027983 */ /* 0x002ef40000300800 */
[----:B--2---:R1:W-:Y:S01]  /*c42b0*/  @P0 STG.E desc[UR70][R30.64], R213 ;  /* 0x000000d51e000986 */ /* 0x0043e2000c101946 */
        /* <DEDUP_REMOVED lines=14> */
[C---:B------:R-:W-:Y:S01]  /*c43a0*/  LOP3.LUT P1, RZ, R18.reuse, 0x2000000, RZ, 0xc0, !PT ;  /* 0x0200000012ff7812 */ /* 0x040fe2000782c0ff */
[----:B------:R-:W-:Y:S01]  /*c43b0*/  IMAD.WIDE R30, R111, 0x4, R16 ;  /* 0x000000046f1e7825 */ /* 0x000fe200078e0210 */
[C---:B------:R-:W-:Y:S02]  /*c43c0*/  LOP3.LUT P2, RZ, R18.reuse, 0x4000000, RZ, 0xc0, !PT ;  /* 0x0400000012ff7812 */ /* 0x040fe4000784c0ff */
[----:B------:R-:W-:-:S07]  /*c43d0*/  LOP3.LUT P3, RZ, R18, 0x10000000, RZ, 0xc0, !PT ;  /* 0x1000000012ff7812 */ /* 0x000fce000786c0ff */
[----:B------:R1:W-:Y:S01]  /*c43e0*/  @P0 STG.E desc[UR70][R30.64], R110 ;  /* 0x0000006e1e000986 */ /* 0x0003e2000c101946 */
[----:B------:R-:W-:Y:S01]  /*c43f0*/  LOP3.LUT P4, RZ, R18, 0x40000000, RZ, 0xc0, !PT ;  /* 0x4000000012ff7812 */ /* 0x000fe2000788c0ff */
[----:B-1----:R-:W-:Y:S01]  /*c4400*/  IMAD.WIDE R30, R111, 0x4, R14 ;  /* 0x000000046f1e7825 */ /* 0x002fe200078e020e */
[C---:B------:R-:W-:Y:S02]  /*c4410*/  LOP3.LUT P5, RZ, R19.reuse, 0x1, RZ, 0xc0, !PT ;  /* 0x0000000113ff7812 */ /* 0x040fe400078ac0ff */
[----:B------:R-:W-:Y:S02]  /*c4420*/  LOP3.LUT P6, RZ, R19, 0x2, RZ, 0xc0, !PT ;  /* 0x0000000213ff7812 */ /* 0x000fe400078cc0ff */
[----:B----4-:R1:W-:Y:S02]  /*c4430*/  @P1 STG.E desc[UR70][R30.64], R215 ;  /* 0x000000d71e001986 */ /* 0x0103e4000c101946 */
[----:B-1----:R-:W-:-:S05]  /*c4440*/  IMAD.WIDE R30, R251, 0x4, R16 ;  /* 0x00000004fb1e7825 */ /* 0x002fca00078e0210 */
[----:B------:R1:W-:Y:S02]  /*c4450*/  @P2 STG.E desc[UR70][R30.64], R214 ;  /* 0x000000d61e002986 */ /* 0x0003e4000c101946 */
[----:B-1----:R-:W-:-:S05]  /*c4460*/  IMAD.WIDE R30, R251, 0x4, R14 ;  /* 0x00000004fb1e7825 */ /* 0x002fca00078e020e */
[----:B------:R1:W-:Y:S02]  /*c4470*/  @P3 STG.E desc[UR70][R30.64], R250 ;  /* 0x000000fa1e003986 */ /* 0x0003e4000c101946 */
[----:B-1----:R-:W-:-:S05]  /*c4480*/  IMAD.WIDE R30, R28, 0x4, R16 ;  /* 0x000000041c1e7825 */ /* 0x002fca00078e0210 */
[----:B------:R1:W-:Y:S02]  /*c4490*/  @P4 STG.E desc[UR70][R30.64], R29 ;  /* 0x0000001d1e004986 */ /* 0x0003e4000c101946 */
[----:B-1----:R-:W-:Y:S02]  /*c44a0*/  IMAD.WIDE R30, R28, 0x4, R14 ;  /* 0x000000041c1e7825 */ /* 0x002fe400078e020e */
[----:B------:R-:W4:Y:S04]  /*c44b0*/  LDL.LU R29, [R1+0x17a4] ;  /* 0x0017a400011d7983 */ /* 0x000f280000300800 */
[----:B------:R3:W-:Y:S04]  /*c44c0*/  @P5 STG.E desc[UR70][R30.64], R242 ;  /* 0x000000f21e005986 */ /* 0x0007e8000c101946 */
[----:B------:R-:W4:Y:S01]  /*c44d0*/  LDL.LU R28, [R1+0x29c] ;  /* 0x00029c00011c7983 */ /* 0x000f220000300800 */
[----:B---3--:R-:W-:-:S05]  /*c44e0*/  IMAD.WIDE R30, R2, 0x4, R16 ;  /* 0x00000004021e7825 */ /* 0x008fca00078e0210 */
[----:B--2---:R1:W-:Y:S04]  /*c44f0*/  @P6 STG.E desc[UR70][R30.64], R20 ;  /* 0x000000141e006986 */ /* 0x0043e8000c101946 */
[----:B-1----:R-:W2:Y:S04]  /*c4500*/  LDL.LU R20, [R1+0x2f70] ;  /* 0x002f700001147983 */ /* 0x002ea80000300800 */
[----:B------:R-:W3:Y:S04]  /*c4510*/  LDL.LU R215, [R1+0x298] ;  /* 0x0002980001d77983 */ /* 0x000ee80000300800 */
[----:B------:R-:W2:Y:S04]  /*c4520*/  LDL.LU R214, [R1+0x7cc] ;  /* 0x0007cc0001d67983 */ /* 0x000ea80000300800 */
[----:B------:R-:W2:Y:S04]  /*c4530*/  LDL.LU R251, [R1+0x179c] ;  /* 0x00179c0001fb7983 */ /* 0x000ea80000300800 */
[----:B------:R-:W2:Y:S04]  /*c4540*/  LDL.LU R250, [R1+0x7ac] ;  /* 0x0007ac0001fa7983 */ /* 0x000ea80000300800 */
[----:B------:R-:W4:Y:S01]  /*c4550*/  LDL.LU R242, [R1+0x68c] ;  /* 0x00068c0001f27983 */ /* 0x000f220000300800 */
[----:B------:R-:W-:-:S03]  /*c4560*/  IMAD.WIDE R30, R2, 0x4, R14 ;  /* 0x00000004021e7825 */ /* 0x000fc600078e020e */
[----:B------:R-:W4:Y:S04]  /*c4570*/  LDL.LU R2, [R1+0x17a8] ;  /* 0x0017a80001027983 */ /* 0x000f280000300800 */
[----:B------:R-:W4:Y:S01]  /*c4580*/  LDL.LU R104, [R1+0x830] ;  /* 0x0008300001687983 */ /* 0x000f220000300800 */
[----:B------:R-:W-:Y:S02]  /*c4590*/  LOP3.LUT P0, RZ, R19, 0x4000000, RZ, 0xc0, !PT ;  /* 0x0400000013ff7812 */ /* 0x000fe4000780c0ff */
[----:B------:R-:W-:Y:S01]  /*c45a0*/  LOP3.LUT R11, R11, 0xfff7ffff, RZ, 0xc0, !PT ;  /* 0xfff7ffff0b0b7812 */ /* 0x000fe200078ec0ff */
[----:B------:R-:W4:Y:S04]  /*c45b0*/  LDL.LU R105, [R1+0x810] ;  /* 0x0008100001697983 */ /* 0x000f280000300800 */
[----:B------:R-:W4:Y:S04]  /*c45c0*/  LDL.LU R212, [R1+0x17ac] ;  /* 0x0017ac0001d47983 */ /* 0x000f280000300800 */
[----:B------:R-:W4:Y:S02]  /*c45d0*/  LDL.LU R32, [R1+0x7f0] ;  /* 0x0007f00001207983 */ /* 0x000f240000300800 */
[----:B------:R-:W-:-:S02]  /*c45e0*/  @P0 LOP3.LUT R11, R11, 0x80000, RZ, 0xfc, !PT ;  /* 0x000800000b0b0812 */ /* 0x000fc400078efcff */
[----:B------:R-:W-:Y:S01]  /*c45f0*/  LOP3.LUT P0, RZ, R19, 0x800000, RZ, 0xc0, !PT ;  /* 0x0080000013ff7812 */ /* 0x000fe2000780c0ff */
[----:B------:R-:W4:Y:S01]  /*c4600*/  LDL.LU R213, [R1+0x7e0] ;  /* 0x0007e00001d57983 */ /* 0x000f220000300800 */
[----:B------:R-:W-:-:S03]  /*c4610*/  LOP3.LUT R11, R11, 0xffefffff, RZ, 0xc0, !PT ;  /* 0xffefffff0b0b7812 */ /* 0x000fc600078ec0ff */
[----:B------:R-:W4:Y:S04]  /*c4620*/  LDL.LU R107, [R1+0x17b0] ;  /* 0x0017b000016b7983 */ /* 0x000f280000300800 */
[----:B------:R-:W4:Y:S04]  /*c4630*/  LDL.LU R106, [R1+0x834] ;  /* 0x00083400016a7983 */ /* 0x000f280000300800 */
[----:B------:R-:W-:Y:S01]  /*c4640*/  @P0 LOP3.LUT R11, R11, 0x100000, RZ, 0xfc, !PT ;  /* 0x001000000b0b0812 */ /* 0x000fe200078efcff */
[----:B------:R-:W4:Y:S01]  /*c4650*/  LDL.LU R240, [R1+0x814] ;  /* 0x0008140001f07983 */ /* 0x000f220000300800 */
[----:B------:R-:W-:-:S02]  /*c4660*/  LOP3.LUT P0, RZ, R19, 0x400000, RZ, 0xc0, !PT ;  /* 0x0040000013ff7812 */ /* 0x000fc4000780c0ff */
[----:B------:R-:W-:Y:S01]  /*c4670*/  LOP3.LUT R11, R11, 0xffdfffff, RZ, 0xc0, !PT ;  /* 0xffdfffff0b0b7812 */ /* 0x000fe200078ec0ff */
[----:B------:R-:W4:Y:S01]  /*c4680*/  LDL.LU R109, [R1+0x17b4] ;  /* 0x0017b400016d7983 */ /* 0x000f220000300800 */
[----:B------:R-:W-:-:S03]  /*c4690*/  LOP3.LUT P3, RZ, R19, 0x10, RZ, 0xc0, !PT ;  /* 0x0000001013ff7812 */ /* 0x000fc6000786c0ff */
[----:B------:R-:W4:Y:S01]  /*c46a0*/  LDL.LU R108, [R1+0x7f4] ;  /* 0x0007f400016c7983 */ /* 0x000f220000300800 */
[C---:B------:R-:W-:Y:S02]  /*c46b0*/  LOP3.LUT P4, RZ, R19.reuse, 0x20, RZ, 0xc0, !PT ;  /* 0x0000002013ff7812 */ /* 0x040fe4000788c0ff */
[----:B------:R-:W-:Y:S01]  /*c46c0*/  LOP3.LUT P5, RZ, R19, 0x80, RZ, 0xc0, !PT ;  /* 0x0000008013ff7812 */ /* 0x000fe200078ac0ff */
[----:B------:R-:W4:Y:S02]  /*c46d0*/  LDL.LU R110, [R1+0x7e4] ;  /* 0x0007e400016e7983 */ /* 0x000f240000300800 */
[----:B------:R-:W-:Y:S02]  /*c46e0*/  @P0 LOP3.LUT R11, R11, 0x200000, RZ, 0xfc, !PT ;  /* 0x002000000b0b0812 */ /* 0x000fe400078efcff */
[----:B------:R-:W-:Y:S01]  /*c46f0*/  LOP3.LUT P0, RZ, R19, 0x100000, RZ, 0xc0, !PT ;  /* 0x0010000013ff7812 */ /* 0x000fe2000780c0ff */
[----:B------:R-:W4:Y:S01]  /*c4700*/  LDL.LU R111, [R1+0x838] ;  /* 0x00083800016f7983 */ /* 0x000f220000300800 */
        /* <DEDUP_REMOVED lines=9> */
[----:B------:R-:W-:Y:S02]  /*c47a0*/  LOP3.LUT R11, R11, 0xfdffffff, RZ, 0xc0, !PT ;  /* 0xfdffffff0b0b7812 */ /* 0x000fe400078ec0ff */
[----:B------:R-:W-:-:S09]  /*c47b0*/  LOP3.LUT P6, RZ, R19, 0x200, RZ, 0xc0, !PT ;  /* 0x0000020013ff7812 */ /* 0x000fd200078cc0ff */
[----:B------:R-:W-:Y:S02]  /*c47c0*/  @P0 LOP3.LUT R11, R11, 0x2000000, RZ, 0xfc, !PT ;  /* 0x020000000b0b0812 */ /* 0x000fe400078efcff */
[----:B------:R-:W-:Y:S02]  /*c47d0*/  LOP3.LUT P0, RZ, R19, 0x1000, RZ, 0xc0, !PT ;  /* 0x0000100013ff7812 */ /* 0x000fe4000780c0ff */
[----:B------:R-:W-:-:S11]  /*c47e0*/  LOP3.LUT R11, R11, 0xfbffffff, RZ, 0xc0, !PT ;  /* 0xfbffffff0b0b7812 */ /* 0x000fd600078ec0ff */
[----:B------:R-:W-:Y:S02]  /*c47f0*/  @P0 LOP3.LUT R11, R11, 0x4000000, RZ, 0xfc, !PT ;  /* 0x040000000b0b0812 */ /* 0x000fe400078efcff */
[----:B------:R-:W-:Y:S01]  /*c4800*/  LOP3.LUT P0, RZ, R19, 0x800, RZ, 0xc0, !PT ;  /* 0x0000080013ff7812 */ /* 0x000fe2000780c0ff */
[----:B---3--:R2:W-:Y:S02]  /*c4810*/  @P3 STG.E desc[UR70][R30.64], R215 ;  /* 0x000000d71e003986 */ /* 0x0085e4000c101946 */
[C---:B--2---:R-:W-:Y:S02]  /*c4820*/  IMAD.WIDE R30, R251.reuse, 0x4, R16 ;  /* 0x00000004fb1e7825 */ /* 0x044fe400078e0210 */
[----:B------:R-:W2:Y:S04]  /*c4830*/  LDL.LU R215, [R1+0x17b8] ;  /* 0x0017b80001d77983 */ /* 0x000ea80000300800 */
[----:B------:R1:W-:Y:S02]  /*c4840*/  @P4 STG.E desc[UR70][R30.64], R214 ;  /* 0x000000d61e004986 */ /* 0x0003e4000c101946 */
[----:B-1----:R-:W-:-:S02]  /*c4850*/  IMAD.WIDE R30, R251, 0x4, R14 ;  /* 0x00000004fb1e7825 */ /* 0x002fc400078e020e */
        /* <DEDUP_REMOVED lines=8> */
[----:B------:R1:W-:Y:S01]  /*c48e0*/  @P0 STG.E desc[UR70][R30.64], R28 ;  /* 0x0000001c1e000986 */ /* 0x0003e2000c101946 */
[----:B------:R-:W-:-:S03]  /*c48f0*/  LOP3.LUT P0, RZ, R11, 0x4000000, RZ, 0xc0, !PT ;  /* 0x040000000bff7812 */ /* 0x000fc6000780c0ff */
[----:B------:R-:W4:Y:S04]  /*c4900*/  LDL.LU R29, [R1+0x83c] ;  /* 0x00083c00011d7983 */ /* 0x000f280000300800 */
[----:B-1----:R-:W4:Y:S01]  /*c4910*/  LDL.LU R28, [R1+0x17c0] ;  /* 0x0017c000011c7983 */ /* 0x002f220000300800 */
[----:B------:R-:W-:-:S05]  /*c4920*/  IMAD.WIDE R30, R2, 0x4, R16 ;  /* 0x00000004021e7825 */ /* 0x000fca00078e0210 */
        /* <DEDUP_REMOVED lines=25> */
[----:B------:R-:W-:Y:S02]  /*c4ac0*/  LOP3.LUT P3, RZ, R19, 0x80000000, RZ, 0xc0, !PT ;  /* 0x8000000013ff7812 */ /* 0x000fe4000786c0ff */
        /* <DEDUP_REMOVED lines=9> */
[----:B-1----:R-:W-:Y:S02]  /*c4b60*/  IMAD.WIDE R30, R250, 0x4, R14 ;  /* 0x00000004fa1e7825 */ /* 0x002fe400078e020e */
[----:B------:R-:W2:Y:S04]  /*c4b70*/  LDL.LU R250, [R1+0x7fc] ;  /* 0x0007fc0001fa7983 */ /* 0x000ea80000300800 */
[----:B------:R1:W-:Y:S02]  /*c4b80*/  @P4 STG.E desc[UR70][R30.64], R242 ;  /* 0x000000f21e004986 */ /* 0x0003e4000c101946 */
[----:B-1----:R-:W-:-:S02]  /*c4b90*/  IMAD.WIDE R30, R28, 0x4, R16 ;  /* 0x000000041c1e7825 */ /* 0x002fc400078e0210 */
[----:B------:R-:W3:Y:S04]  /*c4ba0*/  LDL.LU R242, [R1+0x17c4] ;  /* 0x0017c40001f27983 */ /* 0x000ee80000300800 */
[----:B------:R1:W-:Y:S02]  /*c4bb0*/  @P5 STG.E desc[UR70][R30.64], R29 ;  /* 0x0000001d1e005986 */ /* 0x0003e4000c101946 */
[----:B-1----:R-:W-:Y:S02]  /*c4bc0*/  IMAD.WIDE R30, R28, 0x4, R14 ;  /* 0x000000041c1e7825 */ /* 0x002fe400078e020e */
[----:B------:R-:W4:Y:S04]  /*c4bd0*/  LDL.LU R29, [R1+0x7ec] ;  /* 0x0007ec00011d7983 */ /* 0x000f280000300800 */
[----:B------:R1:W-:Y:S04]  /*c4be0*/  @P6 STG.E desc[UR70][R30.64], R2 ;  /* 0x000000021e006986 */ /* 0x0003e8000c101946 */
[----:B------:R-:W4:Y:S04]  /*c4bf0*/  LDL.LU R28, [R1+0x820] ;  /* 0x00082000011c7983 */ /* 0x000f280000300800 */
[----:B-1----:R-:W4:Y:S04]  /*c4c00*/  LDL.LU R2, [R1+0x17c8] ;  /* 0x0017c80001027983 */ /* 0x002f280000300800 */
[----:B------:R-:W4:Y:S04]  /*c4c10*/  LDL.LU R213, [R1+0x800] ;  /* 0x0008000001d57983 */ /* 0x000f280000300800 */
[----:B------:R-:W4:Y:S04]  /*c4c20*/  LDL.LU R106, [R1+0x480] ;  /* 0x00048000016a7983 */ /* 0x000f280000300800 */
[----:B------:R-:W4:Y:S01]  /*c4c30*/  LDL.LU R214, [R1+0x17cc] ;  /* 0x0017cc0001d67983 */ /* 0x000f220000300800 */
[----:B------:R-:W-:-:S02]  /*c4c40*/  LOP3.LUT P0, RZ, R20, 0x2000000, RZ, 0xc0, !PT ;  /* 0x0200000014ff7812 */ /* 0x000fc4000780c0ff */
        /* <DEDUP_REMOVED lines=8> */
[----:B------:R-:W4:Y:S01]  /*c4cd0*/  LDL.LU R109, [R1+0x484] ;  /* 0x00048400016d7983 */ /* 0x000f220000300800 */
[C---:B------:R-:W-:Y:S02]  /*c4ce0*/  LOP3.LUT P3, RZ, R20.reuse, 0x40, RZ, 0xc0, !PT ;  /* 0x0000004014ff7812 */ /* 0x040fe4000786c0ff */
[C---:B------:R-:W-:Y:S01]  /*c4cf0*/  LOP3.LUT P4, RZ, R20.reuse, 0x100, RZ, 0xc0, !PT ;  /* 0x0000010014ff7812 */ /* 0x040fe2000788c0ff */
[----:B------:R-:W4:Y:S04]  /*c4d00*/  LDL.LU R111, [R1+0x828] ;  /* 0x00082800016f7983 */ /* 0x000f280000300800 */
[----:B------:R-:W-:Y:S01]  /*c4d10*/  @P0 LOP3.LUT R11, R11, 0x1000, RZ, 0xfc, !PT ;  /* 0x000010000b0b0812 */ /* 0x000fe200078efcff */
[----:B------:R-:W4:Y:S01]  /*c4d20*/  LDL.LU R215, [R1+0x17d8] ;  /* 0x0017d80001d77983 */ /* 0x000f220000300800 */
[----:B------:R-:W-:-:S02]  /*c4d30*/  LOP3.LUT P0, RZ, R20, 0x800000, RZ, 0xc0, !PT ;  /* 0x0080000014ff7812 */ /* 0x000fc4000780c0ff */
[----:B------:R-:W-:Y:S01]  /*c4d40*/  LOP3.LUT R11, R11, 0xffffdfff, RZ, 0xc0, !PT ;  /* 0xffffdfff0b0b7812 */ /* 0x000fe200078ec0ff */
[----:B------:R-:W4:Y:S10]  /*c4d50*/  LDL.LU R251, [R1+0x808] ;  /* 0x0008080001fb7983 */ /* 0x000f340000300800 */
        /* <DEDUP_REMOVED lines=10> */
[C---:B------:R-:W-:Y:S02]  /*c4e00*/  LOP3.LUT P0, RZ, R20.reuse, 0x20000, RZ, 0xc0, !PT ;  /* 0x0002000014ff7812 */ /* 0x040fe4000780c0ff */
[----:B------:R-:W-:Y:S02]  /*c4e10*/  LOP3.LUT R11, R11, 0xfffdffff, RZ, 0xc0, !PT ;  /* 0xfffdffff0b0b7812 */ /* 0x000fe400078ec0ff */
[----:B------:R-:W-:-:S09]  /*c4e20*/  LOP3.LUT P5, RZ, R20, 0x400, RZ, 0xc0, !PT ;  /* 0x0000040014ff7812 */ /* 0x000fd200078ac0ff */
[----:B------:R-:W-:Y:S02]  /*c4e30*/  @P0 LOP3.LUT R11, R11, 0x20000, RZ, 0xfc, !PT ;  /* 0x000200000b0b0812 */ /* 0x000fe400078efcff */
[C---:B------:R-:W-:Y:S02]  /*c4e40*/  LOP3.LUT P0, RZ, R20.reuse, 0x10000, RZ, 0xc0, !PT ;  /* 0x0001000014ff7812 */ /* 0x040fe4000780c0ff */
[----:B------:R-:W-:Y:S02]  /*c4e50*/  LOP3.LUT P6, RZ, R20, 0x1000, RZ, 0xc0, !PT ;  /* 0x0000100014ff7812 */ /* 0x000fe400078cc0ff */
[----:B------:R-:W-:-:S09]  /*c4e60*/  LOP3.LUT R11, R11, 0xfffbffff, RZ, 0xc0, !PT ;  /* 0xfffbffff0b0b7812 */ /* 0x000fd200078ec0ff */
[----:B------:R-:W-:Y:S02]  /*c4e70*/  @P0 LOP3.LUT R11, R11, 0x40000, RZ, 0xfc, !PT ;  /* 0x000400000b0b0812 */ /* 0x000fe400078efcff */
[----:B------:R-:W-:Y:S01]  /*c4e80*/  LOP3.LUT P0, RZ, R20, 0x2000, RZ, 0xc0, !PT ;  /* 0x0000200014ff7812 */ /* 0x000fe2000780c0ff */
[----:B---3--:R-:W-:-:S05]  /*c4e90*/  IMAD.WIDE R30, R242, 0x4, R16 ;  /* 0x00000004f21e7825 */ /* 0x008fca00078e0210 */
[----:B--2---:R1:W-:Y:S02]  /*c4ea0*/  @P3 STG.E desc[UR70][R30.64], R250 ;  /* 0x000000fa1e003986 */ /* 0x0043e4000c101946 */
[----:B-1----:R-:W-:Y:S02]  /*c4eb0*/  IMAD.WIDE R30, R242, 0x4, R14 ;  /* 0x00000004f21e7825 */ /* 0x002fe400078e020e */
[----:B------:R-:W2:Y:S04]  /*c4ec0*/  LDL.LU R250, [R1+0x17dc] ;  /* 0x0017dc0001fa7983 */ /* 0x000ea80000300800 */
[----:B----4-:R1:W-:Y:S04]  /*c4ed0*/  @P4 STG.E desc[UR70][R30.64], R29 ;  /* 0x0000001d1e004986 */ /* 0x0103e8000c101946 */
[----:B------:R-:W3:Y:S01]  /*c4ee0*/  LDL.LU R242, [R1+0x82c] ;  /* 0x00082c0001f27983 */ /* 0x000ee20000300800 */
[----:B-1----:R-:W-:-:S03]  /*c4ef0*/  IMAD.WIDE R30, R2, 0x4, R16 ;  /* 0x00000004021e7825 */ /* 0x002fc600078e0210 */
[----:B------:R-:W4:Y:S04]  /*c4f00*/  LDL.LU R29, [R1+0x17e0] ;  /* 0x0017e000011d7983 */ /* 0x000f280000300800 */
[----:B------:R1:W-:Y:S02]  /*c4f10*/  @P5 STG.E desc[UR70][R30.64], R28 ;  /* 0x0000001c1e005986 */ /* 0x0003e4000c101946 */
[----:B-1----:R-:W-:Y:S02]  /*c4f20*/  IMAD.WIDE R30, R2, 0x4, R14 ;  /* 0x00000004021e7825 */ /* 0x002fe400078e020e */
[----:B------:R-:W3:Y:S04]  /*c4f30*/  LDL.LU R28, [R1+0x80c] ;  /* 0x00080c00011c7983 */ /* 0x000ee80000300800 */
[----:B------:R1:W-:Y:S04]  /*c4f40*/  @P6 STG.E desc[UR70][R30.64], R213 ;  /* 0x000000d51e006986 */ /* 0x0003e8000c101946 */
[----:B------:R-:W3:Y:S01]  /*c4f50*/  LDL.LU R2, [R1+0x17e4] ;  /* 0x0017e40001027983 */ /* 0x000ee20000300800 */
[----:B-1----:R-:W-:-:S05]  /*c4f60*/  IMAD.WIDE R30, R214, 0x4, R16 ;  /* 0x00000004d61e7825 */ /* 0x002fca00078e0210 */
[----:B------:R1:W-:Y:S01]  /*c4f70*/  @P0 STG.E desc[UR70][R30.64], R106 ;  /* 0x0000006a1e000986 */ /* 0x0003e2000c101946 */
[C---:B------:R-:W-:Y:S01]  /*c4f80*/  LOP3.LUT P0, RZ, R11.reuse, 0x40000, RZ, 0xc0, !PT ;  /* 0x000400000bff7812 */ /* 0x040fe2000780c0ff */
[----:B-1----:R-:W-:Y:S02]  /*c4f90*/  IMAD.WIDE R30, R214, 0x4, R14 ;  /* 0x00000004d61e7825 */ /* 0x002fe400078e020e */
[----:B------:R-:W3:Y:S10]  /*c4fa0*/  LDL.LU R214, [R1+0x17e8] ;  /* 0x0017e80001d67983 */ /* 0x000ef40000300800 */
        /* <DEDUP_REMOVED lines=15> */
[----:B-1----:R-:W-:Y:S02]  /*c50a0*/  IMAD.WIDE R30, R215, 0x4, R16 ;  /* 0x00000004d71e7825 */ /* 0x002fe400078e0210 */
[----:B------:R-:W4:Y:S10]  /*c50b0*/  LDL.LU R22, [R1+0x2f68] ;  /* 0x002f680001167983 */ /* 0x000f340000300800 */
[----:B------:R1:W-:Y:S01]  /*c50c0*/  @P0 STG.E desc[UR70][R30.64], R111 ;  /* 0x0000006f1e000986 */ /* 0x0003e2000c101946 */
[----:B------:R-:W-:Y:S01]  /*c50d0*/  LOP3.LUT P0, RZ, R11, 0x1000, RZ, 0xc0, !PT ;  /* 0x000010000bff7812 */ /* 0x000fe2000780c0ff */
[----:B-1----:R-:W-:-:S12]  /*c50e0*/  IMAD.WIDE R30, R215, 0x4, R14 ;  /* 0x00000004d71e7825 */ /* 0x002fd800078e020e */
[----:B------:R2:W-:Y:S01]  /*c50f0*/  @P0 STG.E desc[UR70][R30.64], R251 ;  /* 0x000000fb1e000986 */ /* 0x0005e2000c101946 */
[----:B------:R-:W-:Y:S01]  /*c5100*/  LOP3.LUT P0, RZ, R11, 0x800, RZ, 0xc0, !PT ;  /* 0x000008000bff7812 */ /* 0x000fe2000780c0ff */
[----:B--2---:R-:W-:-:S12]  /*c5110*/  IMAD.WIDE R30, R250, 0x4, R16 ;  /* 0x00000004fa1e7825 */ /* 0x004fd800078e0210 */
[----:B---3--:R1:W-:Y:S04]  /*c5120*/  @P0 STG.E desc[UR70][R30.64], R24 ;  /* 0x000000181e000986 */ /* 0x0083e8000c101946 */
[----:B-1----:R-:W2:Y:S01]  /*c5130*/  LDL.LU R24, [R1+0x2f64] ;  /* 0x002f640001187983 */ /* 0x002ea20000300800 */
[----:B------:R-:W-:Y:S01]  /*c5140*/  LOP3.LUT P1, RZ, R20, 0x4000000, RZ, 0xc0, !PT ;  /* 0x0400000014ff7812 */ /* 0x000fe2000782c0ff */
[----:B------:R-:W-:-:S12]  /*c5150*/  IMAD.WIDE R30, R250, 0x4, R14 ;  /* 0x00000004fa1e7825 */ /* 0x000fd800078e020e */
[----:B------:R1:W-:Y:S04]  /*c5160*/  @P1 STG.E desc[UR70][R30.64], R21 ;  /* 0x000000151e001986 */ /* 0x0003e8000c101946 */
[----:B-1----:R-:W3:Y:S01]  /*c5170*/  LDL.LU R21, [R1+0x2f60] ;  /* 0x002f600001157983 */ /* 0x002ee20000300800 */
[C---:B------:R-:W-:Y:S02]  /*c5180*/  LOP3.LUT P2, RZ, R20.reuse, 0x8000000, RZ, 0xc0, !PT ;  /* 0x0800000014ff7812 */ /* 0x040fe4000784c0ff */
[C---:B------:R-:W-:Y:S01]  /*c5190*/  LOP3.LUT P3, RZ, R20.reuse, 0x10000000, RZ, 0xc0, !PT ;  /* 0x1000000014ff7812 */ /* 0x040fe2000786c0ff */
[----:B----4-:R-:W-:Y:S01]  /*c51a0*/  IMAD.WIDE R30, R29, 0x4, R16 ;  /* 0x000000041d1e7825 */ /* 0x010fe200078e0210 */
[C---:B------:R-:W-:Y:S02]  /*c51b0*/  LOP3.LUT P4, RZ, R20.reuse, 0x20000000, RZ, 0xc0, !PT ;  /* 0x2000000014ff7812 */ /* 0x040fe4000788c0ff */
[----:B------:R-:W-:-:S07]  /*c51c0*/  LOP3.LUT P5, RZ, R20, 0x40000000, RZ, 0xc0, !PT ;  /* 0x4000000014ff7812 */ /* 0x000fce00078ac0ff */
[----:B------:R1:W-:Y:S01]  /*c51d0*/  @P2 STG.E desc[UR70][R30.64], R242 ;  /* 0x000000f21e002986 */ /* 0x0003e2000c101946 */
[----:B------:R-:W-:Y:S01]  /*c51e0*/  LOP3.LUT P6, RZ, R20, 0x80000000, RZ, 0xc0, !PT ;  /* 0x8000000014ff7812 */ /* 0x000fe200078cc0ff */
[----:B-1----:R-:W-:-:S05]  /*c51f0*/  IMAD.WIDE R30, R29, 0x4, R14 ;  /* 0x000000041d1e7825 */ /* 0x002fca00078e020e */
[----:B------:R1:W-:Y:S02]  /*c5200*/  @P3 STG.E desc[UR70][R30.64], R28 ;  /* 0x0000001c1e003986 */ /* 0x0003e4000c101946 */
[----:B-1----:R-:W-:-:S05]  /*c5210*/  IMAD.WIDE R30, R2, 0x4, R16 ;  /* 0x00000004021e7825 */ /* 0x002fca00078e0210 */
[----:B------:R1:W-:Y:S02]  /*c5220*/  @P4 STG.E desc[UR70][R30.64], R22 ;  /* 0x000000161e004986 */ /* 0x0003e4000c101946 */
[----:B-1----:R-:W-:Y:S02]  /*c5230*/  IMAD.WIDE R30, R2, 0x4, R14 ;  /* 0x00000004021e7825 */ /* 0x002fe400078e020e */
[----:B------:R-:W4:Y:S04]  /*c5240*/  LDL.LU R22, [R1+0x2f5c] ;  /* 0x002f5c0001167983 */ /* 0x000f280000300800 */
[----:B------:R1:W-:Y:S02]  /*c5250*/  @P5 STG.E desc[UR70][R30.64], R23 ;  /* 0x000000171e005986 */ /* 0x0003e4000c101946 */
[----:B-1----:R-:W-:-:S02]  /*c5260*/  IMAD.WIDE R30, R214, 0x4, R16 ;  /* 0x00000004d61e7825 */ /* 0x002fc400078e0210 */
[----:B------:R-:W4:Y:S04]  /*c5270*/  LDL.LU R23, [R1+0x2f58] ;  /* 0x002f580001177983 */ /* 0x000f280000300800 */
[----:B------:R-:W4:Y:S04]  /*c5280*/  LDL.LU R2, [R1+0x17f0] ;  /* 0x0017f00001027983 */ /* 0x000f280000300800 */
[----:B--2---:R1:W-:Y:S04]  /*c5290*/  @P6 STG.E desc[UR70][R30.64], R24 ;  /* 0x000000181e006986 */ /* 0x0043e8000c101946 */
[----:B-1----:R-:W2:Y:S04]  /*c52a0*/  LDL.LU R24, [R1+0x2f54] ;  /* 0x002f540001187983 */ /* 0x002ea80000300800 */
        /* <DEDUP_REMOVED lines=8> */
[----:B---3--:R-:W-:-:S02]  /*c5330*/  LOP3.LUT P0, RZ, R21, 0x1000, RZ, 0xc0, !PT ;  /* 0x0000100015ff7812 */ /* 0x008fc4000780c0ff */
[----:B------:R-:W-:Y:S01]  /*c5340*/  LOP3.LUT R11, R11, 0xfffffff7, RZ, 0xc0, !PT ;  /* 0xfffffff70b0b7812 */ /* 0x000fe200078ec0ff */
[----:B------:R-:W3:Y:S04]  /*c5350*/  LDL.LU R106, [R1+0x888] ;  /* 0x00088800016a7983 */ /* 0x000ee80000300800 */
[----:B------:R-:W3:Y:S01]  /*c5360*/  LDL.LU R107, [R1+0x17f8] ;  /* 0x0017f800016b7983 */ /* 0x000ee20000300800 */
[C---:B------:R-:W-:Y:S02]  /*c5370*/  LOP3.LUT P3, RZ, R21.reuse, 0x1, RZ, 0xc0, !PT ;  /* 0x0000000115ff7812 */ /* 0x040fe4000786c0ff */
[----:B------:R-:W-:Y:S01]  /*c5380*/  LOP3.LUT P4, RZ, R21, 0x2, RZ, 0xc0, !PT ;  /* 0x0000000215ff7812 */ /* 0x000fe2000788c0ff */
[----:B------:R-:W-:Y:S01]  /*c5390*/  IMAD.WIDE R30, R214, 0x4, R14 ;  /* 0x00000004d61e7825 */ /* 0x000fe200078e020e */
[----:B------:R-:W3:Y:S01]  /*c53a0*/  LDL.LU R240, [R1+0x868] ;  /* 0x0008680001f07983 */ /* 0x000ee20000300800 */
[----:B------:R-:W-:-:S02]  /*c53b0*/  @P0 LOP3.LUT R11, R11, 0x8, RZ, 0xfc, !PT ;  /* 0x000000080b0b0812 */ /* 0x000fc400078efcff */
[----:B------:R-:W-:Y:S01]  /*c53c0*/  LOP3.LUT P0, RZ, R21, 0x800, RZ, 0xc0, !PT ;  /* 0x0000080015ff7812 */ /* 0x000fe2000780c0ff */
[----:B------:R-:W3:Y:S01]  /*c53d0*/  LDL.LU R108, [R1+0x848] ;  /* 0x00084800016c7983 */ /* 0x000ee20000300800 */
[----:B------:R-:W-:Y:S02]  /*c53e0*/  LOP3.LUT R11, R11, 0xffffffef, RZ, 0xc0, !PT ;  /* 0xffffffef0b0b7812 */ /* 0x000fe400078ec0ff */
[C---:B------:R-:W-:Y:S01]  /*c53f0*/  LOP3.LUT P5, RZ, R21.reuse, 0x4, RZ, 0xc0, !PT ;  /* 0x0000000415ff7812 */ /* 0x040fe200078ac0ff */
[----:B------:R-:W3:Y:S01]  /*c5400*/  LDL.LU R109, [R1+0x17fc] ;  /* 0x0017fc00016d7983 */ /* 0x000ee20000300800 */
[----:B------:R-:W-:-:S03]  /*c5410*/  LOP3.LUT P6, RZ, R21, 0x8, RZ, 0xc0, !PT ;  /* 0x0000000815ff7812 */ /* 0x000fc600078cc0ff */
[----:B------:R-:W3:Y:S04]  /*c5420*/  LDL.LU R110, [R1+0x678] ;  /* 0x00067800016e7983 */ /* 0x000ee80000300800 */
[----:B------:R-:W-:Y:S01]  /*c5430*/  @P0 LOP3.LUT R11, R11, 0x10, RZ, 0xfc, !PT ;  /* 0x000000100b0b0812 */ /* 0x000fe200078efcff */
[----:B------:R-:W3:Y:S01]  /*c5440*/  LDL.LU R111, [R1+0x88c] ;  /* 0x00088c00016f7983 */ /* 0x000ee20000300800 */
[----:B------:R-:W-:Y:S02]  /*c5450*/  LOP3.LUT P0, RZ, R21, 0x400, RZ, 0xc0, !PT ;  /* 0x0000040015ff7812 */ /* 0x000fe4000780c0ff */
[----:B------:R-:W-:Y:S01]  /*c5460*/  LOP3.LUT R11, R11, 0xffffffdf, RZ, 0xc0, !PT ;  /* 0xffffffdf0b0b7812 */ /* 0x000fe200078ec0ff */
[----:B------:R-:W3:Y:S04]  /*c5470*/  LDL.LU R215, [R1+0x1800] ;  /* 0x0018000001d77983 */ /* 0x000ee80000300800 */
[----:B------:R-:W3:Y:S06]  /*c5480*/  LDL.LU R214, [R1+0x84c] ;  /* 0x00084c0001d67983 */ /* 0x000eec0000300800 */
        /* <DEDUP_REMOVED lines=16> */
[----:B------:R-:W-:Y:S01]  /*c5590*/  LOP3.LUT P0, RZ, R21, 0x10, RZ, 0xc0, !PT ;  /* 0x0000001015ff7812 */ /* 0x000fe2000780c0ff */
[----:B--2---:R4:W-:Y:S02]  /*c55a0*/  @P3 STG.E desc[UR70][R30.64], R251 ;  /* 0x000000fb1e003986 */ /* 0x0049e4000c101946 */
[C---:B----4-:R-:W-:Y:S02]  /*c55b0*/  IMAD.WIDE R30, R242.reuse, 0x4, R16 ;  /* 0x00000004f21e7825 */ /* 0x050fe400078e0210 */
[----:B------:R-:W2:Y:S04]  /*c55c0*/  LDL.LU R251, [R1+0x1804] ;  /* 0x0018040001fb7983 */ /* 0x000ea80000300800 */
[----:B------:R1:W-:Y:S02]  /*c55d0*/  @P4 STG.E desc[UR70][R30.64], R250 ;  /* 0x000000fa1e004986 */ /* 0x0003e4000c101946 */
[----:B-1----:R-:W-:-:S02]  /*c55e0*/  IMAD.WIDE R30, R242, 0x4, R14 ;  /* 0x00000004f21e7825 */ /* 0x002fc400078e020e */
[----:B------:R-:W4:Y:S04]  /*c55f0*/  LDL.LU R250, [R1+0x67c] ;  /* 0x00067c0001fa7983 */ /* 0x000f280000300800 */
[----:B------:R1:W-:Y:S04]  /*c5600*/  @P5 STG.E desc[UR70][R30.64], R29 ;  /* 0x0000001d1e005986 */ /* 0x0003e8000c101946 */
[----:B------:R-:W2:Y:S01]  /*c5610*/  LDL.LU R242, [R1+0x870] ;  /* 0x0008700001f27983 */ /* 0x000ea20000300800 */
        /* <DEDUP_REMOVED lines=33> */
[----:B------:R-:W-:Y:S02]  /*c5830*/  LOP3.LUT P3, RZ, R23, 0x40000000, RZ, 0xc0, !PT ;  /* 0x4000000017ff7812 */ /* 0x000fe4000786c0ff */
[----:B------:R-:W-:Y:S02]  /*c5840*/  LOP3.LUT P4, RZ, R24, 0x1, RZ, 0xc0, !PT ;  /* 0x0000000118ff7812 */ /* 0x000fe4000788c0ff */
[----:B------:R-:W-:-:S02]  /*c5850*/  LOP3.LUT P5, RZ, R21, 0x4000000, RZ, 0xc0, !PT ;  /* 0x0400000015ff7812 */ /* 0x000fc400078ac0ff */
[----:B------:R-:W-:Y:S01]  /*c5860*/  LOP3.LUT P6, RZ, R21, 0x10000000, RZ, 0xc0, !PT ;  /* 0x1000000015ff7812 */ /* 0x000fe200078cc0ff */
[----:B--2---:R1:W-:Y:S02]  /*c5870*/  @P0 STG.E desc[UR70][R30.64], R25 ;  /* 0x000000191e000986 */ /* 0x0043e4000c101946 */
[C---:B-1----:R-:W-:Y:S02]  /*c5880*/  IMAD.WIDE R30, R251.reuse, 0x4, R16 ;  /* 0x00000004fb1e7825 */ /* 0x042fe400078e0210 */
[----:B------:R-:W2:Y:S04]  /*c5890*/  LDL.LU R25, [R1+0x2f4c] ;  /* 0x002f4c0001197983 */ /* 0x000ea80000300800 */
[----:B------:R1:W-:Y:S02]  /*c58a0*/  @P1 STG.E desc[UR70][R30.64], R214 ;  /* 0x000000d61e001986 */ /* 0x0003e4000c101946 */
[----:B-1----:R-:W-:-:S05]  /*c58b0*/  IMAD.WIDE R30, R251, 0x4, R14 ;  /* 0x00000004fb1e7825 */ /* 0x002fca00078e020e */
[----:B----4-:R1:W-:Y:S02]  /*c58c0*/  @P2 STG.E desc[UR70][R30.64], R250 ;  /* 0x000000fa1e002986 */ /* 0x0103e4000c101946 */
[----:B-1----:R-:W-:-:S05]  /*c58d0*/  IMAD.WIDE R30, R29, 0x4, R16 ;  /* 0x000000041d1e7825 */ /* 0x002fca00078e0210 */
[----:B------:R1:W-:Y:S02]  /*c58e0*/  @P3 STG.E desc[UR70][R30.64], R242 ;  /* 0x000000f21e003986 */ /* 0x0003e4000c101946 */
[----:B-1----:R-:W-:-:S05]  /*c58f0*/  IMAD.WIDE R30, R29, 0x4, R14 ;  /* 0x000000041d1e7825 */ /* 0x002fca00078e020e */
[----:B------:R1:W-:Y:S02]  /*c5900*/  @P4 STG.E desc[UR70][R30.64], R28 ;  /* 0x0000001c1e004986 */ /* 0x0003e4000c101946 */
[----:B-1----:R-:W-:-:S05]  /*c5910*/  IMAD.WIDE R30, R2, 0x4, R16 ;  /* 0x00000004021e7825 */ /* 0x002fca00078e0210 */
[----:B------:R1:W-:Y:S04]  /*c5920*/  @P5 STG.E desc[UR70][R30.64], R26 ;  /* 0x0000001a1e005986 */ /* 0x0003e8000c101946 */
[----:B-1----:R-:W3:Y:S01]  /*c5930*/  LDL.LU R26, [R1+0x2f48] ;  /* 0x002f4800011a7983 */ /* 0x002ee20000300800 */
[----:B------:R-:W-:-:S03]  /*c5940*/  IMAD.WIDE R30, R2, 0x4, R14 ;  /* 0x00000004021e7825 */ /* 0x000fc600078e020e */
[----:B------:R-:W4:Y:S04]  /*c5950*/  LDL.LU R28, [R1+0x878] ;  /* 0x00087800011c7983 */ /* 0x000f280000300800 */
[----:B------:R-:W2:Y:S04]  /*c5960*/  LDL.LU R2, [R1+0x1818] ;  /* 0x0018180001027983 */ /* 0x000ea80000300800 */
[----:B------:R1:W-:Y:S04]  /*c5970*/  @P6 STG.E desc[UR70][R30.64], R33 ;  /* 0x000000211e006986 */ /* 0x0003e8000c101946 */
[----:B-1----:R-:W2:Y:S04]  /*c5980*/  LDL.LU R33, [R1+0x2f44] ;  /* 0x002f440001217983 */ /* 0x002ea80000300800 */
        /* <DEDUP_REMOVED lines=16> */
[----:B------:R-:W4:Y:S04]  /*c5a90*/  LDL.LU R110, [R1+0x8e0] ;  /* 0x0008e000016e7983 */ /* 0x000f280000300800 */
[----:B------:R-:W4:Y:S01]  /*c5aa0*/  LDL.LU R111, [R1+0x1828] ;  /* 0x00182800016f7983 */ /* 0x000f220000300800 */
[----:B---3--:R-:W-:Y:S02]  /*c5ab0*/  LOP3.LUT P0, RZ, R26, 0x2000, RZ, 0xc0, !PT ;  /* 0x000020001aff7812 */ /* 0x008fe4000780c0ff */
[----:B--2---:R-:W-:-:S11]  /*c5ac0*/  LOP3.LUT R33, R33, 0xf7ffffff, RZ, 0xc0, !PT ;  /* 0xf7ffffff21217812 */ /* 0x004fd600078ec0ff */
        /* <DEDUP_REMOVED lines=14> */
[----:B------:R-:W-:-:S11]  /*c5bb0*/  LOP3.LUT P3, RZ, R25, 0x40, RZ, 0xc0, !PT ;  /* 0x0000004019ff7812 */ /* 0x000fd6000786c0ff */
[----:B------:R-:W-:Y:S02]  /*c5bc0*/  @P0 LOP3.LUT R11, R11, 0x1, RZ, 0xfc, !PT ;  /* 0x000000010b0b0812 */ /* 0x000fe400078efcff */
[----:B------:R-:W-:Y:S02]  /*c5bd0*/  LOP3.LUT P0, RZ, R22, 0x20, RZ, 0xc0, !PT ;  /* 0x0000002016ff7812 */ /* 0x000fe4000780c0ff */
[----:B------:R-:W-:Y:S02]  /*c5be0*/  LOP3.LUT R11, R11, 0xfffffffd, RZ, 0xc0, !PT ;  /* 0xfffffffd0b0b7812 */ /* 0x000fe400078ec0ff */
[----:B------:R-:W-:Y:S01]  /*c5bf0*/  LOP3.LUT P4, RZ, R25, 0x100, RZ, 0xc0, !PT ;  /* 0x0000010019ff7812 */ /* 0x000fe2000788c0ff */
[----:B----4-:R-:W-:Y:S01]  /*c5c00*/  IMAD.WIDE R30, R214, 0x4, R16 ;  /* 0x00000004d61e7825 */ /* 0x010fe200078e0210 */
[----:B------:R-:W-:-:S07]  /*c5c10*/  LOP3.LUT P5, RZ, R26, 0x400, RZ, 0xc0, !PT ;  /* 0x000004001aff7812 */ /* 0x000fce00078ac0ff */
[----:B------:R-:W-:Y:S02]  /*c5c20*/  @P0 LOP3.LUT R11, R11, 0x2, RZ, 0xfc, !PT ;  /* 0x000000020b0b0812 */ /* 0x000fe400078efcff */
[----:B------:R-:W-:Y:S01]  /*c5c30*/  LOP3.LUT P0, RZ, R25, 0x400, RZ, 0xc0, !PT ;  /* 0x0000040019ff7812 */ /* 0x000fe2000780c0ff */
[----:B------:R1:W-:Y:S01]  /*c5c40*/  @P3 STG.E desc[UR70][R30.64], R215 ;  /* 0x000000d71e003986 */ /* 0x0003e2000c101946 */
[----:B------:R-:W-:Y:S02]  /*c5c50*/  LOP3.LUT P6, RZ, R26, 0x1000, RZ, 0xc0, !PT ;  /* 0x000010001aff7812 */ /* 0x000fe400078cc0ff */
[----:B------:R-:W-:Y:S01]  /*c5c60*/  LOP3.LUT R11, R11, 0xfffffffb, RZ, 0xc0, !PT ;  /* 0xfffffffb0b0b7812 */ /* 0x000fe200078ec0ff */
[----:B-1----:R-:W-:-:S08]  /*c5c70*/  IMAD.WIDE R30, R214, 0x4, R14 ;  /* 0x00000004d61e7825 */ /* 0x002fd000078e020e */
[----:B------:R-:W-:Y:S01]  /*c5c80*/  @P0 LOP3.LUT R11, R11, 0x4, RZ, 0xfc, !PT ;  /* 0x000000040b0b0812 */ /* 0x000fe200078efcff */
[----:B------:R-:W2:Y:S04]  /*c5c90*/  LDL.LU R215, [R1+0x8c0] ;  /* 0x0008c00001d77983 */ /* 0x000ea80000300800 */
[----:B------:R1:W-:Y:S01]  /*c5ca0*/  @P4 STG.E desc[UR70][R30.64], R251 ;  /* 0x000000fb1e004986 */ /* 0x0003e2000c101946 */
[----:B------:R-:W-:Y:S01]  /*c5cb0*/  LOP3.LUT P0, RZ, R25, 0x200, RZ, 0xc0, !PT ;  /* 0x0000020019ff7812 */ /* 0x000fe2000780c0ff */
[C---:B-1----:R-:W-:Y:S02]  /*c5cc0*/  IMAD.WIDE R30, R242.reuse, 0x4, R16 ;  /* 0x00000004f21e7825 */ /* 0x042fe400078e0210 */
        /* <DEDUP_REMOVED lines=42> */
[----:B------:R-:W-:Y:S02]  /*c5f70*/  LOP3.LUT P5, RZ, R25, 0x1000, RZ, 0xc0, !PT ;  /* 0x0000100019ff7812 */ /* 0x000fe400078ac0ff */
        /* <DEDUP_REMOVED lines=8> */
[----:B-1----:R-:W-:Y:S02]  /*c6000*/  IMAD.WIDE R30, R29, 0x4, R14 ;  /* 0x000000041d1e7825 */ /* 0x002fe400078e020e */
[----:B------:R-:W2:Y:S04]  /*c6010*/  LDL.LU R29, [R1+0x183c] ;  /* 0x00183c00011d7983 */ /* 0x000ea80000300800 */
[----:B------:R1:W-:Y:S02]  /*c6020*/  @P5 STG.E desc[UR70][R30.64], R28 ;  /* 0x0000001c1e005986 */ /* 0x0003e4000c101946 */
[----:B-1----:R-:W-:-:S05]  /*c6030*/  IMAD.WIDE R30, R2, 0x4, R16 ;  /* 0x00000004021e7825 */ /* 0x002fca00078e0210 */
[----:B------:R1:W-:Y:S04]  /*c6040*/  @P6 STG.E desc[UR70][R30.64], R27 ;  /* 0x0000001b1e006986 */ /* 0x0003e8000c101946 */
[----:B-1----:R-:W3:Y:S04]  /*c6050*/  LDL.LU R27, [R1+0x2f3c] ;  /* 0x002f3c00011b7983 */ /* 0x002ee80000300800 */
[----:B------:R-:W4:Y:S04]  /*c6060*/  LDL.LU R215, [R1+0x894] ;  /* 0x0008940001d77983 */ /* 0x000f280000300800 */
[----:B------:R-:W2:Y:S04]  /*c6070*/  LDL.LU R214, [R1+0x8e8] ;  /* 0x0008e80001d67983 */ /* 0x000ea80000300800 */
[----:B------:R-:W2:Y:S04]  /*c6080*/  LDL.LU R242, [R1+0x1838] ;  /* 0x0018380001f27983 */ /* 0x000ea80000300800 */
[----:B------:R-:W2:Y:S04]  /*c6090*/  LDL.LU R251, [R1+0x8c8] ;  /* 0x0008c80001fb7983 */ /* 0x000ea80000300800 */
[----:B------:R-:W3:Y:S04]  /*c60a0*/  LDL.LU R250, [R1+0x8a8] ;  /* 0x0008a80001fa7983 */ /* 0x000ee80000300800 */
[----:B------:R-:W3:Y:S01]  /*c60b0*/  LDL.LU R28, [R1+0x898] ;  /* 0x00089800011c7983 */ /* 0x000ee20000300800 */
[----:B------:R-:W-:-:S03]  /*c60c0*/  IMAD.WIDE R30, R2, 0x4, R14 ;  /* 0x00000004021e7825 */ /* 0x000fc600078e020e */
[----:B------:R-:W3:Y:S04]  /*c60d0*/  LDL.LU R2, [R1+0x8ec] ;  /* 0x0008ec0001027983 */ /* 0x000ee80000300800 */
[----:B------:R-:W3:Y:S01]  /*c60e0*/  LDL.LU R105, [R1+0x1840] ;  /* 0x0018400001697983 */ /* 0x000ee20000300800 */
[----:B------:R-:W-:Y:S02]  /*c60f0*/  LOP3.LUT P3, RZ, R22, 0x100, RZ, 0xc0, !PT ;  /* 0x0000010016ff7812 */ /* 0x000fe4000786c0ff */
[----:B------:R-:W-:Y:S01]  /*c6100*/  LOP3.LUT P4, RZ, R24, 0x8, RZ, 0xc0, !PT ;  /* 0x0000000818ff7812 */ /* 0x000fe2000788c0ff */
[----:B------:R-:W3:Y:S04]  /*c6110*/  LDL.LU R32, [R1+0x8cc] ;  /* 0x0008cc0001207983 */ /* 0x000ee80000300800 */
[----:B------:R-:W3:Y:S01]  /*c6120*/  LDL.LU R212, [R1+0x1844] ;  /* 0x0018440001d47983 */ /* 0x000ee20000300800 */
[----:B------:R-:W-:-:S02]  /*c6130*/  LOP3.LUT P0, RZ, R22, 0x400, RZ, 0xc0, !PT ;  /* 0x0000040016ff7812 */ /* 0x000fc4000780c0ff */
        /* <DEDUP_REMOVED lines=12> */
[----:B----4-:R2:W-:Y:S02]  /*c6200*/  @P3 STG.E desc[UR70][R30.64], R215 ;  /* 0x000000d71e003986 */ /* 0x0105e4000c101946 */
[----:B--2---:R-:W-:-:S05]  /*c6210*/  IMAD.WIDE R30, R242, 0x4, R16 ;  /* 0x00000004f21e7825 */ /* 0x004fca00078e0210 */
[----:B------:R1:W-:Y:S02]  /*c6220*/  @P4 STG.E desc[UR70][R30.64], R214 ;  /* 0x000000d61e004986 */ /* 0x0003e4000c101946 */
[----:B-1----:R-:W-:Y:S02]  /*c6230*/  IMAD.WIDE R30, R242, 0x4, R14 ;  /* 0x00000004f21e7825 */ /* 0x002fe400078e020e */
[----:B------:R-:W2:Y:S04]  /*c6240*/  LDL.LU R242, [R1+0x8ac] ;  /* 0x0008ac0001f27983 */ /* 0x000ea80000300800 */
[----:B------:R-:W4:Y:S01]  /*c6250*/  LDL.LU R213, [R1+0x89c] ;  /* 0x00089c0001d57983 */ /* 0x000f220000300800 */
[----:B------:R-:W-:-:S03]  /*c6260*/  LOP3.LUT R33, R33, 0xff7fffff, RZ, 0xc0, !PT ;  /* 0xff7fffff21217812 */ /* 0x000fc600078ec0ff */
[----:B------:R-:W4:Y:S01]  /*c6270*/  LDL.LU R106, [R1+0x8d0] ;  /* 0x0008d000016a7983 */ /* 0x000f220000300800 */
[----:B------:R-:W-:-:S03]  /*c6280*/  @P0 LOP3.LUT R33, R33, 0x800000, RZ, 0xfc, !PT ;  /* 0x0080000021210812 */ /* 0x000fc600078efcff */
[----:B------:R-:W4:Y:S01]  /*c6290*/  LDL.LU R107, [R1+0x1848] ;  /* 0x00184800016b7983 */ /* 0x000f220000300800 */
[----:B------:R-:W-:Y:S02]  /*c62a0*/  LOP3.LUT P0, RZ, R26, 0x20000, RZ, 0xc0, !PT ;  /* 0x000200001aff7812 */ /* 0x000fe4000780c0ff */
[----:B------:R-:W-:Y:S01]  /*c62b0*/  LOP3.LUT R33, R33, 0xfeffffff, RZ, 0xc0, !PT ;  /* 0xfeffffff21217812 */ /* 0x000fe200078ec0ff */
[----:B------:R-:W4:Y:S04]  /*c62c0*/  LDL.LU R240, [R1+0x8b0] ;  /* 0x0008b00001f07983 */ /* 0x000f280000300800 */
[----:B------:R-:W4:Y:S04]  /*c62d0*/  LDL.LU R108, [R1+0x650] ;  /* 0x00065000016c7983 */ /* 0x000f280000300800 */
[----:B------:R-:W4:Y:S02]  /*c62e0*/  LDL.LU R109, [R1+0x184c] ;  /* 0x00184c00016d7983 */ /* 0x000f240000300800 */
[----:B------:R-:W-:-:S02]  /*c62f0*/  @P0 LOP3.LUT R33, R33, 0x1000000, RZ, 0xfc, !PT ;  /* 0x0100000021210812 */ /* 0x000fc400078efcff */
[----:B---3--:R-:W-:Y:S01]  /*c6300*/  LOP3.LUT P0, RZ, R27, 0x10000, RZ, 0xc0, !PT ;  /* 0x000100001bff7812 */ /* 0x008fe2000780c0ff */
[----:B------:R-:W3:Y:S01]  /*c6310*/  LDL.LU R110, [R1+0x460] ;  /* 0x00046000016e7983 */ /* 0x000ee20000300800 */
[----:B------:R-:W-:Y:S02]  /*c6320*/  LOP3.LUT R33, R33, 0xfdffffff, RZ, 0xc0, !PT ;  /* 0xfdffffff21217812 */ /* 0x000fe400078ec0ff */
[----:B------:R-:W-:Y:S01]  /*c6330*/  LOP3.LUT P5, RZ, R24, 0x10, RZ, 0xc0, !PT ;  /* 0x0000001018ff7812 */ /* 0x000fe200078ac0ff */
[----:B------:R-:W3:Y:S01]  /*c6340*/  LDL.LU R111, [R1+0x8d4] ;  /* 0x0008d400016f7983 */ /* 0x000ee20000300800 */
[----:B------:R-:W-:-:S03]  /*c6350*/  LOP3.LUT P6, RZ, R21, 0x80000000, RZ, 0xc0, !PT ;  /* 0x8000000015ff7812 */ /* 0x000fc600078cc0ff */
[----:B------:R-:W3:Y:S04]  /*c6360*/  LDL.LU R215, [R1+0x1850] ;  /* 0x0018500001d77983 */ /* 0x000ee80000300800 */
[----:B------:R-:W-:Y:S01]  /*c6370*/  @P0 LOP3.LUT R33, R33, 0x2000000, RZ, 0xfc, !PT ;  /* 0x0200000021210812 */ /* 0x000fe200078efcff */
[----:B------:R-:W3:Y:S01]  /*c6380*/  LDL.LU R214, [R1+0x8b4] ;  /* 0x0008b40001d67983 */ /* 0x000ee20000300800 */
[----:B------:R-:W-:Y:S02]  /*c6390*/  LOP3.LUT P0, RZ, R27, 0x4000, RZ, 0xc0, !PT ;  /* 0x000040001bff7812 */ /* 0x000fe4000780c0ff */
[----:B------:R-:W-:Y:S01]  /*c63a0*/  LOP3.LUT R33, R33, 0xfbffffff, RZ, 0xc0, !PT ;  /* 0xfbffffff21217812 */ /* 0x000fe200078ec0ff */
[----:B------:R1:W-:Y:S10]  /*c63b0*/  @P5 STG.E desc[UR70][R30.64], R251 ;  /* 0x000000fb1e005986 */ /* 0x0003f4000c101946 */
[----:B------:R-:W-:-:S02]  /*c63c0*/  @P0 LOP3.LUT R33, R33, 0x4000000, RZ, 0xfc, !PT ;  /* 0x0400000021210812 */ /* 0x000fc400078efcff */
[----:B------:R-:W-:Y:S01]  /*c63d0*/  LOP3.LUT P0, RZ, R23, 0x1, RZ, 0xc0, !PT ;  /* 0x0000000117ff7812 */ /* 0x000fe2000780c0ff */
[----:B-1----:R-:W-:-:S05]  /*c63e0*/  IMAD.WIDE R30, R29, 0x4, R16 ;  /* 0x000000041d1e7825 */ /* 0x002fca00078e0210 */
[----:B------:R1:W-:Y:S02]  /*c63f0*/  @P6 STG.E desc[UR70][R30.64], R250 ;  /* 0x000000fa1e006986 */ /* 0x0003e4000c101946 */
[----:B-1----:R-:W-:Y:S02]  /*c6400*/  IMAD.WIDE R30, R29, 0x4, R14 ;  /* 0x000000041d1e7825 */ /* 0x002fe400078e020e */
[----:B------:R-:W3:Y:S04]  /*c6410*/  LDL.LU R250, [R1+0x1854] ;  /* 0x0018540001fa7983 */ /* 0x000ee80000300800 */
[----:B------:R1:W-:Y:S01]  /*c6420*/  @P0 STG.E desc[UR70][R30.64], R28 ;  /* 0x0000001c1e000986 */ /* 0x0003e2000c101946 */
[----:B------:R-:W-:-:S03]  /*c6430*/  LOP3.LUT P0, RZ, R33, 0x4000000, RZ, 0xc0, !PT ;  /* 0x0400000021ff7812 */ /* 0x000fc6000780c0ff */
[----:B------:R-:W3:Y:S04]  /*c6440*/  LDL.LU R251, [R1+0x654] ;  /* 0x0006540001fb7983 */ /* 0x000ee80000300800 */
[----:B------:R-:W3:Y:S01]  /*c6450*/  LDL.LU R29, [R1+0x464] ;  /* 0x00046400011d7983 */ /* 0x000ee20000300800 */
[----:B-1----:R-:W-:-:S03]  /*c6460*/  IMAD.WIDE R30, R105, 0x4, R16 ;  /* 0x00000004691e7825 */ /* 0x002fc600078e0210 */
[----:B------:R-:W3:Y:S04]  /*c6470*/  LDL.LU R28, [R1+0x8d8] ;  /* 0x0008d800011c7983 */ /* 0x000ee80000300800 */
[----:B------:R1:W-:Y:S01]  /*c6480*/  @P0 STG.E desc[UR70][R30.64], R2 ;  /* 0x000000021e000986 */ /* 0x0003e2000c101946 */
[----:B------:R-:W-:-:S03]  /*c6490*/  LOP3.LUT P0, RZ, R33, 0x2000000, RZ, 0xc0, !PT ;  /* 0x0200000021ff7812 */ /* 0x000fc6000780c0ff */
[----:B-1----:R-:W3:Y:S01]  /*c64a0*/  LDL.LU R2, [R1+0x1858] ;  /* 0x0018580001027983 */ /* 0x002ee20000300800 */
[----:B------:R-:W-:-:S09]  /*c64b0*/  IMAD.WIDE R30, R105, 0x4, R14 ;  /* 0x00000004691e7825 */ /* 0x000fd200078e020e */
[----:B------:R1:W-:Y:S01]  /*c64c0*/  @P0 STG.E desc[UR70][R30.64], R32 ;  /* 0x000000201e000986 */ /* 0x0003e2000c101946 */
[----:B------:R-:W-:Y:S01]  /*c64d0*/  LOP3.LUT P0, RZ, R33, 0x1000000, RZ, 0xc0, !PT ;  /* 0x0100000021ff7812 */ /* 0x000fe2000780c0ff */
[----:B-1----:R-:W-:-:S12]  /*c64e0*/  IMAD.WIDE R30, R212, 0x4, R16 ;  /* 0x00000004d41e7825 */ /* 0x002fd800078e0210 */
[----:B--2---:R1:W-:Y:S04]  /*c64f0*/  @P0 STG.E desc[UR70][R30.64], R242 ;  /* 0x000000f21e000986 */ /* 0x0043e8000c101946 */
[----:B-1----:R-:W2:Y:S01]  /*c6500*/  LDL.LU R242, [R1+0x8b8] ;  /* 0x0008b80001f27983 */ /* 0x002ea20000300800 */
[----:B------:R-:W-:Y:S01]  /*c6510*/  LOP3.LUT P0, RZ, R33, 0x800000, RZ, 0xc0, !PT ;  /* 0x0080000021ff7812 */ /* 0x000fe2000780c0ff */
[----:B------:R-:W-:-:S12]  /*c6520*/  IMAD.WIDE R30, R212, 0x4, R14 ;  /* 0x00000004d41e7825 */ /* 0x000fd800078e020e */
[----:B----4-:R1:W-:Y:S01]  /*c6530*/  @P0 STG.E desc[UR70][R30.64], R213 ;  /* 0x000000d51e000986 */ /* 0x0103e2000c101946 */
        /* <DEDUP_REMOVED lines=13> */
[----:B---3--:R1:W-:Y:S01]  /*c6610*/  @P0 STG.E desc[UR70][R30.64], R110 ;  /* 0x0000006e1e000986 */ /* 0x0083e2000c101946 */
        /* <DEDUP_REMOVED lines=11> */
[C---:B-1----:R-:W-:Y:S02]  /*c66d0*/  IMAD.WIDE R30, R2.reuse, 0x4, R16 ;  /* 0x00000004021e7825 */ /* 0x042fe400078e0210 */
[----:B------:R-:W3:Y:S04]  /*c66e0*/  LDL.LU R29, [R1+0x65c] ;  /* 0x00065c00011d7983 */ /* 0x000ee80000300800 */
[----:B------:R1:W-:Y:S02]  /*c66f0*/  @P5 STG.E desc[UR70][R30.64], R28 ;  /* 0x0000001c1e005986 */ /* 0x0003e4000c101946 */
[----:B-1----:R-:W-:-:S02]  /*c6700*/  IMAD.WIDE R30, R2, 0x4, R14 ;  /* 0x00000004021e7825 */ /* 0x002fc400078e020e */
[----:B------:R-:W4:Y:S04]  /*c6710*/  LDL.LU R28, [R1+0x1864] ;  /* 0x00186400011c7983 */ /* 0x000f280000300800 */
[----:B------:R-:W3:Y:S04]  /*c6720*/  LDL.LU R2, [R1+0x46c] ;  /* 0x00046c0001027983 */ /* 0x000ee80000300800 */
[----:B------:R-:W3:Y:S04]  /*c6730*/  LDL.LU R111, [R1+0x658] ;  /* 0x00065800016f7983 */ /* 0x000ee80000300800 */
[----:B------:R-:W3:Y:S01]  /*c6740*/  LDL.LU R215, [R1+0x185c] ;  /* 0x00185c0001d77983 */ /* 0x000ee20000300800 */
[----:B------:R-:W-:-:S03]  /*c6750*/  LOP3.LUT P6, RZ, R27, 0x40000, RZ, 0xc0, !PT ;  /* 0x000400001bff7812 */ /* 0x000fc600078cc0ff */
[----:B------:R-:W4:Y:S04]  /*c6760*/  LDL.LU R214, [R1+0x468] ;  /* 0x0004680001d67983 */ /* 0x000f280000300800 */
[----:B------:R-:W4:Y:S04]  /*c6770*/  LDL.LU R251, [R1+0x8dc] ;  /* 0x0008dc0001fb7983 */ /* 0x000f280000300800 */
[----:B------:R-:W4:Y:S04]  /*c6780*/  LDL.LU R250, [R1+0x1860] ;  /* 0x0018600001fa7983 */ /* 0x000f280000300800 */
[----:B--2---:R1:W-:Y:S04]  /*c6790*/  @P6 STG.E desc[UR70][R30.64], R242 ;  /* 0x000000f21e006986 */ /* 0x0043e8000c101946 */
[----:B-1----:R-:W2:Y:S01]  /*c67a0*/  LDL.LU R242, [R1+0x8bc] ;  /* 0x0008bc0001f27983 */ /* 0x002ea20000300800 */
[----:B------:R-:W-:-:S02]  /*c67b0*/  LOP3.LUT P0, RZ, R26, 0x200000, RZ, 0xc0, !PT ;  /* 0x002000001aff7812 */ /* 0x000fc4000780c0ff */
[----:B------:R-:W-:Y:S01]  /*c67c0*/  LOP3.LUT R33, R33, 0xfffff7ff, RZ, 0xc0, !PT ;  /* 0xfffff7ff21217812 */ /* 0x000fe200078ec0ff */
        /* <DEDUP_REMOVED lines=13> */
[----:B------:R-:W2:Y:S01]  /*c68a0*/  LDL.LU R240, [R1+0x1870] ;  /* 0x0018700001f07983 */ /* 0x000ea20000300800 */
[C---:B------:R-:W-:Y:S02]  /*c68b0*/  LOP3.LUT P3, RZ, R26.reuse, 0x80000, RZ, 0xc0, !PT ;  /* 0x000800001aff7812 */ /* 0x040fe4000786c0ff */
[----:B------:R-:W-:Y:S01]  /*c68c0*/  LOP3.LUT P4, RZ, R26, 0x100000, RZ, 0xc0, !PT ;  /* 0x001000001aff7812 */ /* 0x000fe2000788c0ff */
[----:B------:R-:W2:Y:S01]  /*c68d0*/  LDL.LU R108, [R1+0x924] ;  /* 0x00092400016c7983 */ /* 0x000ea20000300800 */
[C---:B------:R-:W-:Y:S02]  /*c68e0*/  LOP3.LUT P5, RZ, R25.reuse, 0x8000, RZ, 0xc0, !PT ;  /* 0x0000800019ff7812 */ /* 0x040fe400078ac0ff */
[----:B------:R-:W-:Y:S01]  /*c68f0*/  LOP3.LUT P6, RZ, R25, 0x10000, RZ, 0xc0, !PT ;  /* 0x0001000019ff7812 */ /* 0x000fe200078cc0ff */
[----:B------:R-:W2:Y:S02]  /*c6900*/  LDL.LU R110, [R1+0x1874] ;  /* 0x00187400016e7983 */ /* 0x000ea40000300800 */
[----:B------:R-:W-:-:S02]  /*c6910*/  @P0 LOP3.LUT R33, R33, 0x2000, RZ, 0xfc, !PT ;  /* 0x0000200021210812 */ /* 0x000fc400078efcff */
[----:B------:R-:W-:Y:S01]  /*c6920*/  LOP3.LUT P0, RZ, R23, 0x10, RZ, 0xc0, !PT ;  /* 0x0000001017ff7812 */ /* 0x000fe2000780c0ff */
[----:B------:R-:W2:Y:S01]  /*c6930*/  LDL.LU R109, [R1+0x904] ;  /* 0x00090400016d7983 */ /* 0x000ea20000300800 */
        /* <DEDUP_REMOVED lines=15> */
[----:B---3--:R-:W-:-:S05]  /*c6a30*/  IMAD.WIDE R30, R215, 0x4, R16 ;  /* 0x00000004d71e7825 */ /* 0x008fca00078e0210 */
[----:B------:R1:W-:Y:S02]  /*c6a40*/  @P3 STG.E desc[UR70][R30.64], R111 ;  /* 0x0000006f1e003986 */ /* 0x0003e4000c101946 */
[----:B-1----:R-:W-:Y:S02]  /*c6a50*/  IMAD.WIDE R30, R215, 0x4, R14 ;  /* 0x00000004d71e7825 */ /* 0x002fe400078e020e */
[----:B------:R-:W3:Y:S04]  /*c6a60*/  LDL.LU R111, [R1+0x8f4] ;  /* 0x0008f400016f7983 */ /* 0x000ee80000300800 */
[----:B----4-:R1:W-:Y:S02]  /*c6a70*/  @P4 STG.E desc[UR70][R30.64], R214 ;  /* 0x000000d61e004986 */ /* 0x0103e4000c101946 */
[----:B-1----:R-:W-:-:S05]  /*c6a80*/  IMAD.WIDE R30, R250, 0x4, R16 ;  /* 0x00000004fa1e7825 */ /* 0x002fca00078e0210 */
[----:B------:R1:W-:Y:S02]  /*c6a90*/  @P5 STG.E desc[UR70][R30.64], R251 ;  /* 0x000000fb1e005986 */ /* 0x0003e4000c101946 */
[----:B-1----:R-:W-:Y:S02]  /*c6aa0*/  IMAD.WIDE R30, R250, 0x4, R14 ;  /* 0x00000004fa1e7825 */ /* 0x002fe400078e020e */
[----:B------:R-:W4:Y:S04]  /*c6ab0*/  LDL.LU R251, [R1+0x1878] ;  /* 0x0018780001fb7983 */ /* 0x000f280000300800 */
[----:B------:R-:W4:Y:S04]  /*c6ac0*/  LDL.LU R215, [R1+0x948] ;  /* 0x0009480001d77983 */ /* 0x000f280000300800 */
[----:B------:R-:W4:Y:S04]  /*c6ad0*/  LDL.LU R250, [R1+0x928] ;  /* 0x0009280001fa7983 */ /* 0x000f280000300800 */
[----:B--2---:R1:W-:Y:S02]  /*c6ae0*/  @P6 STG.E desc[UR70][R30.64], R242 ;  /* 0x000000f21e006986 */ /* 0x0043e4000c101946 */
[----:B-1----:R-:W-:-:S02]  /*c6af0*/  IMAD.WIDE R30, R28, 0x4, R16 ;  /* 0x000000041c1e7825 */ /* 0x002fc400078e0210 */
[----:B------:R-:W2:Y:S04]  /*c6b00*/  LDL.LU R242, [R1+0x908] ;  /* 0x0009080001f27983 */ /* 0x000ea80000300800 */
[----:B------:R1:W-:Y:S01]  /*c6b10*/  @P0 STG.E desc[UR70][R30.64], R29 ;  /* 0x0000001d1e000986 */ /* 0x0003e2000c101946 */
[----:B------:R-:W-:-:S03]  /*c6b20*/  LOP3.LUT P0, RZ, R33, 0x40000, RZ, 0xc0, !PT ;  /* 0x0004000021ff7812 */ /* 0x000fc6000780c0ff */
[----:B-1----:R-:W2:Y:S01]  /*c6b30*/  LDL.LU R29, [R1+0x187c] ;  /* 0x00187c00011d7983 */ /* 0x002ea20000300800 */
[----:B------:R-:W-:-:S03]  /*c6b40*/  IMAD.WIDE R30, R28, 0x4, R14 ;  /* 0x000000041c1e7825 */ /* 0x000fc600078e020e */
[----:B------:R-:W2:Y:S06]  /*c6b50*/  LDL.LU R28, [R1+0x8f8] ;  /* 0x0008f800011c7983 */ /* 0x000eac0000300800 */
[----:B------:R1:W-:Y:S04]  /*c6b60*/  @P0 STG.E desc[UR70][R30.64], R2 ;  /* 0x000000021e000986 */ /* 0x0003e8000c101946 */
[----:B-1----:R-:W2:Y:S04]  /*c6b70*/  LDL.LU R2, [R1+0x94c] ;  /* 0x00094c0001027983 */ /* 0x002ea80000300800 */
[----:B------:R-:W2:Y:S01]  /*c6b80*/  LDL.LU R214, [R1+0x1880] ;  /* 0x0018800001d67983 */ /* 0x000ea20000300800 */
        /* <DEDUP_REMOVED lines=19> */
[----:B------:R-:W-:Y:S02]  /*c6cc0*/  LOP3.LUT P1, RZ, R26, 0x400000, RZ, 0xc0, !PT ;  /* 0x004000001aff7812 */ /* 0x000fe4000782c0ff */
[----:B------:R-:W-:Y:S01]  /*c6cd0*/  LOP3.LUT P2, RZ, R25, 0x20000, RZ, 0xc0, !PT ;  /* 0x0002000019ff7812 */ /* 0x000fe2000784c0ff */
[----:B-1----:R-:W-:-:S08]  /*c6ce0*/  IMAD.WIDE R30, R110, 0x4, R16 ;  /* 0x000000046e1e7825 */ /* 0x002fd000078e0210 */
[----:B------:R1:W-:Y:S01]  /*c6cf0*/  @P0 STG.E desc[UR70][R30.64], R109 ;  /* 0x0000006d1e000986 */ /* 0x0003e2000c101946 */
[----:B------:R-:W-:Y:S01]  /*c6d00*/  LOP3.LUT P3, RZ, R25, 0x40000, RZ, 0xc0, !PT ;  /* 0x0004000019ff7812 */ /* 0x000fe2000786c0ff */
[----:B-1----:R-:W-:Y:S01]  /*c6d10*/  IMAD.WIDE R30, R110, 0x4, R14 ;  /* 0x000000046e1e7825 */ /* 0x002fe200078e020e */
[C---:B------:R-:W-:Y:S02]  /*c6d20*/  LOP3.LUT P4, RZ, R22.reuse, 0x2000, RZ, 0xc0, !PT ;  /* 0x0000200016ff7812 */ /* 0x040fe4000788c0ff */
[----:B------:R-:W-:Y:S02]  /*c6d30*/  LOP3.LUT P5, RZ, R22, 0x4000, RZ, 0xc0, !PT ;  /* 0x0000400016ff7812 */ /* 0x000fe400078ac0ff */
[----:B---3--:R4:W-:Y:S01]  /*c6d40*/  @P1 STG.E desc[UR70][R30.64], R111 ;  /* 0x0000006f1e001986 */ /* 0x0089e2000c101946 */
[----:B------:R-:W-:Y:S01]  /*c6d50*/  LOP3.LUT P6, RZ, R24, 0x200, RZ, 0xc0, !PT ;  /* 0x0000020018ff7812 */ /* 0x000fe200078cc0ff */
[----:B----4-:R-:W-:-:S05]  /*c6d60*/  IMAD.WIDE R30, R251, 0x4, R16 ;  /* 0x00000004fb1e7825 */ /* 0x010fca00078e0210 */
[----:B------:R1:W-:Y:S02]  /*c6d70*/  @P2 STG.E desc[UR70][R30.64], R215 ;  /* 0x000000d71e002986 */ /* 0x0003e4000c101946 */
[----:B-1----:R-:W-:Y:S02]  /*c6d80*/  IMAD.WIDE R30, R251, 0x4, R14 ;  /* 0x00000004fb1e7825 */ /* 0x002fe400078e020e */
[----:B------:R-:W3:Y:S04]  /*c6d90*/  LDL.LU R251, [R1+0x92c] ;  /* 0x00092c0001fb7983 */ /* 0x000ee80000300800 */
[----:B------:R1:W-:Y:S04]  /*c6da0*/  @P3 STG.E desc[UR70][R30.64], R250 ;  /* 0x000000fa1e003986 */ /* 0x0003e8000c101946 */
[----:B-1----:R-:W4:Y:S01]  /*c6db0*/  LDL.LU R250, [R1+0x90c] ;  /* 0x00090c0001fa7983 */ /* 0x002f220000300800 */
[----:B--2---:R-:W-:-:S05]  /*c6dc0*/  IMAD.WIDE R30, R29, 0x4, R16 ;  /* 0x000000041d1e7825 */ /* 0x004fca00078e0210 */
[----:B------:R1:W-:Y:S02]  /*c6dd0*/  @P4 STG.E desc[UR70][R30.64], R242 ;  /* 0x000000f21e004986 */ /* 0x0003e4000c101946 */
[----:B-1----:R-:W-:Y:S02]  /*c6de0*/  IMAD.WIDE R30, R29, 0x4, R14 ;  /* 0x000000041d1e7825 */ /* 0x002fe400078e020e */
[----:B------:R-:W2:Y:S04]  /*c6df0*/  LDL.LU R242, [R1+0x1884] ;  /* 0x0018840001f27983 */ /* 0x000ea80000300800 */
[----:B------:R1:W-:Y:S04]  /*c6e00*/  @P5 STG.E desc[UR70][R30.64], R28 ;  /* 0x0000001c1e005986 */ /* 0x0003e8000c101946 */
[----:B------:R-:W4:Y:S01]  /*c6e10*/  LDL.LU R29, [R1+0x8fc] ;  /* 0x0008fc00011d7983 */ /* 0x000f220000300800 */
[----:B-1----:R-:W-:-:S03]  /*c6e20*/  IMAD.WIDE R30, R214, 0x4, R16 ;  /* 0x00000004d61e7825 */ /* 0x002fc600078e0210 */
[----:B------:R-:W4:Y:S04]  /*c6e30*/  LDL.LU R28, [R1+0x930] ;  /* 0x00093000011c7983 */ /* 0x000f280000300800 */
[----:B------:R1:W-:Y:S04]  /*c6e40*/  @P6 STG.E desc[UR70][R30.64], R2 ;  /* 0x000000021e006986 */ /* 0x0003e8000c101946 */
        /* <DEDUP_REMOVED lines=13> */
[----:B------:R-:W-:-:S02]  /*c6f20*/  LOP3.LUT P3, RZ, R24, 0x400, RZ, 0xc0, !PT ;  /* 0x0000040018ff7812 */ /* 0x000fc4000786c0ff */
[----:B------:R-:W-:Y:S01]  /*c6f30*/  LOP3.LUT P4, RZ, R23, 0x20, RZ, 0xc0, !PT ;  /* 0x0000002017ff7812 */ /* 0x000fe2000788c0ff */
[----:B------:R-:W4:Y:S01]  /*c6f40*/  LDL.LU R111, [R1+0x918] ;  /* 0x00091800016f7983 */ /* 0x000f220000300800 */
[----:B------:R-:W-:-:S03]  /*c6f50*/  IMAD.WIDE R30, R214, 0x4, R14 ;  /* 0x00000004d61e7825 */ /* 0x000fc600078e020e */
[----:B------:R-:W4:Y:S01]  /*c6f60*/  LDL.LU R215, [R1+0x648] ;  /* 0x0006480001d77983 */ /* 0x000f220000300800 */
[----:B------:R-:W-:-:S03]  /*c6f70*/  LOP3.LUT P5, RZ, R23, 0x40, RZ, 0xc0, !PT ;  /* 0x0000004017ff7812 */ /* 0x000fc600078ac0ff */
[----:B------:R-:W4:Y:S01]  /*c6f80*/  LDL.LU R214, [R1+0x189c] ;  /* 0x00189c0001d67983 */ /* 0x000f220000300800 */
[----:B------:R-:W-:Y:S02]  /*c6f90*/  LOP3.LUT P6, RZ, R27, 0x200000, RZ, 0xc0, !PT ;  /* 0x002000001bff7812 */ /* 0x000fe400078cc0ff */
[----:B------:R-:W-:Y:S02]  /*c6fa0*/  LOP3.LUT P0, RZ, R24, 0x1000, RZ, 0xc0, !PT ;  /* 0x0000100018ff7812 */ /* 0x000fe4000780c0ff */
[----:B------:R-:W-:-:S11]  /*c6fb0*/  LOP3.LUT R33, R33, 0xfffffff7, RZ, 0xc0, !PT ;  /* 0xfffffff721217812 */ /* 0x000fd600078ec0ff */
[----:B------:R-:W-:Y:S02]  /*c6fc0*/  @P0 LOP3.LUT R33, R33, 0x8, RZ, 0xfc, !PT ;  /* 0x0000000821210812 */ /* 0x000fe400078efcff */
[----:B------:R-:W-:Y:S02]  /*c6fd0*/  LOP3.LUT P0, RZ, R24, 0x800, RZ, 0xc0, !PT ;  /* 0x0000080018ff7812 */ /* 0x000fe4000780c0ff */
[----:B------:R-:W-:Y:S01]  /*c6fe0*/  LOP3.LUT R33, R33, 0xffffffef, RZ, 0xc0, !PT ;  /* 0xffffffef21217812 */ /* 0x000fe200078ec0ff */
[----:B---3--:R1:W-:Y:S04]  /*c6ff0*/  @P3 STG.E desc[UR70][R30.64], R251 ;  /* 0x000000fb1e003986 */ /* 0x0083e8000c101946 */
[----:B-1----:R-:W3:Y:S01]  /*c7000*/  LDL.LU R251, [R1+0x458] ;  /* 0x0004580001fb7983 */ /* 0x002ee20000300800 */
[----:B--2---:R-:W-:-:S05]  /*c7010*/  IMAD.WIDE R30, R242, 0x4, R16 ;  /* 0x00000004f21e7825 */ /* 0x004fca00078e0210 */
[----:B----4-:R1:W-:Y:S02]  /*c7020*/  @P4 STG.E desc[UR70][R30.64], R250 ;  /* 0x000000fa1e004986 */ /* 0x0103e4000c101946 */
[----:B-1----:R-:W-:Y:S02]  /*c7030*/  IMAD.WIDE R30, R242, 0x4, R14 ;  /* 0x00000004f21e7825 */ /* 0x002fe400078e020e */
[----:B------:R-:W2:Y:S04]  /*c7040*/  LDL.LU R250, [R1+0x93c] ;  /* 0x00093c0001fa7983 */ /* 0x000ea80000300800 */
[----:B------:R-:W4:Y:S04]  /*c7050*/  LDL.LU R242, [R1+0x18a0] ;  /* 0x0018a00001f27983 */ /* 0x000f280000300800 */
[----:B------:R1:W-:Y:S02]  /*c7060*/  @P5 STG.E desc[UR70][R30.64], R29 ;  /* 0x0000001d1e005986 */ /* 0x0003e4000c101946 */
[----:B-1----:R-:W-:-:S02]  /*c7070*/  IMAD.WIDE R30, R2, 0x4, R16 ;  /* 0x00000004021e7825 */ /* 0x002fc400078e0210 */
[----:B------:R-:W2:Y:S04]  /*c7080*/  LDL.LU R29, [R1+0x91c] ;  /* 0x00091c00011d7983 */ /* 0x000ea80000300800 */
[----:B------:R1:W-:Y:S02]  /*c7090*/  @P6 STG.E desc[UR70][R30.64], R28 ;  /* 0x0000001c1e006986 */ /* 0x0003e4000c101946 */
[----:B-1----:R-:W-:Y:S02]  /*c70a0*/  IMAD.WIDE R30, R2, 0x4, R14 ;  /* 0x00000004021e7825 */ /* 0x002fe400078e020e */
[----:B------:R-:W2:Y:S04]  /*c70b0*/  LDL.LU R28, [R1+0x64c] ;  /* 0x00064c00011c7983 */ /* 0x000ea80000300800 */
[----:B------:R-:W2:Y:S01]  /*c70c0*/  LDL.LU R2, [R1+0x18a4] ;  /* 0x0018a40001027983 */ /* 0x000ea20000300800 */
        /* <DEDUP_REMOVED lines=51> */
[----:B-1----:R-:W-:-:S05]  /*c7400*/  IMAD.WIDE R30, R214, 0x4, R14 ;  /* 0x00000004d61e7825 */ /* 0x002fca00078e020e */
[----:B---3--:R4:W-:Y:S01]  /*c7410*/  @P2 STG.E desc[UR70][R30.64], R251 ;  /* 0x000000fb1e002986 */ /* 0x0089e2000c101946 */
[----:B------:R-:W-:Y:S01]  /*c7420*/  LOP3.LUT P5, RZ, R26, 0x2000000, RZ, 0xc0, !PT ;  /* 0x020000001aff7812 */ /* 0x000fe200078ac0ff */
[----:B----4-:R-:W-:-:S05]  /*c7430*/  IMAD.WIDE R30, R242, 0x4, R16 ;  /* 0x00000004f21e7825 */ /* 0x010fca00078e0210 */
[----:B--2---:R1:W-:Y:S01]  /*c7440*/  @P3 STG.E desc[UR70][R30.64], R250 ;  /* 0x000000fa1e003986 */ /* 0x0043e2000c101946 */
[----:B------:R-:W-:Y:S01]  /*c7450*/  LOP3.LUT P6, RZ, R26, 0x4000000, RZ, 0xc0, !PT ;  /* 0x040000001aff7812 */ /* 0x000fe200078cc0ff */
        /* <DEDUP_REMOVED lines=9> */
[----:B------:R-:W3:Y:S04]  /*c74f0*/  LDL.LU R214, [R1+0x980] ;  /* 0x0009800001d67983 */ /* 0x000ee80000300800 */
[----:B------:R-:W3:Y:S04]  /*c7500*/  LDL.LU R251, [R1+0x960] ;  /* 0x0009600001fb7983 */ /* 0x000ee80000300800 */
[----:B------:R-:W3:Y:S04]  /*c7510*/  LDL.LU R250, [R1+0x18ac] ;  /* 0x0018ac0001fa7983 */ /* 0x000ee80000300800 */
[----:B------:R-:W3:Y:S04]  /*c7520*/  LDL.LU R242, [R1+0x950] ;  /* 0x0009500001f27983 */ /* 0x000ee80000300800 */
[----:B------:R-:W3:Y:S04]  /*c7530*/  LDL.LU R29, [R1+0x9a4] ;  /* 0x0009a400011d7983 */ /* 0x000ee80000300800 */
[----:B------:R-:W3:Y:S01]  /*c7540*/  LDL.LU R28, [R1+0x18b0] ;  /* 0x0018b000011c7983 */ /* 0x000ee20000300800 */
[----:B------:R-:W-:-:S02]  /*c7550*/  LOP3.LUT P3, RZ, R25, 0x200000, RZ, 0xc0, !PT ;  /* 0x0020000019ff7812 */ /* 0x000fc4000786c0ff */
[----:B------:R-:W-:Y:S02]  /*c7560*/  LOP3.LUT P0, RZ, R25, 0x800000, RZ, 0xc0, !PT ;  /* 0x0080000019ff7812 */ /* 0x000fe4000780c0ff */
[----:B------:R-:W-:Y:S02]  /*c7570*/  LOP3.LUT R33, R33, 0xfffffffe, RZ, 0xc0, !PT ;  /* 0xfffffffe21217812 */ /* 0x000fe400078ec0ff */
[----:B------:R-:W-:Y:S02]  /*c7580*/  LOP3.LUT P4, RZ, R25, 0x400000, RZ, 0xc0, !PT ;  /* 0x0040000019ff7812 */ /* 0x000fe4000788c0ff */
[C---:B------:R-:W-:Y:S02]  /*c7590*/  LOP3.LUT P5, RZ, R22.reuse, 0x20000, RZ, 0xc0, !PT ;  /* 0x0002000016ff7812 */ /* 0x040fe400078ac0ff */
[----:B------:R-:W-:Y:S02]  /*c75a0*/  LOP3.LUT P6, RZ, R22, 0x40000, RZ, 0xc0, !PT ;  /* 0x0004000016ff7812 */ /* 0x000fe400078cc0ff */
[----:B--2---:R-:W-:Y:S01]  /*c75b0*/  LOP3.LUT R34, R34, 0xf7ffffff, RZ, 0xc0, !PT ;  /* 0xf7ffffff22227812 */ /* 0x004fe200078ec0ff */
[----:B----4-:R-:W-:-:S05]  /*c75c0*/  IMAD.WIDE R30, R2, 0x4, R16 ;  /* 0x00000004021e7825 */ /* 0x010fca00078e0210 */
[----:B---3--:R1:W-:Y:S01]  /*c75d0*/  @P3 STG.E desc[UR70][R30.64], R215 ;  /* 0x000000d71e003986 */ /* 0x0083e2000c101946 */
[----:B------:R-:W-:Y:S02]  /*c75e0*/  @P0 LOP3.LUT R34, R34, 0x8000000, RZ, 0xfc, !PT ;  /* 0x0800000022220812 */ /* 0x000fe400078efcff */
[----:B------:R-:W-:Y:S01]  /*c75f0*/  LOP3.LUT P0, RZ, R26, 0x10000000, RZ, 0xc0, !PT ;  /* 0x100000001aff7812 */ /* 0x000fe2000780c0ff */
[----:B-1----:R-:W-:Y:S02]  /*c7600*/  IMAD.WIDE R30, R2, 0x4, R14 ;  /* 0x00000004021e7825 */ /* 0x002fe400078e020e */
[----:B------:R-:W2:Y:S04]  /*c7610*/  LDL.LU R2, [R1+0x984] ;  /* 0x0009840001027983 */ /* 0x000ea80000300800 */
[----:B------:R-:W3:Y:S04]  /*c7620*/  LDL.LU R11, [R1+0x964] ;  /* 0x00096400010b7983 */ /* 0x000ee80000300800 */
[----:B------:R-:W4:Y:S01]  /*c7630*/  LDL.LU R104, [R1+0x18b4] ;  /* 0x0018b40001687983 */ /* 0x000f220000300800 */
[----:B------:R-:W-:-:S03]  /*c7640*/  LOP3.LUT R34, R34, 0xefffffff, RZ, 0xc0, !PT ;  /* 0xefffffff22227812 */ /* 0x000fc600078ec0ff */
[----:B------:R-:W3:Y:S01]  /*c7650*/  LDL.LU R105, [R1+0x954] ;  /* 0x0009540001697983 */ /* 0x000ee20000300800 */
[----:B------:R-:W-:Y:S02]  /*c7660*/  @P0 LOP3.LUT R34, R34, 0x10000000, RZ, 0xfc, !PT ;  /* 0x1000000022220812 */ /* 0x000fe400078efcff */
[----:B------:R-:W-:Y:S01]  /*c7670*/  LOP3.LUT P0, RZ, R26, 0x8000000, RZ, 0xc0, !PT ;  /* 0x080000001aff7812 */ /* 0x000fe2000780c0ff */
[----:B------:R-:W3:Y:S01]  /*c7680*/  LDL.LU R212, [R1+0x18b8] ;  /* 0x0018b80001d47983 */ /* 0x000ee20000300800 */
[----:B------:R-:W-:-:S03]  /*c7690*/  LOP3.LUT R34, R34, 0xdfffffff, RZ, 0xc0, !PT ;  /* 0xdfffffff22227812 */ /* 0x000fc600078ec0ff */
[----:B------:R-:W3:Y:S04]  /*c76a0*/  LDL.LU R32, [R1+0x9a8] ;  /* 0x0009a80001207983 */ /* 0x000ee80000300800 */
[----:B------:R-:W3:Y:S04]  /*c76b0*/  LDL.LU R213, [R1+0x988] ;  /* 0x0009880001d57983 */ /* 0x000ee80000300800 */
[----:B------:R-:W-:Y:S01]  /*c76c0*/  @P0 LOP3.LUT R34, R34, 0x20000000, RZ, 0xfc, !PT ;  /* 0x2000000022220812 */ /* 0x000fe200078efcff */
[----:B------:R-:W3:Y:S01]  /*c76d0*/  LDL.LU R106, [R1+0x968] ;  /* 0x00096800016a7983 */ /* 0x000ee20000300800 */
[----:B------:R-:W-:-:S02]  /*c76e0*/  LOP3.LUT P0, RZ, R27, 0x4000000, RZ, 0xc0, !PT ;  /* 0x040000001bff7812 */ /* 0x000fc4000780c0ff */
[----:B------:R-:W-:Y:S01]  /*c76f0*/  LOP3.LUT R34, R34, 0xbfffffff, RZ, 0xc0, !PT ;  /* 0xbfffffff22227812 */ /* 0x000fe200078ec0ff */
[----:B------:R-:W3:Y:S04]  /*c7700*/  LDL.LU R107, [R1+0x18bc] ;  /* 0x0018bc00016b7983 */ /* 0x000ee80000300800 */
[----:B------:R-:W3:Y:S04]  /*c7710*/  LDL.LU R240, [R1+0x958] ;  /* 0x0009580001f07983 */ /* 0x000ee80000300800 */
[----:B------:R-:W3:Y:S02]  /*c7720*/  LDL.LU R109, [R1+0x18c0] ;  /* 0x0018c000016d7983 */ /* 0x000ee40000300800 */
[----:B------:R-:W-:-:S02]  /*c7730*/  @P0 LOP3.LUT R34, R34, 0x40000000, RZ, 0xfc, !PT ;  /* 0x4000000022220812 */ /* 0x000fc400078efcff */
[----:B------:R-:W-:Y:S01]  /*c7740*/  LOP3.LUT P0, RZ, R27, 0x2000000, RZ, 0xc0, !PT ;  /* 0x020000001bff7812 */ /* 0x000fe2000780c0ff */
[----:B------:R1:W-:Y:S01]  /*c7750*/  @P4 STG.E desc[UR70][R30.64], R214 ;  /* 0x000000d61e004986 */ /* 0x0003e2000c101946 */
[----:B------:R-:W-:-:S03]  /*c7760*/  LOP3.LUT R34, R34, 0x7fffffff, RZ, 0xc0, !PT ;  /* 0x7fffffff22227812 */ /* 0x000fc600078ec0ff */
[----:B------:R-:W3:Y:S04]  /*c7770*/  LDL.LU R108, [R1+0x9ac] ;  /* 0x0009ac00016c7983 */ /* 0x000ee80000300800 */
[----:B------:R-:W3:Y:S04]  /*c7780*/  LDL.LU R110, [R1+0x98c] ;  /* 0x00098c00016e7983 */ /* 0x000ee80000300800 */
[----:B------:R-:W-:Y:S01]  /*c7790*/  @P0 LOP3.LUT R34, R34, 0x80000000, RZ, 0xfc, !PT ;  /* 0x8000000022220812 */ /* 0x000fe200078efcff */
[----:B-1----:R-:W-:Y:S01]  /*c77a0*/  IMAD.WIDE R30, R250, 0x4, R16 ;  /* 0x00000004fa1e7825 */ /* 0x002fe200078e0210 */
[----:B------:R-:W-:Y:S01]  /*c77b0*/  LOP3.LUT P0, RZ, R23, 0x400, RZ, 0xc0, !PT ;  /* 0x0000040017ff7812 */ /* 0x000fe2000780c0ff */
[----:B------:R-:W3:Y:S04]  /*c77c0*/  LDL.LU R111, [R1+0x96c] ;  /* 0x00096c00016f7983 */ /* 0x000ee80000300800 */
[----:B------:R1:W-:Y:S04]  /*c77d0*/  @P5 STG.E desc[UR70][R30.64], R251 ;  /* 0x000000fb1e005986 */ /* 0x0003e8000c101946 */
[----:B------:R-:W3:Y:S04]  /*c77e0*/  LDL.LU R214, [R1+0x18c4] ;  /* 0x0018c40001d67983 */ /* 0x000ee80000300800 */
[----:B------:R-:W-:-:S02]  /*c77f0*/  @P0 LOP3.LUT R33, R33, 0x1, RZ, 0xfc, !PT ;  /* 0x0000000121210812 */ /* 0x000fc400078efcff */
[----:B------:R-:W-:Y:S02]  /*c7800*/  LOP3.LUT P0, RZ, R23, 0x200, RZ, 0xc0, !PT ;  /* 0x0000020017ff7812 */ /* 0x000fe4000780c0ff */
[----:B------:R-:W-:Y:S01]  /*c7810*/  LOP3.LUT R33, R33, 0xfffffffd, RZ, 0xc0, !PT ;  /* 0xfffffffd21217812 */ /* 0x000fe200078ec0ff */
[----:B-1----:R-:W-:Y:S01]  /*c7820*/  IMAD.WIDE R30, R250, 0x4, R14 ;  /* 0x00000004fa1e7825 */ /* 0x002fe200078e020e */
[----:B------:R-:W3:Y:S09]  /*c7830*/  LDL.LU R251, [R1+0x95c] ;  /* 0x00095c0001fb7983 */ /* 0x000ef20000300800 */
[----:B------:R-:W-:Y:S01]  /*c7840*/  @P0 LOP3.LUT R33, R33, 0x2, RZ, 0xfc, !PT ;  /* 0x0000000221210812 */ /* 0x000fe200078efcff */
[----:B------:R1:W-:Y:S01]  /*c7850*/  @P6 STG.E desc[UR70][R30.64], R242 ;  /* 0x000000f21e006986 */ /* 0x0003e2000c101946 */
[----:B------:R-:W-:-:S02]  /*c7860*/  LOP3.LUT P0, RZ, R24, 0x4000, RZ, 0xc0, !PT ;  /* 0x0000400018ff7812 */ /* 0x000fc4000780c0ff */
[----:B------:R-:W-:Y:S01]  /*c7870*/  LOP3.LUT R33, R33, 0xfffffffb, RZ, 0xc0, !PT ;  /* 0xfffffffb21217812 */ /* 0x000fe200078ec0ff */
[----:B------:R-:W3:Y:S10]  /*c7880*/  LDL.LU R250, [R1+0x990] ;  /* 0x0009900001fa7983 */ /* 0x000ef40000300800 */
[----:B------:R-:W-:-:S02]  /*c7890*/  @P0 LOP3.LUT R33, R33, 0x4, RZ, 0xfc, !PT ;  /* 0x0000000421210812 */ /* 0x000fc400078efcff */
[----:B------:R-:W-:Y:S01]  /*c78a0*/  LOP3.LUT P0, RZ, R24, 0x2000, RZ, 0xc0, !PT ;  /* 0x0000200018ff7812 */ /* 0x000fe2000780c0ff */
[----:B-1----:R-:W-:-:S12]  /*c78b0*/  IMAD.WIDE R30, R28, 0x4, R16 ;  /* 0x000000041c1e7825 */ /* 0x002fd800078e0210 */
[----:B------:R1:W-:Y:S02]  /*c78c0*/  @P0 STG.E desc[UR70][R30.64], R29 ;  /* 0x0000001d1e000986 */ /* 0x0003e4000c101946 */
[----:B-1----:R-:W-:Y:S02]  /*c78d0*/  IMAD.WIDE R30, R28, 0x4, R14 ;  /* 0x000000041c1e7825 */ /* 0x002fe400078e020e */
[----:B------:R-:W3:Y:S04]  /*c78e0*/  LDL.LU R28, [R1+0x18c8] ;  /* 0x0018c800011c7983 */ /* 0x000ee80000300800 */
[----:B------:R-:W3:Y:S04]  /*c78f0*/  LDL.LU R242, [R1+0x970] ;  /* 0x0009700001f27983 */ /* 0x000ee80000300800 */
[----:B------:R-:W3:Y:S04]  /*c7900*/  LDL.LU R29, [R1+0x630] ;  /* 0x00063000011d7983 */ /* 0x000ee80000300800 */
[----:B------:R-:W3:Y:S01]  /*c7910*/  LDL.LU R215, [R1+0x18cc] ;  /* 0x0018cc0001d77983 */ /* 0x000ee20000300800 */
[----:B------:R-:W-:-:S02]  /*c7920*/  LOP3.LUT P0, RZ, R33, 0x4, RZ, 0xc0, !PT ;  /* 0x0000000421ff7812 */ /* 0x000fc4000780c0ff */
[----:B------:R-:W-:Y:S02]  /*c7930*/  LOP3.LUT P1, RZ, R25, 0x1000000, RZ, 0xc0, !PT ;  /* 0x0100000019ff7812 */ /* 0x000fe4000782c0ff */
[C---:B------:R-:W-:Y:S02]  /*c7940*/  LOP3.LUT P2, RZ, R22.reuse, 0x80000, RZ, 0xc0, !PT ;  /* 0x0008000016ff7812 */ /* 0x040fe4000784c0ff */
[----:B------:R-:W-:Y:S02]  /*c7950*/  LOP3.LUT P3, RZ, R22, 0x100000, RZ, 0xc0, !PT ;  /* 0x0010000016ff7812 */ /* 0x000fe4000786c0ff */
[C---:B------:R-:W-:Y:S02]  /*c7960*/  LOP3.LUT P4, RZ, R24.reuse, 0x8000, RZ, 0xc0, !PT ;  /* 0x0000800018ff7812 */ /* 0x040fe4000788c0ff */
[----:B------:R-:W-:Y:S02]  /*c7970*/  LOP3.LUT P5, RZ, R24, 0x10000, RZ, 0xc0, !PT ;  /* 0x0001000018ff7812 */ /* 0x000fe400078ac0ff */
[----:B------:R-:W-:Y:S01]  /*c7980*/  LOP3.LUT P6, RZ, R23, 0x800, RZ, 0xc0, !PT ;  /* 0x0000080017ff7812 */ /* 0x000fe200078cc0ff */
[----:B--2---:R4:W-:Y:S01]  /*c7990*/  @P0 STG.E desc[UR70][R30.64], R2 ;  /* 0x000000021e000986 */ /* 0x0049e2000c101946 */
[----:B------:R-:W-:Y:S01]  /*c79a0*/  LOP3.LUT P0, RZ, R33, 0x2, RZ, 0xc0, !PT ;  /* 0x0000000221ff7812 */ /* 0x000fe2000780c0ff */
[----:B----4-:R-:W-:-:S02]  /*c79b0*/  IMAD.WIDE R30, R104, 0x4, R16 ;  /* 0x00000004681e7825 */ /* 0x010fc400078e0210 */
[----:B------:R-:W2:Y:S10]  /*c79c0*/  LDL.LU R2, [R1+0x2f34] ;  /* 0x002f340001027983 */ /* 0x000eb40000300800 */
[----:B---3--:R1:W-:Y:S01]  /*c79d0*/  @P0 STG.E desc[UR70][R30.64], R11 ;  /* 0x0000000b1e000986 */ /* 0x0083e2000c101946 */
        /* <DEDUP_REMOVED lines=17> */
[----:B------:R1:W-:Y:S02]  /*c7af0*/  @P0 STG.E desc[UR70][R30.64], R108 ;  /* 0x0000006c1e000986 */ /* 0x0003e4000c101946 */
[----:B-1----:R-:W-:-:S05]  /*c7b00*/  IMAD.WIDE R30, R109, 0x4, R14 ;  /* 0x000000046d1e7825 */ /* 0x002fca00078e020e */
[----:B------:R1:W-:Y:S02]  /*c7b10*/  @P1 STG.E desc[UR70][R30.64], R110 ;  /* 0x0000006e1e001986 */ /* 0x0003e4000c101946 */
[----:B-1----:R-:W-:-:S05]  /*c7b20*/  IMAD.WIDE R30, R214, 0x4, R16 ;  /* 0x00000004d61e7825 */ /* 0x002fca00078e0210 */
[----:B------:R1:W-:Y:S02]  /*c7b30*/  @P2 STG.E desc[UR70][R30.64], R111 ;  /* 0x0000006f1e002986 */ /* 0x0003e4000c101946 */
[----:B-1----:R-:W-:-:S05]  /*c7b40*/  IMAD.WIDE R30, R214, 0x4, R14 ;  /* 0x00000004d61e7825 */ /* 0x002fca00078e020e */
[----:B------:R1:W-:Y:S02]  /*c7b50*/  @P3 STG.E desc[UR70][R30.64], R251 ;  /* 0x000000fb1e003986 */ /* 0x0003e4000c101946 */
[----:B-1----:R-:W-:-:S05]  /*c7b60*/  IMAD.WIDE R30, R28, 0x4, R16 ;  /* 0x000000041c1e7825 */ /* 0x002fca00078e0210 */
[----:B------:R1:W-:Y:S02]  /*c7b70*/  @P4 STG.E desc[UR70][R30.64], R250 ;  /* 0x000000fa1e004986 */ /* 0x0003e4000c101946 */
[----:B-1----:R-:W-:Y:S02]  /*c7b80*/  IMAD.WIDE R30, R28, 0x4, R14 ;  /* 0x000000041c1e7825 */ /* 0x002fe400078e020e */
[----:B------:R-:W3:Y:S04]  /*c7b90*/  LDL.LU R28, [R1+0x18d4] ;  /* 0x0018d400011c7983 */ /* 0x000ee80000300800 */
[----:B------:R-:W4:Y:S04]  /*c7ba0*/  LDL.LU R214, [R1+0x440] ;  /* 0x0004400001d67983 */ /* 0x000f280000300800 */
[----:B------:R-:W2:Y:S04]  /*c7bb0*/  LDL.LU R251, [R1+0x994] ;  /* 0x0009940001fb7983 */ /* 0x000ea80000300800 */
[----:B------:R-:W2:Y:S04]  /*c7bc0*/  LDL.LU R250, [R1+0x18d0] ;  /* 0x0018d00001fa7983 */ /* 0x000ea80000300800 */
[----:B------:R1:W-:Y:S02]  /*c7bd0*/  @P5 STG.E desc[UR70][R30.64], R242 ;  /* 0x000000f21e005986 */ /* 0x0003e4000c101946 */
[----:B-1----:R-:W-:-:S02]  /*c7be0*/  IMAD.WIDE R30, R215, 0x4, R16 ;  /* 0x00000004d71e7825 */ /* 0x002fc400078e0210 */
[----:B------:R-:W3:Y:S04]  /*c7bf0*/  LDL.LU R242, [R1+0x974] ;  /* 0x0009740001f27983 */ /* 0x000ee80000300800 */
[----:B------:R1:W-:Y:S04]  /*c7c00*/  @P6 STG.E desc[UR70][R30.64], R29 ;  /* 0x0000001d1e006986 */ /* 0x0003e8000c101946 */
        /* <DEDUP_REMOVED lines=13> */
[----:B------:R-:W-:-:S02]  /*c7ce0*/  LOP3.LUT P0, RZ, R23, 0x4000, RZ, 0xc0, !PT ;  /* 0x0000400017ff7812 */ /* 0x000fc4000780c0ff */
[----:B------:R-:W-:Y:S02]  /*c7cf0*/  LOP3.LUT R34, R34, 0xfff7ffff, RZ, 0xc0, !PT ;  /* 0xfff7ffff22227812 */ /* 0x000fe400078ec0ff */
[----:B------:R-:W-:Y:S02]  /*c7d00*/  LOP3.LUT P3, RZ, R23, 0x1000, RZ, 0xc0, !PT ;  /* 0x0000100017ff7812 */ /* 0x000fe4000786c0ff */
[----:B------:R-:W-:Y:S01]  /*c7d10*/  LOP3.LUT P4, RZ, R27, 0x8000000, RZ, 0xc0, !PT ;  /* 0x080000001bff7812 */ /* 0x000fe2000788c0ff */
[----:B------:R-:W-:Y:S01]  /*c7d20*/  IMAD.WIDE R30, R215, 0x4, R14 ;  /* 0x00000004d71e7825 */ /* 0x000fe200078e020e */
[----:B------:R-:W-:Y:S01]  /*c7d30*/  LOP3.LUT P5, RZ, R27, 0x10000000, RZ, 0xc0, !PT ;  /* 0x100000001bff7812 */ /* 0x000fe200078ac0ff */
[----:B------:R-:W3:Y:S04]  /*c7d40*/  LDL.LU R111, [R1+0xa00] ;  /* 0x000a0000016f7983 */ /* 0x000ee80000300800 */
[----:B------:R-:W-:Y:S01]  /*c7d50*/  @P0 LOP3.LUT R34, R34, 0x80000, RZ, 0xfc, !PT ;  /* 0x0008000022220812 */ /* 0x000fe200078efcff */
        /* <DEDUP_REMOVED lines=24> */
[----:B----4-:R2:W-:Y:S02]  /*c7ee0*/  @P3 STG.E desc[UR70][R30.64], R214 ;  /* 0x000000d61e003986 */ /* 0x0105e4000c101946 */
[C---:B--2---:R-:W-:Y:S02]  /*c7ef0*/  IMAD.WIDE R30, R250.reuse, 0x4, R16 ;  /* 0x00000004fa1e7825 */ /* 0x044fe400078e0210 */
[----:B------:R-:W2:Y:S04]  /*c7f00*/  LDL.LU R214, [R1+0x9e0] ;  /* 0x0009e00001d67983 */ /* 0x000ea80000300800 */
[----:B------:R1:W-:Y:S02]  /*c7f10*/  @P4 STG.E desc[UR70][R30.64], R251 ;  /* 0x000000fb1e004986 */ /* 0x0003e4000c101946 */
[----:B-1----:R-:W-:-:S02]  /*c7f20*/  IMAD.WIDE R30, R250, 0x4, R14 ;  /* 0x00000004fa1e7825 */ /* 0x002fc400078e020e */
[----:B------:R-:W4:Y:S04]  /*c7f30*/  LDL.LU R251, [R1+0x9c0] ;  /* 0x0009c00001fb7983 */ /* 0x000f280000300800 */
[----:B---3--:R1:W-:Y:S04]  /*c7f40*/  @P5 STG.E desc[UR70][R30.64], R242 ;  /* 0x000000f21e005986 */ /* 0x0083e8000c101946 */
[----:B------:R-:W3:Y:S01]  /*c7f50*/  LDL.LU R250, [R1+0x18ec] ;  /* 0x0018ec0001fa7983 */ /* 0x000ee20000300800 */
        /* <DEDUP_REMOVED lines=32> */
[C---:B------:R-:W-:Y:S02]  /*c8160*/  LOP3.LUT P1, RZ, R27.reuse, 0x20000000, RZ, 0xc0, !PT ;  /* 0x200000001bff7812 */ /* 0x040fe4000782c0ff */
[----:B------:R-:W-:Y:S01]  /*c8170*/  LOP3.LUT P2, RZ, R27, 0x40000000, RZ, 0xc0, !PT ;  /* 0x400000001bff7812 */ /* 0x000fe2000784c0ff */
[----:B------:R-:W-:Y:S01]  /*c8180*/  IMAD.WIDE R30, R215, 0x4, R16 ;  /* 0x00000004d71e7825 */ /* 0x000fe200078e0210 */
[----:B------:R-:W-:Y:S02]  /*c8190*/  LOP3.LUT P3, RZ, R26, 0x80000000, RZ, 0xc0, !PT ;  /* 0x800000001aff7812 */ /* 0x000fe4000786c0ff */
[----:B------:R-:W-:-:S07]  /*c81a0*/  LOP3.LUT P4, RZ, R27, 0x1, RZ, 0xc0, !PT ;  /* 0x000000011bff7812 */ /* 0x000fce000788c0ff */
[----:B------:R1:W-:Y:S01]  /*c81b0*/  @P1 STG.E desc[UR70][R30.64], R111 ;  /* 0x0000006f1e001986 */ /* 0x0003e2000c101946 */
[----:B------:R-:W-:Y:S01]  /*c81c0*/  LOP3.LUT P5, RZ, R25, 0x8000000, RZ, 0xc0, !PT ;  /* 0x0800000019ff7812 */ /* 0x000fe200078ac0ff */
[----:B-1----:R-:W-:Y:S01]  /*c81d0*/  IMAD.WIDE R30, R215, 0x4, R14 ;  /* 0x00000004d71e7825 */ /* 0x002fe200078e020e */
[----:B------:R-:W-:-:S04]  /*c81e0*/  LOP3.LUT P6, RZ, R25, 0x10000000, RZ, 0xc0, !PT ;  /* 0x1000000019ff7812 */ /* 0x000fc800078cc0ff */
[----:B--2---:R3:W-:Y:S02]  /*c81f0*/  @P2 STG.E desc[UR70][R30.64], R214 ;  /* 0x000000d61e002986 */ /* 0x0047e4000c101946 */
[----:B---3--:R-:W-:-:S05]  /*c8200*/  IMAD.WIDE R30, R250, 0x4, R16 ;  /* 0x00000004fa1e7825 */ /* 0x008fca00078e0210 */
[----:B----4-:R1:W-:Y:S02]  /*c8210*/  @P3 STG.E desc[UR70][R30.64], R251 ;  /* 0x000000fb1e003986 */ /* 0x0103e4000c101946 */
[----:B-1----:R-:W-:-:S05]  /*c8220*/  IMAD.WIDE R30, R250, 0x4, R14 ;  /* 0x00000004fa1e7825 */ /* 0x002fca00078e020e */
[----:B------:R1:W-:Y:S02]  /*c8230*/  @P4 STG.E desc[UR70][R30.64], R242 ;  /* 0x000000f21e004986 */ /* 0x0003e4000c101946 */
[C---:B-1----:R-:W-:Y:S02]  /*c8240*/  IMAD.WIDE R30, R28.reuse, 0x4, R16 ;  /* 0x000000041c1e7825 */ /* 0x042fe400078e0210 */
[----:B------:R-:W2:Y:S04]  /*c8250*/  LDL.LU R242, [R1+0x9c8] ;  /* 0x0009c80001f27983 */ /* 0x000ea80000300800 */
[----:B------:R1:W-:Y:S02]  /*c8260*/  @P5 STG.E desc[UR70][R30.64], R29 ;  /* 0x0000001d1e005986 */ /* 0x0003e4000c101946 */
[----:B-1----:R-:W-:-:S02]  /*c8270*/  IMAD.WIDE R30, R28, 0x4, R14 ;  /* 0x000000041c1e7825 */ /* 0x002fc400078e020e */
[----:B------:R-:W3:Y:S04]  /*c8280*/  LDL.LU R28, [R1+0x18fc] ;  /* 0x0018fc00011c7983 */ /* 0x000ee80000300800 */
[----:B------:R1:W-:Y:S04]  /*c8290*/  @P6 STG.E desc[UR70][R30.64], R2 ;  /* 0x000000021e006986 */ /* 0x0003e8000c101946 */
[----:B-1----:R-:W4:Y:S04]  /*c82a0*/  LDL.LU R2, [R1+0x2f2c] ;  /* 0x002f2c0001027983 */ /* 0x002f280000300800 */
[----:B------:R-:W2:Y:S04]  /*c82b0*/  LDL.LU R250, [R1+0x9c4] ;  /* 0x0009c40001fa7983 */ /* 0x000ea80000300800 */
[----:B------:R-:W2:Y:S04]  /*c82c0*/  LDL.LU R29, [R1+0x18f4] ;  /* 0x0018f400011d7983 */ /* 0x000ea80000300800 */
[----:B------:R-:W3:Y:S04]  /*c82d0*/  LDL.LU R110, [R1+0x9b4] ;  /* 0x0009b400016e7983 */ /* 0x000ee80000300800 */
[----:B------:R-:W3:Y:S04]  /*c82e0*/  LDL.LU R111, [R1+0xa08] ;  /* 0x000a0800016f7983 */ /* 0x000ee80000300800 */
[----:B------:R-:W3:Y:S04]  /*c82f0*/  LDL.LU R215, [R1+0x18f8] ;  /* 0x0018f80001d77983 */ /* 0x000ee80000300800 */
[----:B------:R-:W3:Y:S01]  /*c8300*/  LDL.LU R214, [R1+0x9e8] ;  /* 0x0009e80001d67983 */ /* 0x000ee20000300800 */
[----:B------:R-:W-:-:S03]  /*c8310*/  LOP3.LUT P3, RZ, R22, 0x800000, RZ, 0xc0, !PT ;  /* 0x0080000016ff7812 */ /* 0x000fc6000786c0ff */
[----:B------:R-:W3:Y:S01]  /*c8320*/  LDL.LU R251, [R1+0x9b8] ;  /* 0x0009b80001fb7983 */ /* 0x000ee20000300800 */
        /* <DEDUP_REMOVED lines=13> */
[----:B--2---:R-:W-:-:S05]  /*c8400*/  IMAD.WIDE R30, R29, 0x4, R16 ;  /* 0x000000041d1e7825 */ /* 0x004fca00078e0210 */
[----:B------:R1:W-:Y:S02]  /*c8410*/  @P3 STG.E desc[UR70][R30.64], R250 ;  /* 0x000000fa1e003986 */ /* 0x0003e4000c101946 */
[----:B-1----:R-:W-:Y:S02]  /*c8420*/  IMAD.WIDE R30, R29, 0x4, R14 ;  /* 0x000000041d1e7825 */ /* 0x002fe400078e020e */
[----:B------:R-:W2:Y:S04]  /*c8430*/  LDL.LU R29, [R1+0xa0c] ;  /* 0x000a0c00011d7983 */ /* 0x000ea80000300800 */
[----:B------:R-:W2:Y:S04]  /*c8440*/  LDL.LU R250, [R1+0x1900] ;  /* 0x0019000001fa7983 */ /* 0x000ea80000300800 */
[----:B------:R-:W2:Y:S04]  /*c8450*/  LDL.LU R105, [R1+0x9ec] ;  /* 0x0009ec0001697983 */ /* 0x000ea80000300800 */
[----:B------:R-:W2:Y:S04]  /*c8460*/  LDL.LU R212, [R1+0x1904] ;  /* 0x0019040001d47983 */ /* 0x000ea80000300800 */
[----:B------:R-:W2:Y:S01]  /*c8470*/  LDL.LU R32, [R1+0x9cc] ;  /* 0x0009cc0001207983 */ /* 0x000ea20000300800 */
[----:B------:R-:W-:-:S03]  /*c8480*/  LOP3.LUT R34, R34, 0xffff7fff, RZ, 0xc0, !PT ;  /* 0xffff7fff22227812 */ /* 0x000fc600078ec0ff */
[----:B------:R-:W2:Y:S01]  /*c8490*/  LDL.LU R213, [R1+0x9bc] ;  /* 0x0009bc0001d57983 */ /* 0x000ea20000300800 */
[----:B------:R-:W-:Y:S02]  /*c84a0*/  @P0 LOP3.LUT R34, R34, 0x8000, RZ, 0xfc, !PT ;  /* 0x0000800022220812 */ /* 0x000fe400078efcff */
[----:B----4-:R-:W-:Y:S01]  /*c84b0*/  LOP3.LUT P0, RZ, R2, 0x1, RZ, 0xc0, !PT ;  /* 0x0000000102ff7812 */ /* 0x010fe2000780c0ff */
[----:B------:R-:W4:Y:S01]  /*c84c0*/  LDL.LU R106, [R1+0x9f0] ;  /* 0x0009f000016a7983 */ /* 0x000f220000300800 */
[----:B------:R-:W-:-:S03]  /*c84d0*/  LOP3.LUT R34, R34, 0xfffeffff, RZ, 0xc0, !PT ;  /* 0xfffeffff22227812 */ /* 0x000fc600078ec0ff */
[----:B------:R-:W4:Y:S01]  /*c84e0*/  LDL.LU R107, [R1+0x1908] ;  /* 0x00190800016b7983 */ /* 0x000f220000300800 */
[----:B------:R-:W-:Y:S02]  /*c84f0*/  LOP3.LUT P4, RZ, R22, 0x1000000, RZ, 0xc0, !PT ;  /* 0x0100000016ff7812 */ /* 0x000fe4000788c0ff */
[----:B------:R-:W-:Y:S01]  /*c8500*/  LOP3.LUT P5, RZ, R24, 0x80000, RZ, 0xc0, !PT ;  /* 0x0008000018ff7812 */ /* 0x000fe200078ac0ff */
[----:B------:R-:W4:Y:S04]  /*c8510*/  LDL.LU R240, [R1+0x9d0] ;  /* 0x0009d00001f07983 */ /* 0x000f280000300800 */
[----:B------:R-:W-:Y:S01]  /*c8520*/  @P0 LOP3.LUT R34, R34, 0x10000, RZ, 0xfc, !PT ;  /* 0x0001000022220812 */ /* 0x000fe200078efcff */
[----:B------:R-:W4:Y:S01]  /*c8530*/  LDL.LU R109, [R1+0x190c] ;  /* 0x00190c00016d7983 */ /* 0x000f220000300800 */
[----:B------:R-:W-:-:S02]  /*c8540*/  LOP3.LUT P0, RZ, R27, 0x80000000, RZ, 0xc0, !PT ;  /* 0x800000001bff7812 */ /* 0x000fc4000780c0ff */
[----:B------:R-:W-:Y:S01]  /*c8550*/  LOP3.LUT R34, R34, 0xfffdffff, RZ, 0xc0, !PT ;  /* 0xfffdffff22227812 */ /* 0x000fe200078ec0ff */
[----:B------:R-:W4:Y:S01]  /*c8560*/  LDL.LU R108, [R1+0x620] ;  /* 0x00062000016c7983 */ /* 0x000f220000300800 */
[----:B------:R-:W-:-:S09]  /*c8570*/  LOP3.LUT P6, RZ, R24, 0x100000, RZ, 0xc0, !PT ;  /* 0x0010000018ff7812 */ /* 0x000fd200078cc0ff */
[----:B------:R-:W-:Y:S02]  /*c8580*/  @P0 LOP3.LUT R34, R34, 0x20000, RZ, 0xfc, !PT ;  /* 0x0002000022220812 */ /* 0x000fe400078efcff */
[----:B------:R-:W-:Y:S01]  /*c8590*/  LOP3.LUT P0, RZ, R23, 0x10000, RZ, 0xc0, !PT ;  /* 0x0001000017ff7812 */ /* 0x000fe2000780c0ff */
[----:B---3--:R1:W-:Y:S01]  /*c85a0*/  @P4 STG.E desc[UR70][R30.64], R110 ;  /* 0x0000006e1e004986 */ /* 0x0083e2000c101946 */
[----:B------:R-:W-:Y:S01]  /*c85b0*/  LOP3.LUT R34, R34, 0xfffbffff, RZ, 0xc0, !PT ;  /* 0xfffbffff22227812 */ /* 0x000fe200078ec0ff */
[----:B-1----:R-:W-:-:S10]  /*c85c0*/  IMAD.WIDE R30, R215, 0x4, R16 ;  /* 0x00000004d71e7825 */ /* 0x002fd400078e0210 */
[----:B------:R-:W-:Y:S01]  /*c85d0*/  @P0 LOP3.LUT R34, R34, 0x40000, RZ, 0xfc, !PT ;  /* 0x0004000022220812 */ /* 0x000fe200078efcff */
[----:B------:R-:W3:Y:S01]  /*c85e0*/  LDL.LU R110, [R1+0x430] ;  /* 0x00043000016e7983 */ /* 0x000ee20000300800 */
[----:B------:R-:W-:-:S03]  /*c85f0*/  LOP3.LUT P0, RZ, R23, 0x8000, RZ, 0xc0, !PT ;  /* 0x0000800017ff7812 */ /* 0x000fc6000780c0ff */
[----:B------:R1:W-:Y:S02]  /*c8600*/  @P5 STG.E desc[UR70][R30.64], R111 ;  /* 0x0000006f1e005986 */ /* 0x0003e4000c101946 */
[----:B-1----:R-:W-:Y:S02]  /*c8610*/  IMAD.WIDE R30, R215, 0x4, R14 ;  /* 0x00000004d71e7825 */ /* 0x002fe400078e020e */
[----:B------:R-:W3:Y:S04]  /*c8620*/  LDL.LU R111, [R1+0x9f4] ;  /* 0x0009f400016f7983 */ /* 0x000ee80000300800 */
[----:B------:R1:W-:Y:S04]  /*c8630*/  @P6 STG.E desc[UR70][R30.64], R214 ;  /* 0x000000d61e006986 */ /* 0x0003e8000c101946 */
[----:B------:R-:W3:Y:S01]  /*c8640*/  LDL.LU R215, [R1+0x1910] ;  /* 0x0019100001d77983 */ /* 0x000ee20000300800 */
[----:B-1----:R-:W-:-:S03]  /*c8650*/  IMAD.WIDE R30, R28, 0x4, R16 ;  /* 0x000000041c1e7825 */ /* 0x002fc600078e0210 */
[----:B------:R-:W3:Y:S04]  /*c8660*/  LDL.LU R214, [R1+0x9d4] ;  /* 0x0009d40001d67983 */ /* 0x000ee80000300800 */
[----:B------:R1:W-:Y:S01]  /*c8670*/  @P0 STG.E desc[UR70][R30.64], R242 ;  /* 0x000000f21e000986 */ /* 0x0003e2000c101946 */
[----:B------:R-:W-:Y:S01]  /*c8680*/  LOP3.LUT P0, RZ, R34, 0x40000, RZ, 0xc0, !PT ;  /* 0x0004000022ff7812 */ /* 0x000fe2000780c0ff */
[----:B-1----:R-:W-:Y:S02]  /*c8690*/  IMAD.WIDE R30, R28, 0x4, R14 ;  /* 0x000000041c1e7825 */ /* 0x002fe400078e020e */
[----:B------:R-:W3:Y:S04]  /*c86a0*/  LDL.LU R242, [R1+0x624] ;  /* 0x0006240001f27983 */ /* 0x000ee80000300800 */
[----:B------:R-:W3:Y:S06]  /*c86b0*/  LDL.LU R28, [R1+0x1914] ;  /* 0x00191400011c7983 */ /* 0x000eec0000300800 */
[----:B------:R1:W-:Y:S01]  /*c86c0*/  @P0 STG.E desc[UR70][R30.64], R251 ;  /* 0x000000fb1e000986 */ /* 0x0003e2000c101946 */
[----:B------:R-:W-:-:S03]  /*c86d0*/  LOP3.LUT P0, RZ, R34, 0x20000, RZ, 0xc0, !PT ;  /* 0x0002000022ff7812 */ /* 0x000fc6000780c0ff */
[----:B-1----:R-:W3:Y:S01]  /*c86e0*/  LDL.LU R251, [R1+0x434] ;  /* 0x0004340001fb7983 */ /* 0x002ee20000300800 */
[----:B--2---:R-:W-:-:S09]  /*c86f0*/  IMAD.WIDE R30, R250, 0x4, R16 ;  /* 0x00000004fa1e7825 */ /* 0x004fd200078e0210 */
        /* <DEDUP_REMOVED lines=13> */
[----:B----4-:R-:W-:-:S12]  /*c87d0*/  IMAD.WIDE R30, R107, 0x4, R16 ;  /* 0x000000046b1e7825 */ /* 0x010fd800078e0210 */
        /* <DEDUP_REMOVED lines=14> */
[----:B------:R1:W-:Y:S02]  /*c88c0*/  @P2 STG.E desc[UR70][R30.64], R111 ;  /* 0x0000006f1e002986 */ /* 0x0003e4000c101946 */
[----:B-1----:R-:W-:-:S05]  /*c88d0*/  IMAD.WIDE R30, R215, 0x4, R14 ;  /* 0x00000004d71e7825 */ /* 0x002fca00078e020e */
[----:B------:R1:W-:Y:S01]  /*c88e0*/  @P3 STG.E desc[UR70][R30.64], R214 ;  /* 0x000000d61e003986 */ /* 0x0003e2000c101946 */
[----:B------:R-:W-:Y:S01]  /*c88f0*/  LOP3.LUT P5, RZ, R23, 0x40000, RZ, 0xc0, !PT ;  /* 0x0004000017ff7812 */ /* 0x000fe200078ac0ff */
[----:B-1----:R-:W-:-:S05]  /*c8900*/  IMAD.WIDE R30, R28, 0x4, R16 ;  /* 0x000000041c1e7825 */ /* 0x002fca00078e0210 */
[----:B------:R1:W-:Y:S01]  /*c8910*/  @P4 STG.E desc[UR70][R30.64], R242 ;  /* 0x000000f21e004986 */ /* 0x0003e2000c101946 */
[----:B------:R-:W-:Y:S01]  /*c8920*/  LOP3.LUT P6, RZ, R2, 0x2, RZ, 0xc0, !PT ;  /* 0x0000000202ff7812 */ /* 0x000fe200078cc0ff */
[----:B-1----:R-:W-:Y:S02]  /*c8930*/  IMAD.WIDE R30, R28, 0x4, R14 ;  /* 0x000000041c1e7825 */ /* 0x002fe400078e020e */
[----:B------:R-:W3:Y:S04]  /*c8940*/  LDL.LU R242, [R1+0x1920] ;  /* 0x0019200001f27983 */ /* 0x000ee80000300800 */
[----:B------:R-:W4:Y:S04]  /*c8950*/  LDL.LU R28, [R1+0x9dc] ;  /* 0x0009dc00011c7983 */ /* 0x000f280000300800 */
[----:B------:R-:W3:Y:S04]  /*c8960*/  LDL.LU R111, [R1+0x9d8] ;  /* 0x0009d800016f7983 */ /* 0x000ee80000300800 */
[----:B------:R-:W4:Y:S04]  /*c8970*/  LDL.LU R215, [R1+0x628] ;  /* 0x0006280001d77983 */ /* 0x000f280000300800 */
[----:B------:R-:W4:Y:S04]  /*c8980*/  LDL.LU R214, [R1+0x191c] ;  /* 0x00191c0001d67983 */ /* 0x000f280000300800 */
[----:B------:R1:W-:Y:S04]  /*c8990*/  @P5 STG.E desc[UR70][R30.64], R251 ;  /* 0x000000fb1e005986 */ /* 0x0003e8000c101946 */
[----:B-1----:R-:W4:Y:S01]  /*c89a0*/  LDL.LU R251, [R1+0x438] ;  /* 0x0004380001fb7983 */ /* 0x002f220000300800 */
[----:B--2---:R-:W-:-:S05]  /*c89b0*/  IMAD.WIDE R30, R29, 0x4, R16 ;  /* 0x000000041d1e7825 */ /* 0x004fca00078e0210 */
[----:B------:R1:W-:Y:S04]  /*c89c0*/  @P6 STG.E desc[UR70][R30.64], R250 ;  /* 0x000000fa1e006986 */ /* 0x0003e8000c101946 */
[----:B-1----:R-:W2:Y:S01]  /*c89d0*/  LDL.LU R250, [R1+0x9fc] ;  /* 0x0009fc0001fa7983 */ /* 0x002ea20000300800 */
[----:B------:R-:W-:-:S03]  /*c89e0*/  IMAD.WIDE R30, R29, 0x4, R14 ;  /* 0x000000041d1e7825 */ /* 0x000fc600078e020e */
[----:B------:R-:W2:Y:S04]  /*c89f0*/  LDL.LU R29, [R1+0x62c] ;  /* 0x00062c00011d7983 */ /* 0x000ea80000300800 */
[----:B------:R-:W2:Y:S01]  /*c8a00*/  LDL.LU R104, [R1+0x1924] ;  /* 0x0019240001687983 */ /* 0x000ea20000300800 */
[----:B------:R-:W-:Y:S02]  /*c8a10*/  LOP3.LUT P0, RZ, R2, 0x10, RZ, 0xc0, !PT ;  /* 0x0000001002ff7812 */ /* 0x000fe4000780c0ff */
        /* <DEDUP_REMOVED lines=15> */
[----:B------:R-:W-:Y:S02]  /*c8b10*/  LOP3.LUT P3, RZ, R2, 0x4, RZ, 0xc0, !PT ;  /* 0x0000000402ff7812 */ /* 0x000fe4000786c0ff */
[C---:B------:R-:W-:Y:S01]  /*c8b20*/  LOP3.LUT P4, RZ, R27.reuse, 0x8, RZ, 0xc0, !PT ;  /* 0x000000081bff7812 */ /* 0x040fe2000788c0ff */
[----:B------:R-:W2:Y:S01]  /*c8b30*/  LDL.LU R108, [R1+0xa64] ;  /* 0x000a6400016c7983 */ /* 0x000ea20000300800 */
[----:B------:R-:W-:Y:S02]  /*c8b40*/  LOP3.LUT P5, RZ, R27, 0x10, RZ, 0xc0, !PT ;  /* 0x000000101bff7812 */ /* 0x000fe400078ac0ff */
[----:B------:R-:W-:Y:S01]  /*c8b50*/  LOP3.LUT P6, RZ, R25, 0x80000000, RZ, 0xc0, !PT ;  /* 0x8000000019ff7812 */ /* 0x000fe200078cc0ff */
[----:B------:R-:W2:Y:S02]  /*c8b60*/  LDL.LU R110, [R1+0xa44] ;  /* 0x000a4400016e7983 */ /* 0x000ea40000300800 */
        /* <DEDUP_REMOVED lines=17> */
[----:B---3--:R4:W-:Y:S02]  /*c8c80*/  @P3 STG.E desc[UR70][R30.64], R111 ;  /* 0x0000006f1e003986 */ /* 0x0089e4000c101946 */
[C---:B----4-:R-:W-:Y:S02]  /*c8c90*/  IMAD.WIDE R30, R214.reuse, 0x4, R16 ;  /* 0x00000004d61e7825 */ /* 0x050fe400078e0210 */
[----:B------:R-:W3:Y:S04]  /*c8ca0*/  LDL.LU R111, [R1+0xa24] ;  /* 0x000a2400016f7983 */ /* 0x000ee80000300800 */
[----:B------:R1:W-:Y:S02]  /*c8cb0*/  @P4 STG.E desc[UR70][R30.64], R215 ;  /* 0x000000d71e004986 */ /* 0x0003e4000c101946 */
[----:B-1----:R-:W-:-:S02]  /*c8cc0*/  IMAD.WIDE R30, R214, 0x4, R14 ;  /* 0x00000004d61e7825 */ /* 0x002fc400078e020e */
[----:B------:R-:W4:Y:S04]  /*c8cd0*/  LDL.LU R215, [R1+0x1934] ;  /* 0x0019340001d77983 */ /* 0x000f280000300800 */
[----:B------:R1:W-:Y:S04]  /*c8ce0*/  @P5 STG.E desc[UR70][R30.64], R251 ;  /* 0x000000fb1e005986 */ /* 0x0003e8000c101946 */
[----:B------:R-:W3:Y:S01]  /*c8cf0*/  LDL.LU R214, [R1+0xa14] ;  /* 0x000a140001d67983 */ /* 0x000ee20000300800 */
[----:B-1----:R-:W-:-:S03]  /*c8d00*/  IMAD.WIDE R30, R242, 0x4, R16 ;  /* 0x00000004f21e7825 */ /* 0x002fc600078e0210 */
[----:B------:R-:W3:Y:S04]  /*c8d10*/  LDL.LU R251, [R1+0xa68] ;  /* 0x000a680001fb7983 */ /* 0x000ee80000300800 */
        /* <DEDUP_REMOVED lines=34> */
[----:B------:R-:W-:Y:S02]  /*c8f40*/  LOP3.LUT P4, RZ, R26, 0x4, RZ, 0xc0, !PT ;  /* 0x000000041aff7812 */ /* 0x000fe4000788c0ff */
[C---:B------:R-:W-:Y:S02]  /*c8f50*/  LOP3.LUT P5, RZ, R22.reuse, 0x20000000, RZ, 0xc0, !PT ;  /* 0x2000000016ff7812 */ /* 0x040fe400078ac0ff */
[----:B------:R-:W-:Y:S01]  /*c8f60*/  LOP3.LUT P6, RZ, R22, 0x40000000, RZ, 0xc0, !PT ;  /* 0x4000000016ff7812 */ /* 0x000fe200078cc0ff */
[----:B----4-:R-:W-:-:S05]  /*c8f70*/  IMAD.WIDE R30, R215, 0x4, R16 ;  /* 0x00000004d71e7825 */ /* 0x010fca00078e0210 */
[----:B---3--:R1:W-:Y:S02]  /*c8f80*/  @P1 STG.E desc[UR70][R30.64], R111 ;  /* 0x0000006f1e001986 */ /* 0x0083e4000c101946 */
[----:B-1----:R-:W-:-:S05]  /*c8f90*/  IMAD.WIDE R30, R215, 0x4, R14 ;  /* 0x00000004d71e7825 */ /* 0x002fca00078e020e */
[----:B------:R2:W-:Y:S02]  /*c8fa0*/  @P2 STG.E desc[UR70][R30.64], R214 ;  /* 0x000000d61e002986 */ /* 0x0005e4000c101946 */
[----:B--2---:R-:W-:-:S05]  /*c8fb0*/  IMAD.WIDE R30, R250, 0x4, R16 ;  /* 0x00000004fa1e7825 */ /* 0x004fca00078e0210 */
        /* <DEDUP_REMOVED lines=16> */
[----:B------:R-:W-:-:S02]  /*c90c0*/  LOP3.LUT P3, RZ, R24, 0x2000000, RZ, 0xc0, !PT ;  /* 0x0200000018ff7812 */ /* 0x000fc4000786c0ff */
[C---:B------:R-:W-:Y:S02]  /*c90d0*/  LOP3.LUT P4, RZ, R24.reuse, 0x4000000, RZ, 0xc0, !PT ;  /* 0x0400000018ff7812 */ /* 0x040fe4000788c0ff */
[----:B------:R-:W-:Y:S02]  /*c90e0*/  LOP3.LUT P0, RZ, R24, 0x8000000, RZ, 0xc0, !PT ;  /* 0x0800000018ff7812 */ /* 0x000fe4000780c0ff */
[----:B------:R-:W-:Y:S02]  /*c90f0*/  LOP3.LUT R34, R34, 0xfffffffe, RZ, 0xc0, !PT ;  /* 0xfffffffe22227812 */ /* 0x000fe400078ec0ff */
[C---:B------:R-:W-:Y:S02]  /*c9100*/  LOP3.LUT P5, RZ, R23.reuse, 0x200000, RZ, 0xc0, !PT ;  /* 0x0020000017ff7812 */ /* 0x040fe400078ac0ff */
[----:B------:R-:W-:Y:S01]  /*c9110*/  LOP3.LUT P6, RZ, R23, 0x400000, RZ, 0xc0, !PT ;  /* 0x0040000017ff7812 */ /* 0x000fe200078cc0ff */
[----:B--2---:R-:W-:-:S05]  /*c9120*/  IMAD.WIDE R30, R251, 0x4, R16 ;  /* 0x00000004fb1e7825 */ /* 0x004fca00078e0210 */
[----:B------:R1:W-:Y:S02]  /*c9130*/  @P3 STG.E desc[UR70][R30.64], R111 ;  /* 0x0000006f1e003986 */ /* 0x0003e4000c101946 */
[----:B-1----:R-:W-:-:S05]  /*c9140*/  IMAD.WIDE R30, R251, 0x4, R14 ;  /* 0x00000004fb1e7825 */ /* 0x002fca00078e020e */
[----:B---3--:R1:W-:Y:S01]  /*c9150*/  @P4 STG.E desc[UR70][R30.64], R250 ;  /* 0x000000fa1e004986 */ /* 0x0083e2000c101946 */
[----:B----4-:R-:W-:-:S03]  /*c9160*/  LOP3.LUT R35, R35, 0xf7ffffff, RZ, 0xc0, !PT ;  /* 0xf7ffffff23237812 */ /* 0x010fc600078ec0ff */
[----:B-1----:R-:W2:Y:S04]  /*c9170*/  LDL.LU R250, [R1+0xa30] ;  /* 0x000a300001fa7983 */ /* 0x002ea80000300800 */
[----:B------:R-:W3:Y:S04]  /*c9180*/  LDL.LU R251, [R1+0x420] ;  /* 0x0004200001fb7983 */ /* 0x000ee80000300800 */
[----:B------:R-:W4:Y:S01]  /*c9190*/  LDL.LU R33, [R1+0x194c] ;  /* 0x00194c0001217983 */ /* 0x000f220000300800 */
        /* <DEDUP_REMOVED lines=15> */
[----:B------:R-:W3:Y:S01]  /*c9290*/  LDL.LU R240, [R1+0x1958] ;  /* 0x0019580001f07983 */ /* 0x000ee20000300800 */
[----:B------:R-:W-:-:S03]  /*c92a0*/  LOP3.LUT R35, R35, 0xbfffffff, RZ, 0xc0, !PT ;  /* 0xbfffffff23237812 */ /* 0x000fc600078ec0ff */
[----:B------:R-:W3:Y:S01]  /*c92b0*/  LDL.LU R107, [R1+0xa58] ;  /* 0x000a5800016b7983 */ /* 0x000ee20000300800 */
[----:B------:R-:W-:-:S03]  /*c92c0*/  IMAD.WIDE R30, R214, 0x4, R16 ;  /* 0x00000004d61e7825 */ /* 0x000fc600078e0210 */
[----:B------:R-:W3:Y:S04]  /*c92d0*/  LDL.LU R108, [R1+0xa38] ;  /* 0x000a3800016c7983 */ /* 0x000ee80000300800 */
[----:B------:R-:W-:Y:S01]  /*c92e0*/  @P0 LOP3.LUT R35, R35, 0x40000000, RZ, 0xfc, !PT ;  /* 0x4000000023230812 */ /* 0x000fe200078efcff */
[----:B------:R-:W3:Y:S01]  /*c92f0*/  LDL.LU R109, [R1+0x428] ;  /* 0x00042800016d7983 */ /* 0x000ee20000300800 */
[----:B------:R-:W-:Y:S02]  /*c9300*/  LOP3.LUT P0, RZ, R26, 0x8, RZ, 0xc0, !PT ;  /* 0x000000081aff7812 */ /* 0x000fe4000780c0ff */
[----:B------:R-:W-:Y:S01]  /*c9310*/  LOP3.LUT R35, R35, 0x7fffffff, RZ, 0xc0, !PT ;  /* 0x7fffffff23237812 */ /* 0x000fe200078ec0ff */
[----:B------:R-:W3:Y:S10]  /*c9320*/  LDL.LU R110, [R1+0x195c] ;  /* 0x00195c00016e7983 */ /* 0x000ef40000300800 */
[----:B------:R-:W-:-:S02]  /*c9330*/  @P0 LOP3.LUT R35, R35, 0x80000000, RZ, 0xfc, !PT ;  /* 0x8000000023230812 */ /* 0x000fc400078efcff */
[----:B------:R-:W-:-:S13]  /*c9340*/  LOP3.LUT P0, RZ, R27, 0x100, RZ, 0xc0, !PT ;  /* 0x000001001bff7812 */ /* 0x000fda000780c0ff */
[----:B------:R-:W-:Y:S02]  /*c9350*/  @P0 LOP3.LUT R34, R34, 0x1, RZ, 0xfc, !PT ;  /* 0x0000000122220812 */ /* 0x000fe400078efcff */
[----:B------:R-:W-:Y:S02]  /*c9360*/  LOP3.LUT P0, RZ, R27, 0x80, RZ, 0xc0, !PT ;  /* 0x000000801bff7812 */ /* 0x000fe4000780c0ff */
[----:B------:R-:W-:-:S11]  /*c9370*/  LOP3.LUT R34, R34, 0xfffffffd, RZ, 0xc0, !PT ;  /* 0xfffffffd22227812 */ /* 0x000fd600078ec0ff */
[----:B------:R-:W-:Y:S02]  /*c9380*/  @P0 LOP3.LUT R34, R34, 0x2, RZ, 0xfc, !PT ;  /* 0x0000000222220812 */ /* 0x000fe400078efcff */
[----:B------:R-:W-:Y:S02]  /*c9390*/  LOP3.LUT P0, RZ, R2, 0x40, RZ, 0xc0, !PT ;  /* 0x0000004002ff7812 */ /* 0x000fe4000780c0ff */
[----:B------:R-:W-:Y:S01]  /*c93a0*/  LOP3.LUT R34, R34, 0xfffffffb, RZ, 0xc0, !PT ;  /* 0xfffffffb22227812 */ /* 0x000fe200078ec0ff */
[----:B------:R1:W-:Y:S10]  /*c93b0*/  @P5 STG.E desc[UR70][R30.64], R215 ;  /* 0x000000d71e005986 */ /* 0x0003f4000c101946 */
[----:B------:R-:W-:Y:S01]  /*c93c0*/  @P0 LOP3.LUT R34, R34, 0x4, RZ, 0xfc, !PT ;  /* 0x0000000422220812 */ /* 0x000fe200078efcff */
[----:B-1----:R-:W-:Y:S01]  /*c93d0*/  IMAD.WIDE R30, R214, 0x4, R14 ;  /* 0x00000004d61e7825 */ /* 0x002fe200078e020e */
[----:B------:R-:W-:Y:S01]  /*c93e0*/  LOP3.LUT P0, RZ, R2, 0x20, RZ, 0xc0, !PT ;  /* 0x0000002002ff7812 */ /* 0x000fe2000780c0ff */
[----:B------:R-:W3:Y:S04]  /*c93f0*/  LDL.LU R215, [R1+0x228] ;  /* 0x0002280001d77983 */ /* 0x000ee80000300800 */
[----:B------:R1:W-:Y:S04]  /*c9400*/  @P6 STG.E desc[UR70][R30.64], R242 ;  /* 0x000000f21e006986 */ /* 0x0003e8000c101946 */
[----:B------:R-:W3:Y:S04]  /*c9410*/  LDL.LU R214, [R1+0xa5c] ;  /* 0x000a5c0001d67983 */ /* 0x000ee80000300800 */
[----:B-1----:R-:W3:Y:S01]  /*c9420*/  LDL.LU R242, [R1+0x1960] ;  /* 0x0019600001f27983 */ /* 0x002ee20000300800 */
[----:B------:R-:W-:-:S05]  /*c9430*/  IMAD.WIDE R30, R28, 0x4, R16 ;  /* 0x000000041c1e7825 */ /* 0x000fca00078e0210 */
[----:B------:R1:W-:Y:S02]  /*c9440*/  @P0 STG.E desc[UR70][R30.64], R29 ;  /* 0x0000001d1e000986 */ /* 0x0003e4000c101946 */
[----:B-1----:R-:W-:Y:S02]  /*c9450*/  IMAD.WIDE R30, R28, 0x4, R14 ;  /* 0x000000041c1e7825 */ /* 0x002fe400078e020e */
        /* <DEDUP_REMOVED lines=16> */
[----:B-1----:R-:W-:-:S02]  /*c9560*/  IMAD.WIDE R30, R33, 0x4, R14 ;  /* 0x00000004211e7825 */ /* 0x002fc400078e020e */
[----:B------:R-:W3:Y:S10]  /*c9570*/  LDL.LU R251, [R1+0x2f20] ;  /* 0x002f200001fb7983 */ /* 0x000ef40000300800 */
        /* <DEDUP_REMOVED lines=28> */
[----:B------:R-:W2:Y:S04]  /*c9740*/  LDL.LU R29, [R1+0xab0] ;  /* 0x000ab000011d7983 */ /* 0x000ea80000300800 */
[----:B------:R1:W-:Y:S04]  /*c9750*/  @P6 STG.E desc[UR70][R30.64], R28 ;  /* 0x0000001c1e006986 */ /* 0x0003e8000c101946 */
[----:B-1----:R-:W2:Y:S04]  /*c9760*/  LDL.LU R28, [R1+0x1968] ;  /* 0x00196800011c7983 */ /* 0x002ea80000300800 */
[----:B------:R-:W3:Y:S04]  /*c9770*/  LDL.LU R110, [R1+0xa90] ;  /* 0x000a9000016e7983 */ /* 0x000ee80000300800 */
[----:B------:R-:W3:Y:S04]  /*c9780*/  LDL.LU R215, [R1+0xa70] ;  /* 0x000a700001d77983 */ /* 0x000ee80000300800 */
[----:B------:R-:W3:Y:S01]  /*c9790*/  LDL.LU R214, [R1+0x196c] ;  /* 0x00196c0001d67983 */ /* 0x000ee20000300800 */
[----:B------:R-:W-:Y:S01]  /*c97a0*/  LOP3.LUT P3, RZ, R27, 0x400, RZ, 0xc0, !PT ;  /* 0x000004001bff7812 */ /* 0x000fe2000786c0ff */
[----:B------:R-:W-:Y:S01]  /*c97b0*/  IMAD.WIDE R30, R111, 0x4, R14 ;  /* 0x000000046f1e7825 */ /* 0x000fe200078e020e */
        /* <DEDUP_REMOVED lines=24> */
[----:B----4-:R1:W-:Y:S04]  /*c9940*/  @P3 STG.E desc[UR70][R30.64], R242 ;  /* 0x000000f21e003986 */ /* 0x0103e8000c101946 */
[----:B-1----:R-:W4:Y:S04]  /*c9950*/  LDL.LU R242, [R1+0x610] ;  /* 0x0006100001f27983 */ /* 0x002f280000300800 */
[----:B------:R-:W4:Y:S01]  /*c9960*/  LDL.LU R111, [R1+0x1970] ;  /* 0x00197000016f7983 */ /* 0x000f220000300800 */
[----:B--2---:R-:W-:-:S05]  /*c9970*/  IMAD.WIDE R30, R28, 0x4, R16 ;  /* 0x000000041c1e7825 */ /* 0x004fca00078e0210 */
[----:B------:R1:W-:Y:S04]  /*c9980*/  @P4 STG.E desc[UR70][R30.64], R29 ;  /* 0x0000001d1e004986 */ /* 0x0003e8000c101946 */
[----:B-1----:R-:W2:Y:S01]  /*c9990*/  LDL.LU R29, [R1+0xab4] ;  /* 0x000ab400011d7983 */ /* 0x002ea20000300800 */
[----:B------:R-:W-:-:S03]  /*c99a0*/  IMAD.WIDE R30, R28, 0x4, R14 ;  /* 0x000000041c1e7825 */ /* 0x000fc600078e020e */
[----:B------:R-:W2:Y:S04]  /*c99b0*/  LDL.LU R28, [R1+0xa94] ;  /* 0x000a9400011c7983 */ /* 0x000ea80000300800 */
[----:B------:R-:W2:Y:S04]  /*c99c0*/  LDL.LU R34, [R1+0x1974] ;  /* 0x0019740001227983 */ /* 0x000ea80000300800 */
[----:B------:R-:W2:Y:S04]  /*c99d0*/  LDL.LU R33, [R1+0x614] ;  /* 0x0006140001217983 */ /* 0x000ea80000300800 */
[----:B------:R-:W2:Y:S04]  /*c99e0*/  LDL.LU R11, [R1+0xab8] ;  /* 0x000ab800010b7983 */ /* 0x000ea80000300800 */
[----:B---3--:R1:W-:Y:S01]  /*c99f0*/  @P5 STG.E desc[UR70][R30.64], R110 ;  /* 0x0000006e1e005986 */ /* 0x0083e2000c101946 */
[----:B------:R-:W-:-:S03]  /*c9a00*/  LOP3.LUT P5, RZ, R24, 0x80000000, RZ, 0xc0, !PT ;  /* 0x8000000018ff7812 */ /* 0x000fc600078ac0ff */
        /* <DEDUP_REMOVED lines=9> */
[----:B------:R-:W3:Y:S04]  /*c9aa0*/  LDL.LU R240, [R1+0xa9c] ;  /* 0x000a9c0001f07983 */ /* 0x000ee80000300800 */
[----:B------:R-:W3:Y:S04]  /*c9ab0*/  LDL.LU R108, [R1+0xa7c] ;  /* 0x000a7c00016c7983 */ /* 0x000ee80000300800 */
[----:B------:R-:W3:Y:S01]  /*c9ac0*/  LDL.LU R109, [R1+0x1984] ;  /* 0x00198400016d7983 */ /* 0x000ee20000300800 */
[----:B-1----:R-:W-:-:S03]  /*c9ad0*/  IMAD.WIDE R30, R214, 0x4, R16 ;  /* 0x00000004d61e7825 */ /* 0x002fc600078e0210 */
[----:B------:R-:W3:Y:S04]  /*c9ae0*/  LDL.LU R110, [R1+0x61c] ;  /* 0x00061c00016e7983 */ /* 0x000ee80000300800 */
[----:B------:R1:W-:Y:S02]  /*c9af0*/  @P6 STG.E desc[UR70][R30.64], R215 ;  /* 0x000000d71e006986 */ /* 0x0003e4000c101946 */
[----:B-1----:R-:W-:Y:S02]  /*c9b00*/  IMAD.WIDE R30, R214, 0x4, R14 ;  /* 0x00000004d61e7825 */ /* 0x002fe400078e020e */
[----:B------:R-:W3:Y:S04]  /*c9b10*/  LDL.LU R215, [R1+0xaa0] ;  /* 0x000aa00001d77983 */ /* 0x000ee80000300800 */
[----:B------:R-:W3:Y:S01]  /*c9b20*/  LDL.LU R214, [R1+0x1988] ;  /* 0x0019880001d67983 */ /* 0x000ee20000300800 */
[----:B------:R-:W-:-:S04]  /*c9b30*/  LOP3.LUT R35, R35, 0xfbffffff, RZ, 0xc0, !PT ;  /* 0xfbffffff23237812 */ /* 0x000fc800078ec0ff */
[----:B------:R-:W-:Y:S02]  /*c9b40*/  @P0 LOP3.LUT R35, R35, 0x4000000, RZ, 0xfc, !PT ;  /* 0x0400000023230812 */ /* 0x000fe400078efcff */
[----:B------:R-:W-:-:S13]  /*c9b50*/  LOP3.LUT P0, RZ, R25, 0x4, RZ, 0xc0, !PT ;  /* 0x0000000419ff7812 */ /* 0x000fda000780c0ff */
[----:B----4-:R1:W-:Y:S01]  /*c9b60*/  @P0 STG.E desc[UR70][R30.64], R242 ;  /* 0x000000f21e000986 */ /* 0x0103e2000c101946 */
[----:B------:R-:W-:Y:S01]  /*c9b70*/  LOP3.LUT P0, RZ, R35, 0x4000000, RZ, 0xc0, !PT ;  /* 0x0400000023ff7812 */ /* 0x000fe2000780c0ff */
[C---:B-1----:R-:W-:Y:S02]  /*c9b80*/  IMAD.WIDE R30, R111.reuse, 0x4, R16 ;  /* 0x000000046f1e7825 */ /* 0x042fe400078e0210 */
[----:B------:R-:W4:Y:S10]  /*c9b90*/  LDL.LU R242, [R1+0x2f1c] ;  /* 0x002f1c0001f27983 */ /* 0x000f340000300800 */
[----:B--2---:R1:W-:Y:S04]  /*c9ba0*/  @P0 STG.E desc[UR70][R30.64], R29 ;  /* 0x0000001d1e000986 */ /* 0x0043e8000c101946 */
[----:B-1----:R-:W2:Y:S01]  /*c9bb0*/  LDL.LU R29, [R1+0x2f18] ;  /* 0x002f1800011d7983 */ /* 0x002ea20000300800 */
[----:B------:R-:W-:-:S03]  /*c9bc0*/  IMAD.WIDE R30, R111, 0x4, R14 ;  /* 0x000000046f1e7825 */ /* 0x000fc600078e020e */
[----:B------:R-:W2:Y:S01]  /*c9bd0*/  LDL.LU R111, [R1+0xa80] ;  /* 0x000a8000016f7983 */ /* 0x000ea20000300800 */
[----:B------:R-:W-:-:S13]  /*c9be0*/  LOP3.LUT P0, RZ, R35, 0x2000000, RZ, 0xc0, !PT ;  /* 0x0200000023ff7812 */ /* 0x000fda000780c0ff */
[----:B------:R1:W-:Y:S01]  /*c9bf0*/  @P0 STG.E desc[UR70][R30.64], R28 ;  /* 0x0000001c1e000986 */ /* 0x0003e2000c101946 */
[C---:B------:R-:W-:Y:S01]  /*c9c00*/  LOP3.LUT P0, RZ, R35.reuse, 0x1000000, RZ, 0xc0, !PT ;  /* 0x0100000023ff7812 */ /* 0x040fe2000780c0ff */
[----:B-1----:R-:W-:Y:S01]  /*c9c10*/  IMAD.WIDE R30, R34, 0x4, R16 ;  /* 0x00000004221e7825 */ /* 0x002fe200078e0210 */
[----:B------:R-:W-:Y:S01]  /*c9c20*/  LOP3.LUT P1, RZ, R26, 0x80, RZ, 0xc0, !PT ;  /* 0x000000801aff7812 */ /* 0x000fe2000782c0ff */
[----:B------:R-:W4:Y:S10]  /*c9c30*/  LDL.LU R28, [R1+0x2f14] ;  /* 0x002f1400011c7983 */ /* 0x000f340000300800 */
        /* <DEDUP_REMOVED lines=31> */
[----:B------:R-:W3:Y:S04]  /*c9e30*/  LDL.LU R214, [R1+0x1994] ;  /* 0x0019940001d67983 */ /* 0x000ee80000300800 */
[----:B------:R-:W3:Y:S04]  /*c9e40*/  LDL.LU R240, [R1+0x410] ;  /* 0x0004100001f07983 */ /* 0x000ee80000300800 */
[----:B------:R-:W3:Y:S01]  /*c9e50*/  LDL.LU R108, [R1+0x198c] ;  /* 0x00198c00016c7983 */ /* 0x000ee20000300800 */
[----:B------:R-:W-:-:S03]  /*c9e60*/  LOP3.LUT P6, RZ, R22, 0x1, RZ, 0xc0, !PT ;  /* 0x0000000116ff7812 */ /* 0x000fc600078cc0ff */
[----:B------:R-:W4:Y:S04]  /*c9e70*/  LDL.LU R109, [R1+0xaa4] ;  /* 0x000aa400016d7983 */ /* 0x000f280000300800 */
[----:B------:R-:W4:Y:S06]  /*c9e80*/  LDL.LU R110, [R1+0x1990] ;  /* 0x00199000016e7983 */ /* 0x000f2c0000300800 */
[----:B--2---:R1:W-:Y:S04]  /*c9e90*/  @P6 STG.E desc[UR70][R30.64], R111 ;  /* 0x0000006f1e006986 */ /* 0x0043e8000c101946 */
[----:B-1----:R-:W2:Y:S01]  /*c9ea0*/  LDL.LU R111, [R1+0xa84] ;  /* 0x000a8400016f7983 */ /* 0x002ea20000300800 */
        /* <DEDUP_REMOVED lines=25> */
[----:B------:R-:W2:Y:S04]  /*ca040*/  LDL.LU R27, [R1+0x214] ;  /* 0x00021400011b7983 */ /* 0x000ea80000300800 */
[----:B------:R-:W2:Y:S04]  /*ca050*/  LDL.LU R26, [R1+0xaa8] ;  /* 0x000aa800011a7983 */ /* 0x000ea80000300800 */
[----:B------:R-:W2:Y:S01]  /*ca060*/  LDL.LU R30, [R1+0x1998] ;  /* 0x00199800011e7983 */ /* 0x000ea20000300800 */
[----:B------:R-:W-:-:S02]  /*ca070*/  LOP3.LUT P3, RZ, R23, 0x8000000, RZ, 0xc0, !PT ;  /* 0x0800000017ff7812 */ /* 0x000fc4000786c0ff */
[C---:B------:R-:W-:Y:S01]  /*ca080*/  LOP3.LUT P4, RZ, R23.reuse, 0x10000000, RZ, 0xc0, !PT ;  /* 0x1000000017ff7812 */ /* 0x040fe2000788c0ff */
[----:B------:R-:W2:Y:S01]  /*ca090*/  LDL.LU R31, [R1+0xa88] ;  /* 0x000a8800011f7983 */ /* 0x000ea20000300800 */
[----:B------:R-:W-:-:S03]  /*ca0a0*/  LOP3.LUT P1, RZ, R23, 0x80000000, RZ, 0xc0, !PT ;  /* 0x8000000017ff7812 */ /* 0x000fc6000782c0ff */
[----:B------:R-:W2:Y:S01]  /*ca0b0*/  LDL.LU R33, [R1+0x199c] ;  /* 0x00199c0001217983 */ /* 0x000ea20000300800 */
[C---:B------:R-:W-:Y:S02]  /*ca0c0*/  LOP3.LUT P5, RZ, R2.reuse, 0x800, RZ, 0xc0, !PT ;  /* 0x0000080002ff7812 */ /* 0x040fe400078ac0ff */
[----:B------:R-:W-:Y:S01]  /*ca0d0*/  LOP3.LUT P6, RZ, R2, 0x1000, RZ, 0xc0, !PT ;  /* 0x0000100002ff7812 */ /* 0x000fe200078cc0ff */
[----:B---3--:R-:W-:-:S04]  /*ca0e0*/  IMAD.WIDE R24, R108, 0x4, R16 ;  /* 0x000000046c187825 */ /* 0x008fc800078e0210 */
[----:B------:R-:W-:Y:S01]  /*ca0f0*/  IMAD.WIDE R22, R108, 0x4, R14 ;  /* 0x000000046c167825 */ /* 0x000fe200078e020e */
[----:B------:R-:W-:Y:S04]  /*ca100*/  @P3 STG.E desc[UR70][R24.64], R240 ;  /* 0x000000f018003986 */ /* 0x000fe8000c101946 */
[----:B----4-:R1:W-:Y:S04]  /*ca110*/  @P4 STG.E desc[UR70][R22.64], R28 ;  /* 0x0000001c16004986 */ /* 0x0103e8000c101946 */
[----:B-1----:R-:W3:Y:S04]  /*ca120*/  LDL.LU R28, [R1+0x2f10] ;  /* 0x002f1000011c7983 */ /* 0x002ee80000300800 */
[----:B------:R-:W4:Y:S04]  /*ca130*/  LDL.LU R34, [R1+0x418] ;  /* 0x0004180001227983 */ /* 0x000f280000300800 */
[----:B------:R-:W3:Y:S04]  /*ca140*/  LDL.LU R11, [R1+0x218] ;  /* 0x00021800010b7983 */ /* 0x000ee80000300800 */
[----:B------:R-:W3:Y:S04]  /*ca150*/  LDL.LU R104, [R1+0xaac] ;  /* 0x000aac0001687983 */ /* 0x000ee80000300800 */
[----:B------:R-:W3:Y:S04]  /*ca160*/  LDL.LU R105, [R1+0x19a0] ;  /* 0x0019a00001697983 */ /* 0x000ee80000300800 */
[----:B------:R-:W3:Y:S04]  /*ca170*/  LDL.LU R32, [R1+0xa8c] ;  /* 0x000a8c0001207983 */ /* 0x000ee80000300800 */
[----:B------:R-:W3:Y:S01]  /*ca180*/  LDL.LU R213, [R1+0x19a4] ;  /* 0x0019a40001d57983 */ /* 0x000ee20000300800 */
[----:B------:R-:W-:-:S03]  /*ca190*/  IMAD.WIDE R22, R110, 0x4, R16 ;  /* 0x000000046e167825 */ /* 0x000fc600078e0210 */
[----:B------:R-:W3:Y:S04]  /*ca1a0*/  LDL.LU R212, [R1+0x41c] ;  /* 0x00041c0001d47983 */ /* 0x000ee80000300800 */
[----:B------:R1:W-:Y:S04]  /*ca1b0*/  @P5 STG.E desc[UR70][R22.64], R109 ;  /* 0x0000006d16005986 */ /* 0x0003e8000c101946 */
[----:B------:R-:W3:Y:S04]  /*ca1c0*/  LDL.LU R106, [R1+0x21c] ;  /* 0x00021c00016a7983 */ /* 0x000ee80000300800 */
[----:B------:R-:W3:Y:S01]  /*ca1d0*/  LDL.LU R107, [R1+0xb00] ;  /* 0x000b0000016b7983 */ /* 0x000ee20000300800 */
[----:B-1----:R-:W-:-:S03]  /*ca1e0*/  IMAD.WIDE R22, R110, 0x4, R14 ;  /* 0x000000046e167825 */ /* 0x002fc600078e020e */
[----:B------:R-:W3:Y:S04]  /*ca1f0*/  LDL.LU R240, [R1+0x19a8] ;  /* 0x0019a80001f07983 */ /* 0x000ee80000300800 */
[----:B------:R-:W3:Y:S04]  /*ca200*/  LDL.LU R108, [R1+0xae0] ;  /* 0x000ae000016c7983 */ /* 0x000ee80000300800 */
[----:B------:R-:W3:Y:S04]  /*ca210*/  LDL.LU R109, [R1+0xac0] ;  /* 0x000ac000016d7983 */ /* 0x000ee80000300800 */
[----:B--2---:R1:W-:Y:S02]  /*ca220*/  @P6 STG.E desc[UR70][R22.64], R111 ;  /* 0x0000006f16006986 */ /* 0x0043e4000c101946 */
[----:B-1----:R-:W-:-:S05]  /*ca230*/  IMAD.WIDE R22, R214, 0x4, R16 ;  /* 0x00000004d6167825 */ /* 0x002fca00078e0210 */
[----:B------:R1:W-:Y:S02]  /*ca240*/  @P0 STG.E desc[UR70][R22.64], R215 ;  /* 0x000000d716000986 */ /* 0x0003e4000c101946 */
[----:B-1----:R-:W-:Y:S02]  /*ca250*/  IMAD.WIDE R22, R214, 0x4, R14 ;  /* 0x00000004d6167825 */ /* 0x002fe400078e020e */
[----:B------:R-:W2:Y:S04]  /*ca260*/  LDL.LU R214, [R1+0x19ac] ;  /* 0x0019ac0001d67983 */ /* 0x000ea80000300800 */
[----:B------:R-:W2:Y:S04]  /*ca270*/  LDL.LU R110, [R1+0x600] ;  /* 0x00060000016e7983 */ /* 0x000ea80000300800 */
[----:B------:R-:W2:Y:S04]  /*ca280*/  LDL.LU R111, [R1+0xb04] ;  /* 0x000b0400016f7983 */ /* 0x000ea80000300800 */
        /* <DEDUP_REMOVED lines=10> */
[----:B-1----:R-:W-:Y:S01]  /*ca330*/  IMAD.WIDE R22, R33, 0x4, R16 ;  /* 0x0000000421167825 */ /* 0x002fe200078e0210 */
[C---:B------:R-:W-:Y:S02]  /*ca340*/  LOP3.LUT P2, RZ, R5.reuse, 0x10000, RZ, 0xc0, !PT ;  /* 0x0001000005ff7812 */ /* 0x040fe4000784c0ff */
[----:B------:R-:W-:-:S09]  /*ca350*/  LOP3.LUT P3, RZ, R5, 0x80000, RZ, 0xc0, !PT ;  /* 0x0008000005ff7812 */ /* 0x000fd2000786c0ff */
[----:B----4-:R1:W-:Y:S01]  /*ca360*/  @P0 STG.E desc[UR70][R22.64], R34 ;  /* 0x0000002216000986 */ /* 0x0103e2000c101946 */
[----:B------:R-:W-:Y:S01]  /*ca370*/  LOP3.LUT P0, RZ, R35, 0x4000, RZ, 0xc0, !PT ;  /* 0x0000400023ff7812 */ /* 0x000fe2000780c0ff */
[----:B-1----:R-:W-:-:S12]  /*ca380*/  IMAD.WIDE R22, R33, 0x4, R14 ;  /* 0x0000000421167825 */ /* 0x002fd800078e020e */
        /* <DEDUP_REMOVED lines=11> */
[----:B-1----:R-:W-:-:S05]  /*ca440*/  IMAD.WIDE R22, R213, 0x4, R14 ;  /* 0x00000004d5167825 */ /* 0x002fca00078e020e */
[----:B------:R1:W-:Y:S02]  /*ca450*/  @P1 STG.E desc[UR70][R22.64], R106 ;  /* 0x0000006a16001986 */ /* 0x0003e4000c101946 */
[----:B-1----:R-:W-:-:S05]  /*ca460*/  IMAD.WIDE R22, R240, 0x4, R16 ;  /* 0x00000004f0167825 */ /* 0x002fca00078e0210 */
[----:B------:R1:W-:Y:S02]  /*ca470*/  @P2 STG.E desc[UR70][R22.64], R107 ;  /* 0x0000006b16002986 */ /* 0x0003e4000c101946 */
[----:B-1----:R-:W-:-:S05]  /*ca480*/  IMAD.WIDE R22, R240, 0x4, R14 ;  /* 0x00000004f0167825 */ /* 0x002fca00078e020e */
[----:B------:R2:W-:Y:S01]  /*ca490*/  @P3 STG.E desc[UR70][R22.64], R108 ;  /* 0x0000006c16003986 */ /* 0x0005e2000c101946 */
[----:B------:R-:W-:Y:S01]  /*ca4a0*/  LOP3.LUT P5, RZ, R5, 0x800, RZ, 0xc0, !PT ;  /* 0x0000080005ff7812 */ /* 0x000fe200078ac0ff */
[----:B--2---:R-:W-:-:S05]  /*ca4b0*/  IMAD.WIDE R22, R214, 0x4, R16 ;  /* 0x00000004d6167825 */ /* 0x004fca00078e0210 */
[----:B------:R1:W-:Y:S01]  /*ca4c0*/  @P4 STG.E desc[UR70][R22.64], R109 ;  /* 0x0000006d16004986 */ /* 0x0003e2000c101946 */
[----:B------:R-:W-:Y:S01]  /*ca4d0*/  LOP3.LUT P6, RZ, R28, 0x10000, RZ, 0xc0, !PT ;  /* 0x000100001cff7812 */ /* 0x000fe200078cc0ff */
[----:B-1----:R-:W-:Y:S02]  /*ca4e0*/  IMAD.WIDE R22, R214, 0x4, R14 ;  /* 0x00000004d6167825 */ /* 0x002fe400078e020e */
[----:B------:R-:W2:Y:S04]  /*ca4f0*/  LDL.LU R214, [R1+0x19bc] ;  /* 0x0019bc0001d67983 */ /* 0x000ea80000300800 */
[----:B------:R-:W3:Y:S04]  /*ca500*/  LDL.LU R240, [R1+0xae4] ;  /* 0x000ae40001f07983 */ /* 0x000ee80000300800 */
[----:B------:R-:W4:Y:S04]  /*ca510*/  LDL.LU R108, [R1+0xac4] ;  /* 0x000ac400016c7983 */ /* 0x000f280000300800 */
[----:B------:R-:W2:Y:S04]  /*ca520*/  LDL.LU R109, [R1+0x19b8] ;  /* 0x0019b800016d7983 */ /* 0x000ea80000300800 */
[----:B------:R1:W-:Y:S02]  /*ca530*/  @P5 STG.E desc[UR70][R22.64], R110 ;  /* 0x0000006e16005986 */ /* 0x0003e4000c101946 */
[----:B-1----:R-:W-:-:S02]  /*ca540*/  IMAD.WIDE R22, R215, 0x4, R16 ;  /* 0x00000004d7167825 */ /* 0x002fc400078e0210 */
[----:B------:R-:W4:Y:S04]  /*ca550*/  LDL.LU R110, [R1+0x604] ;  /* 0x00060400016e7983 */ /* 0x000f280000300800 */
[----:B------:R1:W-:Y:S04]  /*ca560*/  @P6 STG.E desc[UR70][R22.64], R111 ;  /* 0x0000006f16006986 */ /* 0x0003e8000c101946 */
[----:B-1----:R-:W4:Y:S04]  /*ca570*/  LDL.LU R111, [R1+0xb08] ;  /* 0x000b0800016f7983 */ /* 0x002f280000300800 */
[----:B------:R-:W4:Y:S04]  /*ca580*/  LDL.LU R26, [R1+0xae8] ;  /* 0x000ae800011a7983 */ /* 0x000f280000300800 */
[----:B------:R-:W4:Y:S04]  /*ca590*/  LDL.LU R30, [R1+0xac8] ;  /* 0x000ac800011e7983 */ /* 0x000f280000300800 */
[----:B------:R-:W4:Y:S04]  /*ca5a0*/  LDL.LU R31, [R1+0x19c0] ;  /* 0x0019c000011f7983 */ /* 0x000f280000300800 */
[----:B------:R-:W4:Y:S01]  /*ca5b0*/  LDL.LU R34, [R1+0x608] ;  /* 0x0006080001227983 */ /* 0x000f220000300800 */
[----:B------:R-:W-:-:S03]  /*ca5c0*/  IMAD.WIDE R22, R215, 0x4, R14 ;  /* 0x00000004d7167825 */ /* 0x000fc600078e020e */
[----:B------:R-:W4:Y:S04]  /*ca5d0*/  LDL.LU R215, [R1+0xb0c] ;  /* 0x000b0c0001d77983 */ /* 0x000f280000300800 */
[----:B------:R-:W4:Y:S01]  /*ca5e0*/  LDL.LU R33, [R1+0x19c4] ;  /* 0x0019c40001217983 */ /* 0x000f220000300800 */
[C---:B------:R-:W-:Y:S02]  /*ca5f0*/  LOP3.LUT P0, RZ, R28.reuse, 0x200, RZ, 0xc0, !PT ;  /* 0x000002001cff7812 */ /* 0x040fe4000780c0ff */
[----:B------:R-:W-:Y:S01]  /*ca600*/  LOP3.LUT R35, R35, 0xfffffff7, RZ, 0xc0, !PT ;  /* 0xfffffff723237812 */ /* 0x000fe200078ec0ff */
[----:B------:R-:W4:Y:S04]  /*ca610*/  LDL.LU R11, [R1+0xaec] ;  /* 0x000aec00010b7983 */ /* 0x000f280000300800 */
[----:B------:R-:W4:Y:S01]  /*ca620*/  LDL.LU R104, [R1+0xacc] ;  /* 0x000acc0001687983 */ /* 0x000f220000300800 */
[----:B------:R-:W-:-:S03]  /*ca630*/  LOP3.LUT P3, RZ, R28, 0x100000, RZ, 0xc0, !PT ;  /* 0x001000001cff7812 */ /* 0x000fc6000786c0ff */
[----:B------:R-:W4:Y:S02]  /*ca640*/  LDL.LU R105, [R1+0x19c8] ;  /* 0x0019c80001697983 */ /* 0x000f240000300800 */
[----:B------:R-:W-:Y:S02]  /*ca650*/  @P0 LOP3.LUT R35, R35, 0x8, RZ, 0xfc, !PT ;  /* 0x0000000823230812 */ /* 0x000fe400078efcff */
[C---:B------:R-:W-:Y:S01]  /*ca660*/  LOP3.LUT P0, RZ, R28.reuse, 0x8, RZ, 0xc0, !PT ;  /* 0x000000081cff7812 */ /* 0x040fe2000780c0ff */
[----:B------:R-:W4:Y:S01]  /*ca670*/  LDL.LU R32, [R1+0x60c] ;  /* 0x00060c0001207983 */ /* 0x000f220000300800 */
[----:B------:R-:W-:Y:S02]  /*ca680*/  LOP3.LUT R35, R35, 0xffffffef, RZ, 0xc0, !PT ;  /* 0xffffffef23237812 */ /* 0x000fe400078ec0ff */
[C---:B------:R-:W-:Y:S01]  /*ca690*/  LOP3.LUT P4, RZ, R28.reuse, 0x400000, RZ, 0xc0, !PT ;  /* 0x004000001cff7812 */ /* 0x040fe2000788c0ff */
[----:B------:R-:W4:Y:S01]  /*ca6a0*/  LDL.LU R213, [R1+0x19cc] ;  /* 0x0019cc0001d57983 */ /* 0x000f220000300800 */
[----:B------:R-:W-:-:S02]  /*ca6b0*/  LOP3.LUT P5, RZ, R28, 0x2000000, RZ, 0xc0, !PT ;  /* 0x020000001cff7812 */ /* 0x000fc400078ac0ff */
[C---:B------:R-:W-:Y:S01]  /*ca6c0*/  LOP3.LUT P6, RZ, R28.reuse, 0x4000000, RZ, 0xc0, !PT ;  /* 0x040000001cff7812 */ /* 0x040fe200078cc0ff */
[----:B------:R-:W4:Y:S04]  /*ca6d0*/  LDL.LU R212, [R1+0xaf0] ;  /* 0x000af00001d47983 */ /* 0x000f280000300800 */
[----:B------:R-:W-:Y:S01]  /*ca6e0*/  @P0 LOP3.LUT R35, R35, 0x10, RZ, 0xfc, !PT ;  /* 0x0000001023230812 */ /* 0x000fe200078efcff */
[----:B------:R-:W4:Y:S01]  /*ca6f0*/  LDL.LU R106, [R1+0xad0] ;  /* 0x000ad000016a7983 */ /* 0x000f220000300800 */
[----:B------:R-:W-:Y:S02]  /*ca700*/  LOP3.LUT P0, RZ, R28, 0x4000, RZ, 0xc0, !PT ;  /* 0x000040001cff7812 */ /* 0x000fe4000780c0ff */
        /* <DEDUP_REMOVED lines=22> */
[----:B----4-:R1:W-:Y:S02]  /*ca870*/  @P4 STG.E desc[UR70][R22.64], R108 ;  /* 0x0000006c16004986 */ /* 0x0103e4000c101946 */
[----:B-1----:R-:W-:-:S02]  /*ca880*/  IMAD.WIDE R22, R109, 0x4, R14 ;  /* 0x000000046d167825 */ /* 0x002fc400078e020e */
        /* <DEDUP_REMOVED lines=55> */
[----:B------:R-:W2:Y:S04]  /*cac00*/  LDL.LU R214, [R1+0xadc] ;  /* 0x000adc0001d67983 */ /* 0x000ea80000300800 */
[----:B------:R-:W2:Y:S04]  /*cac10*/  LDL.LU R109, [R1+0xaf8] ;  /* 0x000af800016d7983 */ /* 0x000ea80000300800 */
[----:B------:R1:W-:Y:S04]  /*cac20*/  @P6 STG.E desc[UR70][R22.64], R215 ;  /* 0x000000d716006986 */ /* 0x0003e8000c101946 */
        /* <DEDUP_REMOVED lines=8> */
[----:B------:R-:W-:Y:S02]  /*cacb0*/  LOP3.LUT R35, R35, 0xfffffffe, RZ, 0xc0, !PT ;  /* 0xfffffffe23237812 */ /* 0x000fe400078ec0ff */
[C---:B------:R-:W-:Y:S02]  /*cacc0*/  LOP3.LUT P4, RZ, R4.reuse, 0x1000000, RZ, 0xc0, !PT ;  /* 0x0100000004ff7812 */ /* 0x040fe4000788c0ff */
[C---:B------:R-:W-:Y:S02]  /*cacd0*/  LOP3.LUT P5, RZ, R4.reuse, 0x4000000, RZ, 0xc0, !PT ;  /* 0x0400000004ff7812 */ /* 0x040fe400078ac0ff */
[----:B------:R-:W-:Y:S01]  /*cace0*/  LOP3.LUT P6, RZ, R4, 0x20000000, RZ, 0xc0, !PT ;  /* 0x2000000004ff7812 */ /* 0x000fe200078cc0ff */
[----:B--2---:R-:W-:-:S05]  /*cacf0*/  IMAD.WIDE R22, R215, 0x4, R16 ;  /* 0x00000004d7167825 */ /* 0x004fca00078e0210 */
[----:B------:R1:W-:Y:S04]  /*cad00*/  @P3 STG.E desc[UR70][R22.64], R109 ;  /* 0x0000006d16003986 */ /* 0x0003e8000c101946 */
[----:B-1----:R-:W2:Y:S01]  /*cad10*/  LDL.LU R109, [R1+0x19e8] ;  /* 0x0019e800016d7983 */ /* 0x002ea20000300800 */
[----:B------:R-:W-:-:S03]  /*cad20*/  IMAD.WIDE R22, R215, 0x4, R14 ;  /* 0x00000004d7167825 */ /* 0x000fc600078e020e */
        /* <DEDUP_REMOVED lines=10> */
[----:B---3--:R1:W-:Y:S04]  /*cadd0*/  @P4 STG.E desc[UR70][R22.64], R213 ;  /* 0x000000d516004986 */ /* 0x0083e8000c101946 */
[----:B------:R-:W-:Y:S01]  /*cade0*/  @P0 LOP3.LUT R2, R2, 0x10000000, RZ, 0xfc, !PT ;  /* 0x1000000002020812 */ /* 0x000fe200078efcff */
[----:B------:R-:W3:Y:S01]  /*cadf0*/  LDL.LU R32, [R1+0x5f0] ;  /* 0x0005f00001207983 */ /* 0x000ee20000300800 */
        /* <DEDUP_REMOVED lines=12> */
[----:B------:R-:W-:Y:S02]  /*caec0*/  LOP3.LUT P0, RZ, R29, 0x80, RZ, 0xc0, !PT ;  /* 0x000000801dff7812 */ /* 0x000fe4000780c0ff */
[----:B------:R-:W-:-:S11]  /*caed0*/  LOP3.LUT R2, R2, 0x7fffffff, RZ, 0xc0, !PT ;  /* 0x7fffffff02027812 */ /* 0x000fd600078ec0ff */
        /* <DEDUP_REMOVED lines=9> */
[----:B------:R-:W-:-:S02]  /*caf70*/  @P0 LOP3.LUT R35, R35, 0x4, RZ, 0xfc, !PT ;  /* 0x0000000423230812 */ /* 0x000fc400078efcff */
[----:B------:R-:W-:Y:S01]  /*caf80*/  LOP3.LUT P0, RZ, R29, 0x2, RZ, 0xc0, !PT ;  /* 0x000000021dff7812 */ /* 0x000fe2000780c0ff */
[----:B----4-:R-:W-:Y:S01]  /*caf90*/  IMAD.WIDE R22, R111, 0x4, R16 ;  /* 0x000000046f167825 */ /* 0x010fe200078e0210 */
[----:B------:R-:W4:Y:S04]  /*cafa0*/  LDL.LU R108, [R1+0x19f8] ;  /* 0x0019f800016c7983 */ /* 0x000f280000300800 */
[----:B------:R-:W4:Y:S07]  /*cafb0*/  LDL.LU R107, [R1+0xb14] ;  /* 0x000b1400016b7983 */ /* 0x000f2e0000300800 */
[----:B------:R1:W-:Y:S01]  /*cafc0*/  @P0 STG.E desc[UR70][R22.64], R110 ;  /* 0x0000006e16000986 */ /* 0x0003e2000c101946 */
[----:B------:R-:W-:Y:S01]  /*cafd0*/  LOP3.LUT P0, RZ, R35, 0x4, RZ, 0xc0, !PT ;  /* 0x0000000423ff7812 */ /* 0x000fe2000780c0ff */
[----:B-1----:R-:W-:-:S02]  /*cafe0*/  IMAD.WIDE R22, R111, 0x4, R14 ;  /* 0x000000046f167825 */ /* 0x002fc400078e020e */
[----:B------:R-:W4:Y:S10]  /*caff0*/  LDL.LU R110, [R1+0x5f4] ;  /* 0x0005f400016e7983 */ /* 0x000f340000300800 */
[----:B------:R1:W-:Y:S01]  /*cb000*/  @P0 STG.E desc[UR70][R22.64], R214 ;  /* 0x000000d616000986 */ /* 0x0003e2000c101946 */
[----:B------:R-:W-:-:S03]  /*cb010*/  LOP3.LUT P0, RZ, R35, 0x2, RZ, 0xc0, !PT ;  /* 0x0000000223ff7812 */ /* 0x000fc6000780c0ff */
[----:B------:R-:W4:Y:S04]  /*cb020*/  LDL.LU R111, [R1+0xb58] ;  /* 0x000b5800016f7983 */ /* 0x000f280000300800 */
[----:B-1----:R-:W4:Y:S01]  /*cb030*/  LDL.LU R214, [R1+0x19fc] ;  /* 0x0019fc0001d67983 */ /* 0x002f220000300800 */
[----:B--2---:R-:W-:-:S05]  /*cb040*/  IMAD.WIDE R22, R109, 0x4, R16 ;  /* 0x000000046d167825 */ /* 0x004fca00078e0210 */
[----:B------:R1:W-:Y:S01]  /*cb050*/  @P0 STG.E desc[UR70][R22.64], R240 ;  /* 0x000000f016000986 */ /* 0x0003e2000c101946 */
[----:B------:R-:W-:Y:S01]  /*cb060*/  LOP3.LUT P0, RZ, R35, 0x1, RZ, 0xc0, !PT ;  /* 0x0000000123ff7812 */ /* 0x000fe2000780c0ff */
[----:B-1----:R-:W-:Y:S02]  /*cb070*/  IMAD.WIDE R22, R109, 0x4, R14 ;  /* 0x000000046d167825 */ /* 0x002fe400078e020e */
[----:B------:R-:W2:Y:S10]  /*cb080*/  LDL.LU R109, [R1+0xb38] ;  /* 0x000b3800016d7983 */ /* 0x000eb40000300800 */
        /* <DEDUP_REMOVED lines=14> */
[----:B---3--:R1:W-:Y:S01]  /*cb170*/  @P0 STG.E desc[UR70][R22.64], R32 ;  /* 0x0000002016000986 */ /* 0x0083e2000c101946 */
        /* <DEDUP_REMOVED lines=10> */
[----:B------:R1:W-:Y:S01]  /*cb220*/  @P2 STG.E desc[UR70][R22.64], R107 ;  /* 0x0000006b16002986 */ /* 0x0003e2000c101946 */
[C---:B------:R-:W-:Y:S01]  /*cb230*/  LOP3.LUT P5, RZ, R29.reuse, 0x4000000, RZ, 0xc0, !PT ;  /* 0x040000001dff7812 */ /* 0x040fe200078ac0ff */
[----:B-1----:R-:W-:Y:S02]  /*cb240*/  IMAD.WIDE R22, R108, 0x4, R14 ;  /* 0x000000046c167825 */ /* 0x002fe400078e020e */
[----:B------:R-:W3:Y:S04]  /*cb250*/  LDL.LU R108, [R1+0x1a08] ;  /* 0x001a0800016c7983 */ /* 0x000ee80000300800 */
[----:B------:R1:W-:Y:S01]  /*cb260*/  @P3 STG.E desc[UR70][R22.64], R110 ;  /* 0x0000006e16003986 */ /* 0x0003e2000c101946 */
[----:B------:R-:W-:Y:S01]  /*cb270*/  LOP3.LUT P6, RZ, R29, 0x10000000, RZ, 0xc0, !PT ;  /* 0x100000001dff7812 */ /* 0x000fe200078cc0ff */
[----:B-1----:R-:W-:-:S02]  /*cb280*/  IMAD.WIDE R22, R214, 0x4, R16 ;  /* 0x00000004d6167825 */ /* 0x002fc400078e0210 */
[----:B------:R-:W4:Y:S04]  /*cb290*/  LDL.LU R110, [R1+0x5fc] ;  /* 0x0005fc00016e7983 */ /* 0x000f280000300800 */
[----:B------:R1:W-:Y:S02]  /*cb2a0*/  @P4 STG.E desc[UR70][R22.64], R111 ;  /* 0x0000006f16004986 */ /* 0x0003e4000c101946 */
[----:B-1----:R-:W-:Y:S02]  /*cb2b0*/  IMAD.WIDE R22, R214, 0x4, R14 ;  /* 0x00000004d6167825 */ /* 0x002fe400078e020e */
[----:B------:R-:W3:Y:S04]  /*cb2c0*/  LDL.LU R111, [R1+0xb40] ;  /* 0x000b4000016f7983 */ /* 0x000ee80000300800 */
[----:B------:R-:W3:Y:S04]  /*cb2d0*/  LDL.LU R214, [R1+0x1a0c] ;  /* 0x001a0c0001d67983 */ /* 0x000ee80000300800 */
[----:B------:R-:W3:Y:S04]  /*cb2e0*/  LDL.LU R213, [R1+0x5f8] ;  /* 0x0005f80001d57983 */ /* 0x000ee80000300800 */
[----:B------:R-:W4:Y:S04]  /*cb2f0*/  LDL.LU R106, [R1+0xb5c] ;  /* 0x000b5c00016a7983 */ /* 0x000f280000300800 */
[----:B--2---:R1:W-:Y:S04]  /*cb300*/  @P5 STG.E desc[UR70][R22.64], R109 ;  /* 0x0000006d16005986 */ /* 0x0043e8000c101946 */
[----:B-1----:R-:W2:Y:S01]  /*cb310*/  LDL.LU R109, [R1+0x1a04] ;  /* 0x001a0400016d7983 */ /* 0x002ea20000300800 */
[----:B------:R-:W-:-:S05]  /*cb320*/  IMAD.WIDE R22, R240, 0x4, R16 ;  /* 0x00000004f0167825 */ /* 0x000fca00078e0210 */
[----:B------:R1:W-:Y:S04]  /*cb330*/  @P6 STG.E desc[UR70][R22.64], R215 ;  /* 0x000000d716006986 */ /* 0x0003e8000c101946 */
[----:B-1----:R-:W4:Y:S04]  /*cb340*/  LDL.LU R215, [R1+0xb3c] ;  /* 0x000b3c0001d77983 */ /* 0x002f280000300800 */
[----:B------:R-:W4:Y:S01]  /*cb350*/  LDL.LU R107, [R1+0xb1c] ;  /* 0x000b1c00016b7983 */ /* 0x000f220000300800 */
[C---:B------:R-:W-:Y:S02]  /*cb360*/  LOP3.LUT P5, RZ, R21.reuse, 0x2000000, RZ, 0xc0, !PT ;  /* 0x0200000015ff7812 */ /* 0x040fe400078ac0ff */
[----:B------:R-:W-:Y:S01]  /*cb370*/  LOP3.LUT R2, R2, 0xfdffffff, RZ, 0xc0, !PT ;  /* 0xfdffffff02027812 */ /* 0x000fe200078ec0ff */
[----:B------:R-:W4:Y:S01]  /*cb380*/  LDL.LU R11, [R1+0xb20] ;  /* 0x000b2000010b7983 */ /* 0x000f220000300800 */
[----:B------:R-:W-:-:S09]  /*cb390*/  LOP3.LUT P4, RZ, R21, 0x10000, RZ, 0xc0, !PT ;  /* 0x0001000015ff7812 */ /* 0x000fd2000788c0ff */
[----:B------:R-:W-:Y:S02]  /*cb3a0*/  @P5 LOP3.LUT R2, R2, 0x2000000, RZ, 0xfc, !PT ;  /* 0x0200000002025812 */ /* 0x000fe400078efcff */
[----:B------:R-:W-:Y:S02]  /*cb3b0*/  LOP3.LUT P5, RZ, R21, 0x400000, RZ, 0xc0, !PT ;  /* 0x0040000015ff7812 */ /* 0x000fe400078ac0ff */
[----:B------:R-:W-:-:S11]  /*cb3c0*/  LOP3.LUT R2, R2, 0xfbffffff, RZ, 0xc0, !PT ;  /* 0xfbffffff02027812 */ /* 0x000fd600078ec0ff */
[----:B------:R-:W-:-:S04]  /*cb3d0*/  @P5 LOP3.LUT R2, R2, 0x4000000, RZ, 0xfc, !PT ;  /* 0x0400000002025812 */ /* 0x000fc800078efcff */
[----:B------:R-:W-:-:S04]  /*cb3e0*/  LOP3.LUT R2, R2, 0xff7fffff, RZ, 0xc0, !PT ;  /* 0xff7fffff02027812 */ /* 0x000fc800078ec0ff */
[----:B------:R-:W-:Y:S02]  /*cb3f0*/  @P4 LOP3.LUT R2, R2, 0x800000, RZ, 0xfc, !PT ;  /* 0x0080000002024812 */ /* 0x000fe400078efcff */
[C---:B------:R-:W-:Y:S02]  /*cb400*/  LOP3.LUT P4, RZ, R21.reuse, 0x800000, RZ, 0xc0, !PT ;  /* 0x0080000015ff7812 */ /* 0x040fe4000788c0ff */
[----:B------:R-:W-:Y:S02]  /*cb410*/  LOP3.LUT P3, RZ, R21, 0x4000, RZ, 0xc0, !PT ;  /* 0x0000400015ff7812 */ /* 0x000fe4000786c0ff */
[----:B------:R-:W-:-:S09]  /*cb420*/  LOP3.LUT R2, R2, 0xfeffffff, RZ, 0xc0, !PT ;  /* 0xfeffffff02027812 */ /* 0x000fd200078ec0ff */
[----:B------:R-:W-:-:S04]  /*cb430*/  @P4 LOP3.LUT R2, R2, 0x1000000, RZ, 0xfc, !PT ;  /* 0x0100000002024812 */ /* 0x000fc800078efcff */
[----:B------:R-:W-:Y:S02]  /*cb440*/  LOP3.LUT R2, R2, 0xffdfffff, RZ, 0xc0, !PT ;  /* 0xffdfffff02027812 */ /* 0x000fe400078ec0ff */
[----:B------:R-:W-:Y:S02]  /*cb450*/  LOP3.LUT P2, RZ, R29, 0x80000000, RZ, 0xc0, !PT ;  /* 0x800000001dff7812 */ /* 0x000fe4000784c0ff */
[----:B------:R-:W-:Y:S02]  /*cb460*/  @P3 LOP3.LUT R2, R2, 0x200000, RZ, 0xfc, !PT ;  /* 0x0020000002023812 */ /* 0x000fe400078efcff */
[C---:B------:R-:W-:Y:S02]  /*cb470*/  LOP3.LUT P3, RZ, R21.reuse, 0x2000, RZ, 0xc0, !PT ;  /* 0x0000200015ff7812 */ /* 0x040fe4000786c0ff */
[----:B------:R-:W-:Y:S01]  /*cb480*/  LOP3.LUT P1, RZ, R28, 0x2, RZ, 0xc0, !PT ;  /* 0x000000021cff7812 */ /* 0x000fe2000782c0ff */
[----:B------:R-:W-:Y:S01]  /*cb490*/  IMAD.WIDE R22, R240, 0x4, R14 ;  /* 0x00000004f0167825 */ /* 0x000fe200078e020e */
[----:B------:R-:W-:Y:S01]  /*cb4a0*/  LOP3.LUT P6, RZ, R21, 0x80000, RZ, 0xc0, !PT ;  /* 0x0008000015ff7812 */ /* 0x000fe200078cc0ff */
[----:B------:R-:W4:Y:S01]  /*cb4b0*/  LDL.LU R240, [R1+0x1a10] ;  /* 0x001a100001f07983 */ /* 0x000f220000300800 */
[----:B------:R-:W-:-:S02]  /*cb4c0*/  LOP3.LUT R2, R2, 0xffbfffff, RZ, 0xc0, !PT ;  /* 0xffbfffff02027812 */ /* 0x000fc400078ec0ff */
[----:B------:R-:W-:Y:S01]  /*cb4d0*/  LOP3.LUT P5, RZ, R28, 0x10, RZ, 0xc0, !PT ;  /* 0x000000101cff7812 */ /* 0x000fe200078ac0ff */
[----:B------:R-:W4:Y:S04]  /*cb4e0*/  LDL.LU R32, [R1+0x3f0] ;  /* 0x0003f00001207983 */ /* 0x000f280000300800 */
[----:B------:R-:W-:-:S04]  /*cb4f0*/  @P3 LOP3.LUT R2, R2, 0x400000, RZ, 0xfc, !PT ;  /* 0x0040000002023812 */ /* 0x000fc800078efcff */
[----:B------:R-:W-:-:S04]  /*cb500*/  LOP3.LUT R2, R2, 0xffefffff, RZ, 0xc0, !PT ;  /* 0xffefffff02027812 */ /* 0x000fc800078ec0ff */
[----:B------:R-:W-:Y:S01]  /*cb510*/  @P6 LOP3.LUT R2, R2, 0x100000, RZ, 0xfc, !PT ;  /* 0x0010000002026812 */ /* 0x000fe200078efcff */
[----:B---3--:R2:W-:Y:S02]  /*cb520*/  @P2 STG.E desc[UR70][R22.64], R213 ;  /* 0x000000d516002986 */ /* 0x0085e4000c101946 */
[----:B--2---:R-:W-:-:S05]  /*cb530*/  IMAD.WIDE R22, R109, 0x4, R16 ;  /* 0x000000046d167825 */ /* 0x004fca00078e0210 */
[----:B----4-:R1:W-:Y:S02]  /*cb540*/  @P1 STG.E desc[UR70][R22.64], R106 ;  /* 0x0000006a16001986 */ /* 0x0103e4000c101946 */
[----:B-1----:R-:W-:Y:S02]  /*cb550*/  IMAD.WIDE R22, R109, 0x4, R14 ;  /* 0x000000046d167825 */ /* 0x002fe400078e020e */
[----:B------:R-:W2:Y:S04]  /*cb560*/  LDL.LU R106, [R1+0x1f0] ;  /* 0x0001f000016a7983 */ /* 0x000ea80000300800 */
[----:B------:R-:W3:Y:S04]  /*cb570*/  LDL.LU R109, [R1+0xb44] ;  /* 0x000b4400016d7983 */ /* 0x000ee80000300800 */
[----:B------:R1:W-:Y:S01]  /*cb580*/  @P5 STG.E desc[UR70][R22.64], R215 ;  /* 0x000000d716005986 */ /* 0x0003e2000c101946 */
[----:B------:R-:W-:-:S03]  /*cb590*/  LOP3.LUT P5, RZ, R2, 0x4000000, RZ, 0xc0, !PT ;  /* 0x0400000002ff7812 */ /* 0x000fc600078ac0ff */
[----:B-1----:R-:W4:Y:S01]  /*cb5a0*/  LDL.LU R215, [R1+0x1a14] ;  /* 0x001a140001d77983 */ /* 0x002f220000300800 */
[----:B------:R-:W-:-:S03]  /*cb5b0*/  IMAD.WIDE R22, R108, 0x4, R16 ;  /* 0x000000046c167825 */ /* 0x000fc600078e0210 */
[----:B------:R-:W3:Y:S06]  /*cb5c0*/  LDL.LU R104, [R1+0xb24] ;  /* 0x000b240001687983 */ /* 0x000eec0000300800 */
[----:B------:R1:W-:Y:S01]  /*cb5d0*/  @P5 STG.E desc[UR70][R22.64], R107 ;  /* 0x0000006b16005986 */ /* 0x0003e2000c101946 */
[----:B------:R-:W-:Y:S01]  /*cb5e0*/  LOP3.LUT P5, RZ, R2, 0x2000000, RZ, 0xc0, !PT ;  /* 0x0200000002ff7812 */ /* 0x000fe200078ac0ff */
[----:B-1----:R-:W-:Y:S02]  /*cb5f0*/  IMAD.WIDE R22, R108, 0x4, R14 ;  /* 0x000000046c167825 */ /* 0x002fe400078e020e */
[----:B------:R-:W3:Y:S10]  /*cb600*/  LDL.LU R108, [R1+0x3f4] ;  /* 0x0003f400016c7983 */ /* 0x000ef40000300800 */
[----:B------:R1:W-:Y:S04]  /*cb610*/  @P5 STG.E desc[UR70][R22.64], R110 ;  /* 0x0000006e16005986 */ /* 0x0003e8000c101946 */
[----:B-1----:R-:W3:Y:S01]  /*cb620*/  LDL.LU R110, [R1+0x1a18] ;  /* 0x001a1800016e7983 */ /* 0x002ee20000300800 */
[----:B------:R-:W-:Y:S01]  /*cb630*/  LOP3.LUT P4, RZ, R21, 0x100000, RZ, 0xc0, !PT ;  /* 0x0010000015ff7812 */ /* 0x000fe2000788c0ff */
[----:B------:R-:W-:-:S02]  /*cb640*/  IMAD.WIDE R22, R214, 0x4, R16 ;  /* 0x00000004d6167825 */ /* 0x000fc400078e0210 */
[----:B------:R-:W3:Y:S04]  /*cb650*/  LDL.LU R105, [R1+0x1f4] ;  /* 0x0001f40001697983 */ /* 0x000ee80000300800 */
[----:B------:R-:W3:Y:S06]  /*cb660*/  LDL.LU R107, [R1+0xb48] ;  /* 0x000b4800016b7983 */ /* 0x000eec0000300800 */
[----:B------:R1:W-:Y:S01]  /*cb670*/  @P4 STG.E desc[UR70][R22.64], R111 ;  /* 0x0000006f16004986 */ /* 0x0003e2000c101946 */
[----:B------:R-:W-:Y:S01]  /*cb680*/  LOP3.LUT P4, RZ, R2, 0x1000000, RZ, 0xc0, !PT ;  /* 0x0100000002ff7812 */ /* 0x000fe2000788c0ff */
[----:B-1----:R-:W-:-:S02]  /*cb690*/  IMAD.WIDE R22, R214, 0x4, R14 ;  /* 0x00000004d6167825 */ /* 0x002fc400078e020e */
[----:B------:R-:W3:Y:S10]  /*cb6a0*/  LDL.LU R214, [R1+0x1a1c] ;  /* 0x001a1c0001d67983 */ /* 0x000ef40000300800 */
[----:B------:R1:W-:Y:S01]  /*cb6b0*/  @P4 STG.E desc[UR70][R22.64], R11 ;  /* 0x0000000b16004986 */ /* 0x0003e2000c101946 */
[----:B------:R-:W-:-:S03]  /*cb6c0*/  LOP3.LUT P4, RZ, R2, 0x800000, RZ, 0xc0, !PT ;  /* 0x0080000002ff7812 */ /* 0x000fc6000788c0ff */
[----:B------:R-:W3:Y:S04]  /*cb6d0*/  LDL.LU R212, [R1+0xb28] ;  /* 0x000b280001d47983 */ /* 0x000ee80000300800 */
[----:B------:R-:W3:Y:S04]  /*cb6e0*/  LDL.LU R213, [R1+0x3f8] ;  /* 0x0003f80001d57983 */ /* 0x000ee80000300800 */
[----:B------:R-:W3:Y:S01]  /*cb6f0*/  LDL.LU R111, [R1+0x1a20] ;  /* 0x001a2000016f7983 */ /* 0x000ee20000300800 */
[----:B------:R-:W-:Y:S01]  /*cb700*/  LOP3.LUT P3, RZ, R21, 0x40000, RZ, 0xc0, !PT ;  /* 0x0004000015ff7812 */ /* 0x000fe2000786c0ff */
[----:B-1----:R-:W-:-:S05]  /*cb710*/  IMAD.WIDE R22, R240, 0x4, R16 ;  /* 0x00000004f0167825 */ /* 0x002fca00078e0210 */
[----:B------:R1:W-:Y:S04]  /*cb720*/  @P4 STG.E desc[UR70][R22.64], R32 ;  /* 0x0000002016004986 */ /* 0x0003e8000c101946 */
[----:B-1----:R-:W3:Y:S01]  /*cb730*/  LDL.LU R32, [R1+0x1f8] ;  /* 0x0001f80001207983 */ /* 0x002ee20000300800 */
[----:B------:R-:W-:-:S03]  /*cb740*/  IMAD.WIDE R22, R240, 0x4, R14 ;  /* 0x00000004f0167825 */ /* 0x000fc600078e020e */
[----:B------:R-:W3:Y:S01]  /*cb750*/  LDL.LU R240, [R1+0x1a24] ;  /* 0x001a240001f07983 */ /* 0x000ee20000300800 */
[----:B------:R-:W-:-:S03]  /*cb760*/  LOP3.LUT P6, RZ, R21, 0x200000, RZ, 0xc0, !PT ;  /* 0x0020000015ff7812 */ /* 0x000fc600078cc0ff */
[----:B--2---:R1:W-:Y:S01]  /*cb770*/  @P3 STG.E desc[UR70][R22.64], R106 ;  /* 0x0000006a16003986 */ /* 0x0043e2000c101946 */
[----:B------:R-:W-:-:S03]  /*cb780*/  LOP3.LUT P3, RZ, R2, 0x400000, RZ, 0xc0, !PT ;  /* 0x0040000002ff7812 */ /* 0x000fc6000786c0ff */
[----:B-1----:R-:W2:Y:S01]  /*cb790*/  LDL.LU R106, [R1+0xb4c] ;  /* 0x000b4c00016a7983 */ /* 0x002ea20000300800 */
[----:B----4-:R-:W-:-:S09]  /*cb7a0*/  IMAD.WIDE R22, R215, 0x4, R16 ;  /* 0x00000004d7167825 */ /* 0x010fd200078e0210 */
[----:B---3--:R1:W-:Y:S01]  /*cb7b0*/  @P3 STG.E desc[UR70][R22.64], R109 ;  /* 0x0000006d16003986 */ /* 0x0083e2000c101946 */
[----:B------:R-:W-:Y:S01]  /*cb7c0*/  LOP3.LUT P3, RZ, R2, 0x200000, RZ, 0xc0, !PT ;  /* 0x0020000002ff7812 */ /* 0x000fe2000786c0ff */
[----:B-1----:R-:W-:Y:S02]  /*cb7d0*/  IMAD.WIDE R22, R215, 0x4, R14 ;  /* 0x00000004d7167825 */ /* 0x002fe400078e020e */
[----:B------:R-:W3:Y:S10]  /*cb7e0*/  LDL.LU R215, [R1+0xb2c] ;  /* 0x000b2c0001d77983 */ /* 0x000ef40000300800 */
[----:B------:R1:W-:Y:S04]  /*cb7f0*/  @P3 STG.E desc[UR70][R22.64], R104 ;  /* 0x0000006816003986 */ /* 0x0003e8000c101946 */
[----:B------:R-:W4:Y:S01]  /*cb800*/  LDL.LU R109, [R1+0x1a28] ;  /* 0x001a2800016d7983 */ /* 0x000f220000300800 */
[----:B-1----:R-:W-:-:S05]  /*cb810*/  IMAD.WIDE R22, R110, 0x4, R16 ;  /* 0x000000046e167825 */ /* 0x002fca00078e0210 */
[----:B------:R1:W-:Y:S04]  /*cb820*/  @P6 STG.E desc[UR70][R22.64], R108 ;  /* 0x0000006c16006986 */ /* 0x0003e8000c101946 */
[----:B-1----:R-:W4:Y:S01]  /*cb830*/  LDL.LU R108, [R1+0x3fc] ;  /* 0x0003fc00016c7983 */ /* 0x002f220000300800 */
[----:B------:R-:W-:-:S03]  /*cb840*/  IMAD.WIDE R22, R110, 0x4, R14 ;  /* 0x000000046e167825 */ /* 0x000fc600078e020e */
[----:B------:R-:W4:Y:S01]  /*cb850*/  LDL.LU R110, [R1+0x1fc] ;  /* 0x0001fc00016e7983 */ /* 0x000f220000300800 */
[----:B------:R-:W-:Y:S02]  /*cb860*/  LOP3.LUT P6, RZ, R2, 0x100000, RZ, 0xc0, !PT ;  /* 0x0010000002ff7812 */ /* 0x000fe400078cc0ff */
[----:B------:R-:W-:-:S11]  /*cb870*/  LOP3.LUT P2, RZ, R21, 0x8000, RZ, 0xc0, !PT ;  /* 0x0000800015ff7812 */ /* 0x000fd6000784c0ff */
[----:B------:R1:W-:Y:S02]  /*cb880*/  @P6 STG.E desc[UR70][R22.64], R105 ;  /* 0x0000006916006986 */ /* 0x0003e4000c101946 */
[----:B-1----:R-:W-:-:S05]  /*cb890*/  IMAD.WIDE R22, R214, 0x4, R16 ;  /* 0x00000004d6167825 */ /* 0x002fca00078e0210 */
[----:B------:R1:W-:Y:S01]  /*cb8a0*/  @P2 STG.E desc[UR70][R22.64], R107 ;  /* 0x0000006b16002986 */ /* 0x0003e2000c101946 */
[----:B------:R-:W-:Y:S01]  /*cb8b0*/  LOP3.LUT P0, RZ, R21, 0x20000, RZ, 0xc0, !PT ;  /* 0x0002000015ff7812 */ /* 0x000fe2000780c0ff */
[----:B-1----:R-:W-:Y:S02]  /*cb8c0*/  IMAD.WIDE R22, R214, 0x4, R14 ;  /* 0x00000004d6167825 */ /* 0x002fe400078e020e */
[----:B------:R-:W4:Y:S04]  /*cb8d0*/  LDL.LU R107, [R1+0xba0] ;  /* 0x000ba000016b7983 */ /* 0x000f280000300800 */
[----:B------:R-:W4:Y:S01]  /*cb8e0*/  LDL.LU R214, [R1+0x1a2c] ;  /* 0x001a2c0001d67983 */ /* 0x000f220000300800 */
[----:B------:R-:W-:Y:S02]  /*cb8f0*/  LOP3.LUT P1, RZ, R3, 0x100000, RZ, 0xc0, !PT ;  /* 0x0010000003ff7812 */ /* 0x000fe4000782c0ff */
[----:B------:R-:W-:-:S03]  /*cb900*/  LOP3.LUT P6, RZ, R2, 0x80000, RZ, 0xc0, !PT ;  /* 0x0008000002ff7812 */ /* 0x000fc600078cc0ff */
[----:B------:R1:W-:Y:S01]  /*cb910*/  @P0 STG.E desc[UR70][R22.64], R212 ;  /* 0x000000d416000986 */ /* 0x0003e2000c101946 */
[----:B------:R-:W-:Y:S01]  /*cb920*/  ISETP.LT.AND P6, PT, R252, UR5, !P6 ;  /* 0x00000005fc007c0c */ /* 0x000fe2000f7c1270 */
[----:B-1----:R-:W-:Y:S02]  /*cb930*/  IMAD.WIDE R22, R111, 0x4, R16 ;  /* 0x000000046f167825 */ /* 0x002fe400078e0210 */
[----:B------:R-:W4:Y:S01]  /*cb940*/  LDL.LU R212, [R1+0xb80] ;  /* 0x000b800001d47983 */ /* 0x000f220000300800 */
[----:B------:R-:W-:-:S03]  /*cb950*/  LOP3.LUT P5, RZ, R3, 0x4, RZ, 0xc0, !PT ;  /* 0x0000000403ff7812 */ /* 0x000fc600078ac0ff */
[----:B------:R1:W-:Y:S02]  /*cb960*/  @P1 STG.E desc[UR70][R22.64], R213 ;  /* 0x000000d516001986 */ /* 0x0003e4000c101946 */
[----:B-1----:R-:W-:Y:S02]  /*cb970*/  IMAD.WIDE R22, R111, 0x4, R14 ;  /* 0x000000046f167825 */ /* 0x002fe400078e020e */
[----:B------:R-:W4:Y:S04]  /*cb980*/  LDL.LU R213, [R1+0xb60] ;  /* 0x000b600001d57983 */ /* 0x000f280000300800 */
[----:B------:R-:W4:Y:S04]  /*cb990*/  LDL.LU R111, [R1+0x1a30] ;  /* 0x001a3000016f7983 */ /* 0x000f280000300800 */
[----:B------:R1:W-:Y:S01]  /*cb9a0*/  @P6 STG.E desc[UR70][R22.64], R32 ;  /* 0x0000002016006986 */ /* 0x0003e2000c101946 */
[----:B------:R-:W-:Y:S01]  /*cb9b0*/  ISETP.LT.AND P6, PT, R243, UR5, !P5 ;  /* 0x00000005f3007c0c */ /* 0x000fe2000efc1270 */
[----:B-1----:R-:W-:Y:S01]  /*cb9c0*/  IMAD.WIDE R22, R240, 0x4, R16 ;  /* 0x00000004f0167825 */ /* 0x002fe200078e0210 */
[----:B------:R-:W-:-:S11]  /*cb9d0*/  LOP3.LUT P4, RZ, R3, 0x8, RZ, 0xc0, !PT ;  /* 0x0000000803ff7812 */ /* 0x000fd6000788c0ff */
[----:B--2---:R1:W-:Y:S01]  /*cb9e0*/  @P6 STG.E desc[UR70][R22.64], R106 ;  /* 0x0000006a16006986 */ /* 0x0043e2000c101946 */
[----:B------:R-:W-:-:S03]  /*cb9f0*/  ISETP.LT.AND P6, PT, R252, UR5, !P5 ;  /* 0x00000005fc007c0c */ /* 0x000fc6000efc1270 */
[----:B-1----:R-:W2:Y:S01]  /*cba00*/  LDL.LU R106, [R1+0x5e0] ;  /* 0x0005e000016a7983 */ /* 0x002ea20000300800 */
[----:B------:R-:W-:-:S03]  /*cba10*/  IMAD.WIDE R22, R240, 0x4, R14 ;  /* 0x00000004f0167825 */ /* 0x000fc600078e020e */
[----:B------:R-:W2:Y:S06]  /*cba20*/  LDL.LU R240, [R1+0xba4] ;  /* 0x000ba40001f07983 */ /* 0x000eac0000300800 */
[----:B---3--:R1:W-:Y:S01]  /*cba30*/  @P6 STG.E desc[UR70][R22.64], R215 ;  /* 0x000000d716006986 */ /* 0x0083e2000c101946 */
[----:B------:R-:W-:-:S03]  /*cba40*/  ISETP.LT.AND P6, PT, R243, UR5, !P4 ;  /* 0x00000005f3007c0c */ /* 0x000fc6000e7c1270 */
[----:B-1----:R-:W3:Y:S01]  /*cba50*/  LDL.LU R215, [R1+0x1a34] ;  /* 0x001a340001d77983 */ /* 0x002ee20000300800 */
[----:B----4-:R-:W-:-:S09]  /*cba60*/  IMAD.WIDE R22, R109, 0x4, R16 ;  /* 0x000000046d167825 */ /* 0x010fd200078e0210 */
[----:B------:R1:W-:Y:S01]  /*cba70*/  @P6 STG.E desc[UR70][R22.64], R108 ;  /* 0x0000006c16006986 */ /* 0x0003e2000c101946 */
[----:B------:R-:W-:-:S03]  /*cba80*/  ISETP.LT.AND P6, PT, R252, UR5, !P4 ;  /* 0x00000005fc007c0c */ /* 0x000fc6000e7c1270 */
[----:B-1----:R-:W4:Y:S01]  /*cba90*/  LDL.LU R108, [R1+0xb84] ;  /* 0x000b8400016c7983 */ /* 0x002f220000300800 */
[----:B------:R-:W-:-:S03]  /*cbaa0*/  IMAD.WIDE R22, R109, 0x4, R14 ;  /* 0x000000046d167825 */ /* 0x000fc600078e020e */
[----:B------:R-:W4:Y:S06]  /*cbab0*/  LDL.LU R109, [R1+0xb64] ;  /* 0x000b6400016d7983 */ /* 0x000f2c0000300800 */
[----:B------:R1:W-:Y:S04]  /*cbac0*/  @P6 STG.E desc[UR70][R22.64], R110 ;  /* 0x0000006e16006986 */ /* 0x0003e8000c101946 */
[----:B-1----:R-:W4:Y:S01]  /*cbad0*/  LDL.LU R110, [R1+0x1a38] ;  /* 0x001a3800016e7983 */ /* 0x002f220000300800 */
[----:B------:R-:W-:-:S03]  /*cbae0*/  LOP3.LUT P3, RZ, R3, 0x20, RZ, 0xc0, !PT ;  /* 0x0000002003ff7812 */ /* 0x000fc6000786c0ff */
[----:B------:R-:W4:Y:S01]  /*cbaf0*/  LDL.LU R105, [R1+0x5e4] ;  /* 0x0005e40001697983 */ /* 0x000f220000300800 */
[----:B------:R-:W-:Y:S01]  /*cbb00*/  ISETP.LT.AND P6, PT, R243, UR5, !P3 ;  /* 0x00000005f3007c0c */ /* 0x000fe2000dfc1270 */
[----:B------:R-:W-:-:S12]  /*cbb10*/  IMAD.WIDE R22, R214, 0x4, R16 ;  /* 0x00000004d6167825 */ /* 0x000fd800078e0210 */
[----:B------:R1:W-:Y:S01]  /*cbb20*/  @P6 STG.E desc[UR70][R22.64], R107 ;  /* 0x0000006b16006986 */ /* 0x0003e2000c101946 */
[----:B------:R-:W-:Y:S01]  /*cbb30*/  ISETP.LT.AND P6, PT, R252, UR5, !P3 ;  /* 0x00000005fc007c0c */ /* 0x000fe2000dfc1270 */
[----:B-1----:R-:W-:Y:S02]  /*cbb40*/  IMAD.WIDE R22, R214, 0x4, R14 ;  /* 0x00000004d6167825 */ /* 0x002fe400078e020e */
[----:B------:R-:W4:Y:S04]  /*cbb50*/  LDL.LU R107, [R1+0xba8] ;  /* 0x000ba800016b7983 */ /* 0x000f280000300800 */
[----:B------:R-:W4:Y:S01]  /*cbb60*/  LDL.LU R214, [R1+0x1a3c] ;  /* 0x001a3c0001d67983 */ /* 0x000f220000300800 */
[----:B------:R-:W-:-:S05]  /*cbb70*/  LOP3.LUT P2, RZ, R3, 0x40, RZ, 0xc0, !PT ;  /* 0x0000004003ff7812 */ /* 0x000fca000784c0ff */
[----:B------:R1:W-:Y:S01]  /*cbb80*/  @P6 STG.E desc[UR70][R22.64], R212 ;  /* 0x000000d416006986 */ /* 0x0003e2000c101946 */
[----:B------:R-:W-:-:S03]  /*cbb90*/  ISETP.LT.AND P6, PT, R243, UR5, !P2 ;  /* 0x00000005f3007c0c */ /* 0x000fc6000d7c1270 */
[----:B-1----:R-:W4:Y:S01]  /*cbba0*/  LDL.LU R212, [R1+0xb88] ;  /* 0x000b880001d47983 */ /* 0x002f220000300800 */
[----:B------:R-:W-:-:S09]  /*cbbb0*/  IMAD.WIDE R22, R111, 0x4, R16 ;  /* 0x000000046f167825 */ /* 0x000fd200078e0210 */
[----:B------:R1:W-:Y:S01]  /*cbbc0*/  @P6 STG.E desc[UR70][R22.64], R213 ;  /* 0x000000d516006986 */ /* 0x0003e2000c101946 */
[----:B------:R-:W-:Y:S01]  /*cbbd0*/  ISETP.LT.AND P6, PT, R252, UR5, !P2 ;  /* 0x00000005fc007c0c */ /* 0x000fe2000d7c1270 */
[----:B-1----:R-:W-:Y:S02]  /*cbbe0*/  IMAD.WIDE R22, R111, 0x4, R14 ;  /* 0x000000046f167825 */ /* 0x002fe400078e020e */
[----:B------:R-:W4:Y:S04]  /*cbbf0*/  LDL.LU R213, [R1+0xb68] ;  /* 0x000b680001d57983 */ /* 0x000f280000300800 */
[----:B------:R-:W4:Y:S01]  /*cbc00*/  LDL.LU R111, [R1+0x1a40] ;  /* 0x001a4000016f7983 */ /* 0x000f220000300800 */
[----:B------:R-:W-:-:S03]  /*cbc10*/  LOP3.LUT P1, RZ, R3, 0x80, RZ, 0xc0, !PT ;  /* 0x0000008003ff7812 */ /* 0x000fc6000782c0ff */
[----:B------:R-:W4:Y:S01]  /*cbc20*/  LDL.LU R32, [R1+0x5e8] ;  /* 0x0005e80001207983 */ /* 0x000f220000300800 */
[----:B------:R-:W-:-:S03]  /*cbc30*/  LOP3.LUT P5, RZ, R3, 0x100, RZ, 0xc0, !PT ;  /* 0x0000010003ff7812 */ /* 0x000fc600078ac0ff */
[----:B--2---:R1:W-:Y:S01]  /*cbc40*/  @P6 STG.E desc[UR70][R22.64], R106 ;  /* 0x0000006a16006986 */ /* 0x0043e2000c101946 */
[----:B------:R-:W-:-:S03]  /*cbc50*/  ISETP.LT.AND P6, PT, R243, UR5, !P1 ;  /* 0x00000005f3007c0c */ /* 0x000fc6000cfc1270 */
[----:B-1----:R-:W2:Y:S01]  /*cbc60*/  LDL.LU R106, [R1+0xbac] ;  /* 0x000bac00016a7983 */ /* 0x002ea20000300800 */
[----:B---3--:R-:W-:-:S09]  /*cbc70*/  IMAD.WIDE R22, R215, 0x4, R16 ;  /* 0x00000004d7167825 */ /* 0x008fd200078e0210 */
[----:B------:R1:W-:Y:S01]  /*cbc80*/  @P6 STG.E desc[UR70][R22.64], R240 ;  /* 0x000000f016006986 */ /* 0x0003e2000c101946 */
[----:B------:R-:W-:-:S03]  /*cbc90*/  ISETP.LT.AND P6, PT, R252, UR5, !P1 ;  /* 0x00000005fc007c0c */ /* 0x000fc6000cfc1270 */
[----:B-1----:R-:W3:Y:S01]  /*cbca0*/  LDL.LU R240, [R1+0x1a44] ;  /* 0x001a440001f07983 */ /* 0x002ee20000300800 */
[----:B------:R-:W-:-:S03]  /*cbcb0*/  IMAD.WIDE R22, R215, 0x4, R14 ;  /* 0x00000004d7167825 */ /* 0x000fc600078e020e */
[----:B------:R-:W2:Y:S06]  /*cbcc0*/  LDL.LU R215, [R1+0xb8c] ;  /* 0x000b8c0001d77983 */ /* 0x000eac0000300800 */
[----:B----4-:R1:W-:Y:S01]  /*cbcd0*/  @P6 STG.E desc[UR70][R22.64], R108 ;  /* 0x0000006c16006986 */ /* 0x0103e2000c101946 */
[----:B------:R-:W-:-:S03]  /*cbce0*/  ISETP.LT.AND P6, PT, R243, UR5, !P5 ;  /* 0x00000005f3007c0c */ /* 0x000fc6000efc1270 */
[----:B-1----:R-:W4:Y:S01]  /*cbcf0*/  LDL.LU R108, [R1+0xb6c] ;  /* 0x000b6c00016c7983 */ /* 0x002f220000300800 */
[----:B------:R-:W-:-:S09]  /*cbd00*/  IMAD.WIDE R22, R110, 0x4, R16 ;  /* 0x000000046e167825 */ /* 0x000fd200078e0210 */
[----:B------:R1:W-:Y:S04]  /*cbd10*/  @P6 STG.E desc[UR70][R22.64], R109 ;  /* 0x0000006d16006986 */ /* 0x0003e8000c101946 */
[----:B-1----:R-:W4:Y:S01]  /*cbd20*/  LDL.LU R109, [R1+0x1a48] ;  /* 0x001a4800016d7983 */ /* 0x002f220000300800 */
[----:B------:R-:W-:-:S03]  /*cbd30*/  IMAD.WIDE R22, R110, 0x4, R14 ;  /* 0x000000046e167825 */ /* 0x000fc600078e020e */
[----:B------:R-:W4:Y:S01]  /*cbd40*/  LDL.LU R110, [R1+0x5ec] ;  /* 0x0005ec00016e7983 */ /* 0x000f220000300800 */
[----:B------:R-:W-:Y:S02]  /*cbd50*/  ISETP.LT.AND P6, PT, R252, UR5, !P5 ;  /* 0x00000005fc007c0c */ /* 0x000fe4000efc1270 */
[----:B------:R-:W-:-:S11]  /*cbd60*/  LOP3.LUT P4, RZ, R3, 0x400, RZ, 0xc0, !PT ;  /* 0x0000040003ff7812 */ /* 0x000fd6000788c0ff */
[----:B------:R1:W-:Y:S01]  /*cbd70*/  @P6 STG.E desc[UR70][R22.64], R105 ;  /* 0x0000006916006986 */ /* 0x0003e2000c101946 */
[----:B------:R-:W-:Y:S01]  /*cbd80*/  ISETP.LT.AND P6, PT, R243, UR5, !P4 ;  /* 0x00000005f3007c0c */ /* 0x000fe2000e7c1270 */
[----:B-1----:R-:W-:-:S12]  /*cbd90*/  IMAD.WIDE R22, R214, 0x4, R16 ;  /* 0x00000004d6167825 */ /* 0x002fd800078e0210 */
        /* <DEDUP_REMOVED lines=15> */
[----:B------:R-:W-:-:S05]  /*cbe90*/  LOP3.LUT P2, RZ, R3, 0x10000, RZ, 0xc0, !PT ;  /* 0x0001000003ff7812 */ /* 0x000fca000784c0ff */
[----:B------:R3:W-:Y:S01]  /*cbea0*/  @P6 STG.E desc[UR70][R22.64], R32 ;  /* 0x0000002016006986 */ /* 0x0007e2000c101946 */
[----:B------:R-:W-:Y:S02]  /*cbeb0*/  ISETP.LT.AND P6, PT, R243, UR5, !P2 ;  /* 0x00000005f3007c0c */ /* 0x000fe4000d7c1270 */
[----:B------:R-:W-:Y:S01]  /*cbec0*/  LOP3.LUT P1, RZ, R3, 0x80000, RZ, 0xc0, !PT ;  /* 0x0008000003ff7812 */ /* 0x000fe2000782c0ff */
[----:B---3--:R-:W-:-:S10]  /*cbed0*/  IMAD.WIDE R22, R240, 0x4, R16 ;  /* 0x00000004f0167825 */ /* 0x008fd400078e0210 */
[----:B--2---:R1:W-:Y:S01]  /*cbee0*/  @P6 STG.E desc[UR70][R22.64], R106 ;  /* 0x0000006a16006986 */ /* 0x0043e2000c101946 */
[----:B------:R-:W-:-:S03]  /*cbef0*/  ISETP.LT.AND P6, PT, R252, UR5, !P2 ;  /* 0x00000005fc007c0c */ /* 0x000fc6000d7c1270 */
[----:B-1----:R-:W2:Y:S01]  /*cbf00*/  LDL.LU R106, [R1+0x1e0] ;  /* 0x0001e000016a7983 */ /* 0x002ea20000300800 */
[----:B------:R-:W-:-:S03]  /*cbf10*/  IMAD.WIDE R22, R240, 0x4, R14 ;  /* 0x00000004f0167825 */ /* 0x000fc600078e020e */
[----:B------:R-:W3:Y:S06]  /*cbf20*/  LDL.LU R240, [R1+0xb94] ;  /* 0x000b940001f07983 */ /* 0x000eec0000300800 */
[----:B------:R1:W-:Y:S01]  /*cbf30*/  @P6 STG.E desc[UR70][R22.64], R215 ;  /* 0x000000d716006986 */ /* 0x0003e2000c101946 */
        /* <DEDUP_REMOVED lines=24> */
[----:B------:R1:W-:Y:S02]  /*cc0c0*/  @P6 STG.E desc[UR70][R22.64], R213 ;  /* 0x000000d516006986 */ /* 0x0003e4000c101946 */
[----:B-1----:R-:W-:Y:S02]  /*cc0d0*/  IMAD.WIDE R22, R111, 0x4, R14 ;  /* 0x000000046f167825 */ /* 0x002fe400078e020e */
[----:B------:R-:W4:Y:S04]  /*cc0e0*/  LDL.LU R213, [R1+0x3e8] ;  /* 0x0003e80001d57983 */ /* 0x000f280000300800 */
[----:B------:R-:W4:Y:S01]  /*cc0f0*/  LDL.LU R111, [R1+0x1a60] ;  /* 0x001a6000016f7983 */ /* 0x000f220000300800 */
[----:B------:R-:W-:Y:S02]  /*cc100*/  ISETP.LT.AND P6, PT, R252, UR5, !P4 ;  /* 0x00000005fc007c0c */ /* 0x000fe4000e7c1270 */
[C---:B------:R-:W-:Y:S01]  /*cc110*/  LOP3.LUT P3, RZ, R3.reuse, 0x2000000, RZ, 0xc0, !PT ;  /* 0x0200000003ff7812 */ /* 0x040fe2000786c0ff */
[----:B------:R-:W4:Y:S01]  /*cc120*/  LDL.LU R32, [R1+0x1e8] ;  /* 0x0001e80001207983 */ /* 0x000f220000300800 */
[----:B------:R-:W-:-:S09]  /*cc130*/  LOP3.LUT P2, RZ, R3, 0x4000000, RZ, 0xc0, !PT ;  /* 0x0400000003ff7812 */ /* 0x000fd2000784c0ff */
        /* <DEDUP_REMOVED lines=37> */
[----:B------:R-:W-:-:S11]  /*cc390*/  LOP3.LUT P4, RZ, R4, 0x2, RZ, 0xc0, !PT ;  /* 0x0000000204ff7812 */ /* 0x000fd6000788c0ff */
        /* <DEDUP_REMOVED lines=601> */
[----:B------:R-:W-:-:S02]  /*ce930*/  LOP3.LUT P3, RZ, R5, 0x100000, RZ, 0xc0, !PT ;  /* 0x0010000005ff7812 */ /* 0x000fc4000786c0ff */
[----:B------:R-:W-:-:S07]  /*ce940*/  LOP3.LUT P2, RZ, R5, 0x200000, RZ, 0xc0, !PT ;  /* 0x0020000005ff7812 */ /* 0x000fce000784c0ff */
        /* <DEDUP_REMOVED lines=17> */
[----:B------:R-:W-:-:S13]  /*cea60*/  ISETP.LT.AND P6, PT, R252, UR5, !P3 ;  /* 0x00000005fc007c0c */ /* 0x000fda000dfc1270 */
[----:B------:R1:W-:Y:S01]  /*cea70*/  @P6 STG.E desc[UR70][R22.64], R105 ;  /* 0x0000006916006986 */ /* 0x0003e2000c101946 */
[----:B------:R-:W-:Y:S02]  /*cea80*/  ISETP.LT.AND P6, PT, R243, UR5, !P2 ;  /* 0x00000005f3007c0c */ /* 0x000fe4000d7c1270 */
[C---:B------:R-:W-:Y:S02]  /*cea90*/  LOP3.LUT P1, RZ, R5.reuse, 0x800000, RZ, 0xc0, !PT ;  /* 0x0080000005ff7812 */ /* 0x040fe4000782c0ff */
[C---:B------:R-:W-:Y:S01]  /*ceaa0*/  LOP3.LUT P5, RZ, R5.reuse, 0x2000000, RZ, 0xc0, !PT ;  /* 0x0200000005ff7812 */ /* 0x040fe200078ac0ff */
[----:B-1----:R-:W-:Y:S01]  /*ceab0*/  IMAD.WIDE R22, R214, 0x4, R16 ;  /* 0x00000004d6167825 */ /* 0x002fe200078e0210 */
[C---:B------:R-:W-:Y:S02]  /*ceac0*/  LOP3.LUT P4, RZ, R5.reuse, 0x8000000, RZ, 0xc0, !PT ;  /* 0x0800000005ff7812 */ /* 0x040fe4000788c0ff */
[----:B------:R-:W-:-:S05]  /*cead0*/  LOP3.LUT P3, RZ, R5, 0x20000000, RZ, 0xc0, !PT ;  /* 0x2000000005ff7812 */ /* 0x000fca000786c0ff */
[----:B------:R1:W-:Y:S01]  /*ceae0*/  @P6 STG.E desc[UR70][R22.64], R107 ;  /* 0x0000006b16006986 */ /* 0x0003e2000c101946 */
[----:B------:R-:W-:Y:S02]  /*ceaf0*/  ISETP.LT.AND P6, PT, R252, UR5, !P2 ;  /* 0x00000005fc007c0c */ /* 0x000fe4000d7c1270 */
[----:B------:R-:W-:Y:S01]  /*ceb00*/  LOP3.LUT P2, RZ, R5, 0x80000000, RZ, 0xc0, !PT ;  /* 0x8000000005ff7812 */ /* 0x000fe2000784c0ff */
[----:B------:R-:W-:Y:S01]  /*ceb10*/  IMAD.WIDE R4, R214, 0x4, R14 ;  /* 0x00000004d6047825 */ /* 0x000fe200078e020e */
[----:B-1----:R-:W4:Y:S04]  /*ceb20*/  LDL.LU R107, [R1+0xd40] ;  /* 0x000d4000016b7983 */ /* 0x002f280000300800 */
[----:B------:R-:W4:Y:S05]  /*ceb30*/  LDL.LU R214, [R1+0x1b6c] ;  /* 0x001b6c0001d67983 */ /* 0x000f2a0000300800 */
        /* <DEDUP_REMOVED lines=8> */
[----:B------:R-:W-:-:S13]  /*cebc0*/  ISETP.LT.AND P6, PT, R252, UR5, !P1 ;  /* 0x00000005fc007c0c */ /* 0x000fda000cfc1270 */
[----:B------:R3:W-:Y:S01]  /*cebd0*/  @P6 STG.E desc[UR70][R4.64], R32 ;  /* 0x0000002004006986 */ /* 0x0007e2000c101946 */
[----:B------:R-:W-:Y:S01]  /*cebe0*/  ISETP.LT.AND P6, PT, R243, UR5, !P5 ;  /* 0x00000005f3007c0c */ /* 0x000fe2000efc1270 */
[----:B---3--:R-:W-:-:S12]  /*cebf0*/  IMAD.WIDE R4, R240, 0x4, R16 ;  /* 0x00000004f0047825 */ /* 0x008fd800078e0210 */
        /* <DEDUP_REMOVED lines=16> */
[----:B------:R-:W-:-:S03]  /*ced00*/  ISETP.LT.AND P6, PT, R243, UR5, !P3 ;  /* 0x00000005f3007c0c */ /* 0x000fc6000dfc1270 */
[----:B------:R-:W4:Y:S01]  /*ced10*/  LDL.LU R105, [R1+0xcf4] ;  /* 0x000cf40001697983 */ /* 0x000f220000300800 */
[----:B------:R-:W-:-:S09]  /*ced20*/  IMAD.WIDE R4, R214, 0x4, R16 ;  /* 0x00000004d6047825 */ /* 0x000fd200078e0210 */
[----:B------:R1:W-:Y:S01]  /*ced30*/  @P6 STG.E desc[UR70][R4.64], R107 ;  /* 0x0000006b04006986 */ /* 0x0003e2000c101946 */
[----:B------:R-:W-:Y:S01]  /*ced40*/  ISETP.LT.AND P6, PT, R252, UR5, !P3 ;  /* 0x00000005fc007c0c */ /* 0x000fe2000dfc1270 */
[----:B-1----:R-:W-:Y:S02]  /*ced50*/  IMAD.WIDE R4, R214, 0x4, R14 ;  /* 0x00000004d6047825 */ /* 0x002fe400078e020e */
[----:B------:R-:W4:Y:S04]  /*ced60*/  LDL.LU R107, [R1+0xd48] ;  /* 0x000d4800016b7983 */ /* 0x000f280000300800 */
[----:B------:R-:W4:Y:S06]  /*ced70*/  LDL.LU R214, [R1+0x1b7c] ;  /* 0x001b7c0001d67983 */ /* 0x000f2c0000300800 */
        /* <DEDUP_REMOVED lines=52> */
[C---:B------:R-:W-:Y:S02]  /*cf0c0*/  LOP3.LUT P1, RZ, R6.reuse, 0x400, RZ, 0xc0, !PT ;  /* 0x0000040006ff7812 */ /* 0x040fe4000782c0ff */
[----:B------:R-:W-:Y:S01]  /*cf0d0*/  LOP3.LUT P5, RZ, R6, 0x1000, RZ, 0xc0, !PT ;  /* 0x0000100006ff7812 */ /* 0x000fe200078ac0ff */
[----:B---3--:R-:W-:-:S08]  /*cf0e0*/  IMAD.WIDE R4, R240, 0x4, R16 ;  /* 0x00000004f0047825 */ /* 0x008fd000078e0210 */
        /* <DEDUP_REMOVED lines=114> */
[----:B------:R-:W-:Y:S01]  /*cf810*/  LOP3.LUT P5, RZ, R6, 0x80000000, RZ, 0xc0, !PT ;  /* 0x8000000006ff7812 */ /* 0x000fe200078ac0ff */
[----:B------:R-:W4:Y:S01]  /*cf820*/  LDL.LU R32, [R1+0xd58] ;  /* 0x000d580001207983 */ /* 0x000f220000300800 */
[----:B------:R-:W-:-:S02]  /*cf830*/  LOP3.LUT P4, RZ, R7, 0x2, RZ, 0xc0, !PT ;  /* 0x0000000207ff7812 */ /* 0x000fc4000788c0ff */
[C---:B------:R-:W-:Y:S02]  /*cf840*/  LOP3.LUT P3, RZ, R7.reuse, 0x8, RZ, 0xc0, !PT ;  /* 0x0000000807ff7812 */ /* 0x040fe4000786c0ff */
[----:B------:R-:W-:-:S05]  /*cf850*/  LOP3.LUT P2, RZ, R7, 0x10, RZ, 0xc0, !PT ;  /* 0x0000001007ff7812 */ /* 0x000fca000784c0ff */
        /* <DEDUP_REMOVED lines=39> */
[C---:B------:R-:W-:Y:S02]  /*cfad0*/  LOP3.LUT P4, RZ, R7.reuse, 0x800, RZ, 0xc0, !PT ;  /* 0x0000080007ff7812 */ /* 0x040fe4000788c0ff */
[----:B------:R-:W-:Y:S01]  /*cfae0*/  LOP3.LUT P3, RZ, R7, 0x1000, RZ, 0xc0, !PT ;  /* 0x0000100007ff7812 */ /* 0x000fe2000786c0ff */
[----:B---3--:R-:W-:-:S06]  /*cfaf0*/  IMAD.WIDE R4, R240, 0x4, R16 ;  /* 0x00000004f0047825 */ /* 0x008fcc00078e0210 */
        /* <DEDUP_REMOVED lines=106> */
[----:B------:R-:W4:Y:S04]  /*d01a0*/  LDL.LU R32, [R1+0xdf8] ;  /* 0x000df80001207983 */ /* 0x000f280000300800 */
[----:B-1----:R-:W4:Y:S01]  /*d01b0*/  LDL.LU R212, [R1+0xdd8] ;  /* 0x000dd80001d47983 */ /* 0x002f220000300800 */
[----:B------:R-:W-:-:S05]  /*d01c0*/  IMAD.WIDE R4, R111, 0x4, R16 ;  /* 0x000000046f047825 */ /* 0x000fca00078e0210 */
[----:B------:R1:W-:Y:S02]  /*d01d0*/  @P6 STG.E desc[UR70][R4.64], R213 ;  /* 0x000000d504006986 */ /* 0x0003e4000c101946 */
[----:B-1----:R-:W-:Y:S02]  /*d01e0*/  IMAD.WIDE R4, R111, 0x4, R14 ;  /* 0x000000046f047825 */ /* 0x002fe400078e020e */
[----:B------:R-:W4:Y:S01]  /*d01f0*/  LDL.LU R111, [R1+0x1c00] ;  /* 0x001c0000016f7983 */ /* 0x000f220000300800 */
[----:B------:R-:W-:Y:S02]  /*d0200*/  ISETP.LT.AND P6, PT, R252, UR5, !P5 ;  /* 0x00000005fc007c0c */ /* 0x000fe4000efc1270 */
[C---:B------:R-:W-:Y:S01]  /*d0210*/  LOP3.LUT P4, RZ, R7.reuse, 0x20000000, RZ, 0xc0, !PT ;  /* 0x2000000007ff7812 */ /* 0x040fe2000788c0ff */
[----:B------:R-:W4:Y:S01]  /*d0220*/  LDL.LU R213, [R1+0xdb8] ;  /* 0x000db80001d57983 */ /* 0x000f220000300800 */
[----:B------:R-:W-:Y:S02]  /*d0230*/  LOP3.LUT P3, RZ, R7, 0x80000000, RZ, 0xc0, !PT ;  /* 0x8000000007ff7812 */ /* 0x000fe4000786c0ff */
[----:B------:R-:W-:-:S02]  /*d0240*/  LOP3.LUT P2, RZ, R8, 0x2, RZ, 0xc0, !PT ;  /* 0x0000000208ff7812 */ /* 0x000fc4000784c0ff */
        /* <DEDUP_REMOVED lines=39> */
[C---:B------:R-:W-:Y:S01]  /*d04c0*/  LOP3.LUT P4, RZ, R8.reuse, 0x40, RZ, 0xc0, !PT ;  /* 0x0000004008ff7812 */ /* 0x040fe2000788c0ff */
[----:B-1----:R-:W4:Y:S01]  /*d04d0*/  LDL.LU R213, [R1+0x550] ;  /* 0x0005500001d57983 */ /* 0x002f220000300800 */
[C---:B------:R-:W-:Y:S02]  /*d04e0*/  LOP3.LUT P3, RZ, R8.reuse, 0x200, RZ, 0xc0, !PT ;  /* 0x0000020008ff7812 */ /* 0x040fe4000786c0ff */
[----:B------:R-:W-:Y:S01]  /*d04f0*/  LOP3.LUT P2, RZ, R8, 0x400, RZ, 0xc0, !PT ;  /* 0x0000040008ff7812 */ /* 0x000fe2000784c0ff */
[----:B---3--:R-:W-:-:S06]  /*d0500*/  IMAD.WIDE R4, R240, 0x4, R16 ;  /* 0x00000004f0047825 */ /* 0x008fcc00078e0210 */
[----:B--2---:R1:W-:Y:S01]  /*d0510*/  @P6 STG.E desc[UR70][R4.64], R106 ;  /* 0x0000006a04006986 */ /* 0x0043e2000c101946 */
[----:B------:R-:W-:Y:S01]  /*d0520*/  ISETP.LT.AND P6, PT, R252, UR5, !P5 ;  /* 0x00000005fc007c0c */ /* 0x000fe2000efc1270 */
[----:B-1----:R-:W-:Y:S02]  /*d0530*/  IMAD.WIDE R4, R240, 0x4, R14 ;  /* 0x00000004f0047825 */ /* 0x002fe400078e020e */
[----:B------:R-:W2:Y:S10]  /*d0540*/  LDL.LU R240, [R1+0xe14] ;  /* 0x000e140001f07983 */ /* 0x000eb40000300800 */
        /* <DEDUP_REMOVED lines=22> */
[----:B------:R-:W4:Y:S01]  /*d06b0*/  LDL.LU R105, [R1+0xdc8] ;  /* 0x000dc80001697983 */ /* 0x000f220000300800 */
[----:B-1----:R-:W-:-:S05]  /*d06c0*/  IMAD.WIDE R4, R111, 0x4, R16 ;  /* 0x000000046f047825 */ /* 0x002fca00078e0210 */
[----:B------:R1:W-:Y:S02]  /*d06d0*/  @P6 STG.E desc[UR70][R4.64], R212 ;  /* 0x000000d404006986 */ /* 0x0003e4000c101946 */
[----:B-1----:R-:W-:Y:S02]  /*d06e0*/  IMAD.WIDE R4, R111, 0x4, R14 ;  /* 0x000000046f047825 */ /* 0x002fe400078e020e */
[----:B------:R-:W4:Y:S01]  /*d06f0*/  LDL.LU R111, [R1+0x1c20] ;  /* 0x001c2000016f7983 */ /* 0x000f220000300800 */
[----:B------:R-:W-:Y:S02]  /*d0700*/  ISETP.LT.AND P6, PT, R252, UR5, !P2 ;  /* 0x00000005fc007c0c */ /* 0x000fe4000d7c1270 */
[----:B------:R-:W-:Y:S01]  /*d0710*/  LOP3.LUT P1, RZ, R8, 0x2000, RZ, 0xc0, !PT ;  /* 0x0000200008ff7812 */ /* 0x000fe2000782c0ff */
[----:B------:R-:W4:Y:S10]  /*d0720*/  LDL.LU R32, [R1+0x558] ;  /* 0x0005580001207983 */ /* 0x000f340000300800 */
[----:B------:R3:W-:Y:S01]  /*d0730*/  @P6 STG.E desc[UR70][R4.64], R213 ;  /* 0x000000d504006986 */ /* 0x0007e2000c101946 */
[----:B------:R-:W-:-:S02]  /*d0740*/  ISETP.LT.AND P6, PT, R243, UR5, !P1 ;  /* 0x00000005f3007c0c */ /* 0x000fc4000cfc1270 */
[C---:B------:R-:W-:Y:S02]  /*d0750*/  LOP3.LUT P5, RZ, R8.reuse, 0x4000, RZ, 0xc0, !PT ;  /* 0x0000400008ff7812 */ /* 0x040fe400078ac0ff */
[C---:B------:R-:W-:Y:S02]  /*d0760*/  LOP3.LUT P4, RZ, R8.reuse, 0x10000, RZ, 0xc0, !PT ;  /* 0x0001000008ff7812 */ /* 0x040fe4000788c0ff */
[----:B------:R-:W-:Y:S01]  /*d0770*/  LOP3.LUT P3, RZ, R8, 0x40000, RZ, 0xc0, !PT ;  /* 0x0004000008ff7812 */ /* 0x000fe2000786c0ff */
[----:B---3--:R-:W-:-:S06]  /*d0780*/  IMAD.WIDE R4, R215, 0x4, R16 ;  /* 0x00000004d7047825 */ /* 0x008fcc00078e0210 */
[----:B--2---:R1:W-:Y:S01]  /*d0790*/  @P6 STG.E desc[UR70][R4.64], R240 ;  /* 0x000000f004006986 */ /* 0x0043e2000c101946 */
[----:B------:R-:W-:Y:S01]  /*d07a0*/  ISETP.LT.AND P6, PT, R252, UR5, !P1 ;  /* 0x00000005fc007c0c */ /* 0x000fe2000cfc1270 */
[----:B-1----:R-:W-:Y:S02]  /*d07b0*/  IMAD.WIDE R4, R215, 0x4, R14 ;  /* 0x00000004d7047825 */ /* 0x002fe400078e020e */
[----:B------:R-:W2:Y:S04]  /*d07c0*/  LDL.LU R215, [R1+0xe1c] ;  /* 0x000e1c0001d77983 */ /* 0x000ea80000300800 */
[----:B------:R-:W3:Y:S06]  /*d07d0*/  LDL.LU R212, [R1+0x1c24] ;  /* 0x001c240001d47983 */ /* 0x000eec0000300800 */
[----:B----4-:R1:W-:Y:S01]  /*d07e0*/  @P6 STG.E desc[UR70][R4.64], R108 ;  /* 0x0000006c04006986 */ /* 0x0103e2000c101946 */
[----:B------:R-:W-:Y:S01]  /*d07f0*/  ISETP.LT.AND P6, PT, R243, UR5, !P5 ;  /* 0x00000005f3007c0c */ /* 0x000fe2000efc1270 */
[----:B-1----:R-:W-:-:S12]  /*d0800*/  IMAD.WIDE R4, R110, 0x4, R16 ;  /* 0x000000046e047825 */ /* 0x002fd800078e0210 */
[----:B------:R1:W-:Y:S02]  /*d0810*/  @P6 STG.E desc[UR70][R4.64], R109 ;  /* 0x0000006d04006986 */ /* 0x0003e4000c101946 */
[----:B-1----:R-:W-:Y:S02]  /*d0820*/  IMAD.WIDE R4, R110, 0x4, R14 ;  /* 0x000000046e047825 */ /* 0x002fe400078e020e */
[----:B------:R-:W4:Y:S04]  /*d0830*/  LDL.LU R110, [R1+0xdec] ;  /* 0x000dec00016e7983 */ /* 0x000f280000300800 */
[----:B------:R-:W4:Y:S04]  /*d0840*/  LDL.LU R213, [R1+0xdcc] ;  /* 0x000dcc0001d57983 */ /* 0x000f280000300800 */
[----:B------:R-:W4:Y:S01]  /*d0850*/  LDL.LU R240, [R1+0x1c28] ;  /* 0x001c280001f07983 */ /* 0x000f220000300800 */
[----:B------:R-:W-:-:S03]  /*d0860*/  ISETP.LT.AND P6, PT, R252, UR5, !P5 ;  /* 0x00000005fc007c0c */ /* 0x000fc6000efc1270 */
[----:B------:R-:W4:Y:S04]  /*d0870*/  LDL.LU R109, [R1+0x55c] ;  /* 0x00055c00016d7983 */ /* 0x000f280000300800 */
[----:B------:R-:W4:Y:S06]  /*d0880*/  LDL.LU R108, [R1+0x1c2c] ;  /* 0x001c2c00016c7983 */ /* 0x000f2c0000300800 */
[----:B------:R1:W-:Y:S01]  /*d0890*/  @P6 STG.E desc[UR70][R4.64], R106 ;  /* 0x0000006a04006986 */ /* 0x0003e2000c101946 */
[----:B------:R-:W-:Y:S01]  /*d08a0*/  ISETP.LT.AND P6, PT, R243, UR5, !P4 ;  /* 0x00000005f3007c0c */ /* 0x000fe2000e7c1270 */
[----:B-1----:R-:W-:-:S02]  /*d08b0*/  IMAD.WIDE R4, R214, 0x4, R16 ;  /* 0x00000004d6047825 */ /* 0x002fc400078e0210 */
[----:B------:R-:W4:Y:S10]  /*d08c0*/  LDL.LU R106, [R1+0xe40] ;  /* 0x000e4000016a7983 */ /* 0x000f340000300800 */
[----:B------:R1:W-:Y:S01]  /*d08d0*/  @P6 STG.E desc[UR70][R4.64], R107 ;  /* 0x0000006b04006986 */ /* 0x0003e2000c101946 */
[----:B------:R-:W-:Y:S01]  /*d08e0*/  ISETP.LT.AND P6, PT, R252, UR5, !P4 ;  /* 0x00000005fc007c0c */ /* 0x000fe2000e7c1270 */
[----:B-1----:R-:W-:-:S02]  /*d08f0*/  IMAD.WIDE R4, R214, 0x4, R14 ;  /* 0x00000004d6047825 */ /* 0x002fc400078e020e */
[----:B------:R-:W4:Y:S10]  /*d0900*/  LDL.LU R107, [R1+0xe30] ;  /* 0x000e3000016b7983 */ /* 0x000f340000300800 */
[----:B------:R1:W-:Y:S01]  /*d0910*/  @P6 STG.E desc[UR70][R4.64], R104 ;  /* 0x0000006804006986 */ /* 0x0003e2000c101946 */
[----:B------:R-:W-:-:S03]  /*d0920*/  ISETP.LT.AND P6, PT, R243, UR5, !P3 ;  /* 0x00000005f3007c0c */ /* 0x000fc6000dfc1270 */
[----:B------:R-:W4:Y:S01]  /*d0930*/  LDL.LU R214, [R1+0x1c30] ;  /* 0x001c300001d67983 */ /* 0x000f220000300800 */
[----:B-1----:R-:W-:-:S09]  /*d0940*/  IMAD.WIDE R4, R111, 0x4, R16 ;  /* 0x000000046f047825 */ /* 0x002fd200078e0210 */
[----:B------:R1:W-:Y:S02]  /*d0950*/  @P6 STG.E desc[UR70][R4.64], R105 ;  /* 0x0000006904006986 */ /* 0x0003e4000c101946 */
[----:B-1----:R-:W-:Y:S02]  /*d0960*/  IMAD.WIDE R4, R111, 0x4, R14 ;  /* 0x000000046f047825 */ /* 0x002fe400078e020e */
        /* <DEDUP_REMOVED lines=10> */
[----:B------:R-:W-:Y:S01]  /*d0a10*/  ISETP.LT.AND P6, PT, R252, UR5, !P2 ;  /* 0x00000005fc007c0c */ /* 0x000fe2000d7c1270 */
[----:B-1----:R-:W-:Y:S02]  /*d0a20*/  IMAD.WIDE R4, R212, 0x4, R14 ;  /* 0x00000004d4047825 */ /* 0x002fe400078e020e */
[----:B------:R-:W2:Y:S10]  /*d0a30*/  LDL.LU R215, [R1+0x1c34] ;  /* 0x001c340001d77983 */ /* 0x000eb40000300800 */
[----:B----4-:R1:W-:Y:S01]  /*d0a40*/  @P6 STG.E desc[UR70][R4.64], R110 ;  /* 0x0000006e04006986 */ /* 0x0103e2000c101946 */
[----:B------:R-:W-:Y:S01]  /*d0a50*/  ISETP.LT.AND P6, PT, R243, UR5, !P1 ;  /* 0x00000005f3007c0c */ /* 0x000fe2000cfc1270 */
[----:B-1----:R-:W-:-:S02]  /*d0a60*/  IMAD.WIDE R4, R240, 0x4, R16 ;  /* 0x00000004f0047825 */ /* 0x002fc400078e0210 */
[----:B------:R-:W3:Y:S10]  /*d0a70*/  LDL.LU R110, [R1+0xe44] ;  /* 0x000e4400016e7983 */ /* 0x000ef40000300800 */
        /* <DEDUP_REMOVED lines=10> */
[----:B------:R-:W4:Y:S04]  /*d0b20*/  LDL.LU R32, [R1+0x364] ;  /* 0x0003640001207983 */ /* 0x000f280000300800 */
[----:B------:R-:W4:Y:S01]  /*d0b30*/  LDL.LU R212, [R1+0xe48] ;  /* 0x000e480001d47983 */ /* 0x000f220000300800 */
[----:B-1----:R-:W-:-:S03]  /*d0b40*/  IMAD.WIDE R4, R108, 0x4, R14 ;  /* 0x000000046c047825 */ /* 0x002fc600078e020e */
[----:B------:R-:W4:Y:S04]  /*d0b50*/  LDL.LU R108, [R1+0x1c3c] ;  /* 0x001c3c00016c7983 */ /* 0x000f280000300800 */
        /* <DEDUP_REMOVED lines=8> */
[----:B------:R1:W-:Y:S04]  /*d0be0*/  @P6 STG.E desc[UR70][R4.64], R242 ;  /* 0x000000f204006986 */ /* 0x0003e8000c101946 */
[----:B-1----:R-:W4:Y:S01]  /*d0bf0*/  LDL.LU R242, [R1+0x2f08] ;  /* 0x002f080001f27983 */ /* 0x002f220000300800 */
[----:B------:R-:W-:-:S02]  /*d0c00*/  LOP3.LUT P3, RZ, R8, 0x8000000, RZ, 0xc0, !PT ;  /* 0x0800000008ff7812 */ /* 0x000fc4000786c0ff */
[----:B------:R-:W-:Y:S01]  /*d0c10*/  LOP3.LUT P2, RZ, R8, 0x20000000, RZ, 0xc0, !PT ;  /* 0x2000000008ff7812 */ /* 0x000fe2000784c0ff */
[----:B------:R-:W4:Y:S01]  /*d0c20*/  LDL.LU R213, [R1+0x368] ;  /* 0x0003680001d57983 */ /* 0x000f220000300800 */
[----:B------:R-:W-:-:S03]  /*d0c30*/  ISETP.LT.AND P6, PT, R243, UR5, !P3 ;  /* 0x00000005f3007c0c */ /* 0x000fc6000dfc1270 */
[----:B------:R-:W4:Y:S01]  /*d0c40*/  LDL.LU R106, [R1+0x1c44] ;  /* 0x001c4400016a7983 */ /* 0x000f220000300800 */
[----:B--2---:R-:W-:-:S09]  /*d0c50*/  IMAD.WIDE R4, R215, 0x4, R16 ;  /* 0x00000004d7047825 */ /* 0x004fd200078e0210 */
[----:B---3--:R1:W-:Y:S01]  /*d0c60*/  @P6 STG.E desc[UR70][R4.64], R110 ;  /* 0x0000006e04006986 */ /* 0x0083e2000c101946 */
[----:B------:R-:W-:Y:S01]  /*d0c70*/  ISETP.LT.AND P6, PT, R252, UR5, !P3 ;  /* 0x00000005fc007c0c */ /* 0x000fe2000dfc1270 */
[----:B-1----:R-:W-:Y:S02]  /*d0c80*/  IMAD.WIDE R4, R215, 0x4, R14 ;  /* 0x00000004d7047825 */ /* 0x002fe400078e020e */
[----:B------:R-:W2:Y:S10]  /*d0c90*/  LDL.LU R215, [R1+0xe3c] ;  /* 0x000e3c0001d77983 */ /* 0x000eb40000300800 */
[----:B----4-:R1:W-:Y:S01]  /*d0ca0*/  @P6 STG.E desc[UR70][R4.64], R240 ;  /* 0x000000f004006986 */ /* 0x0103e2000c101946 */
[----:B------:R-:W-:-:S03]  /*d0cb0*/  ISETP.LT.AND P6, PT, R243, UR5, !P2 ;  /* 0x00000005f3007c0c */ /* 0x000fc6000d7c1270 */
[----:B------:R-:W3:Y:S01]  /*d0cc0*/  LDL.LU R110, [R1+0x1c4c] ;  /* 0x001c4c00016e7983 */ /* 0x000ee20000300800 */
[----:B-1----:R-:W-:-:S09]  /*d0cd0*/  IMAD.WIDE R4, R109, 0x4, R16 ;  /* 0x000000046d047825 */ /* 0x002fd200078e0210 */
[----:B------:R1:W-:Y:S04]  /*d0ce0*/  @P6 STG.E desc[UR70][R4.64], R242 ;  /* 0x000000f204006986 */ /* 0x0003e8000c101946 */
[----:B-1----:R-:W4:Y:S01]  /*d0cf0*/  LDL.LU R242, [R1+0x2f04] ;  /* 0x002f040001f27983 */ /* 0x002f220000300800 */
[----:B------:R-:W-:Y:S01]  /*d0d00*/  ISETP.LT.AND P6, PT, R252, UR5, !P2 ;  /* 0x00000005fc007c0c */ /* 0x000fe2000d7c1270 */
[----:B------:R-:W-:Y:S01]  /*d0d10*/  IMAD.WIDE R4, R109, 0x4, R14 ;  /* 0x000000046d047825 */ /* 0x000fe200078e020e */
[----:B------:R-:W-:Y:S01]  /*d0d20*/  LOP3.LUT P1, RZ, R8, 0x80000000, RZ, 0xc0, !PT ;  /* 0x8000000008ff7812 */ /* 0x000fe2000782c0ff */
[----:B------:R-:W2:Y:S04]  /*d0d30*/  LDL.LU R107, [R1+0xe0c] ;  /* 0x000e0c00016b7983 */ /* 0x000ea80000300800 */
[----:B------:R-:W2:Y:S04]  /*d0d40*/  LDL.LU R240, [R1+0x36c] ;  /* 0x00036c0001f07983 */ /* 0x000ea80000300800 */
[----:B------:R-:W2:Y:S04]  /*d0d50*/  LDL.LU R109, [R1+0x1c54] ;  /* 0x001c5400016d7983 */ /* 0x000ea80000300800 */
[----:B------:R1:W-:Y:S01]  /*d0d60*/  @P6 STG.E desc[UR70][R4.64], R32 ;  /* 0x0000002004006986 */ /* 0x0003e2000c101946 */
[----:B------:R-:W-:Y:S01]  /*d0d70*/  ISETP.LT.AND P6, PT, R243, UR5, !P1 ;  /* 0x00000005f3007c0c */ /* 0x000fe2000cfc1270 */
[----:B-1----:R-:W-:-:S12]  /*d0d80*/  IMAD.WIDE R4, R108, 0x4, R16 ;  /* 0x000000046c047825 */ /* 0x002fd800078e0210 */
[----:B------:R1:W-:Y:S01]  /*d0d90*/  @P6 STG.E desc[UR70][R4.64], R212 ;  /* 0x000000d404006986 */ /* 0x0003e2000c101946 */
[----:B------:R-:W-:Y:S01]  /*d0da0*/  ISETP.LT.AND P6, PT, R252, UR5, !P1 ;  /* 0x00000005fc007c0c */ /* 0x000fe2000cfc1270 */
[----:B-1----:R-:W-:Y:S02]  /*d0db0*/  IMAD.WIDE R4, R108, 0x4, R14 ;  /* 0x000000046c047825 */ /* 0x002fe400078e020e */
[----:B------:R-:W2:Y:S10]  /*d0dc0*/  LDL.LU R108, [R1+0x1a0] ;  /* 0x0001a000016c7983 */ /* 0x000eb40000300800 */
[----:B----4-:R1:W-:Y:S04]  /*d0dd0*/  @P6 STG.E desc[UR70][R4.64], R242 ;  /* 0x000000f204006986 */ /* 0x0103e8000c101946 */
[----:B-1----:R-:W4:Y:S01]  /*d0de0*/  LDL.LU R242, [R1+0x2f00] ;  /* 0x002f000001f27983 */ /* 0x002f220000300800 */
[----:B------:R-:W-:-:S04]  /*d0df0*/  LOP3.LUT P5, RZ, R9, 0x2, RZ, 0xc0, !PT ;  /* 0x0000000209ff7812 */ /* 0x000fc800078ac0ff */
[----:B------:R-:W-:Y:S01]  /*d0e00*/  ISETP.LT.AND P6, PT, R243, UR5, !P5 ;  /* 0x00000005f3007c0c */ /* 0x000fe2000efc1270 */
[----:B------:R-:W-:Y:S01]  /*d0e10*/  IMAD.WIDE R4, R214, 0x4, R16 ;  /* 0x00000004d6047825 */ /* 0x000fe200078e0210 */
[----:B------:R-:W-:-:S11]  /*d0e20*/  LOP3.LUT P4, RZ, R9, 0x8, RZ, 0xc0, !PT ;  /* 0x0000000809ff7812 */ /* 0x000fd6000788c0ff */
[----:B------:R1:W-:Y:S01]  /*d0e30*/  @P6 STG.E desc[UR70][R4.64], R111 ;  /* 0x0000006f04006986 */ /* 0x0003e2000c101946 */
[----:B------:R-:W-:-:S03]  /*d0e40*/  ISETP.LT.AND P6, PT, R252, UR5, !P5 ;  /* 0x00000005fc007c0c */ /* 0x000fc6000efc1270 */
[----:B-1----:R-:W3:Y:S01]  /*d0e50*/  LDL.LU R111, [R1+0x180] ;  /* 0x00018000016f7983 */ /* 0x002ee20000300800 */
[----:B------:R-:W-:-:S03]  /*d0e60*/  IMAD.WIDE R4, R214, 0x4, R14 ;  /* 0x00000004d6047825 */ /* 0x000fc600078e020e */
[----:B------:R-:W3:Y:S06]  /*d0e70*/  LDL.LU R214, [R1+0x1c58] ;  /* 0x001c580001d67983 */ /* 0x000eec0000300800 */
[----:B------:R1:W-:Y:S01]  /*d0e80*/  @P6 STG.E desc[UR70][R4.64], R213 ;  /* 0x000000d504006986 */ /* 0x0003e2000c101946 */
[----:B------:R-:W-:Y:S01]  /*d0e90*/  ISETP.LT.AND P6, PT, R243, UR5, !P4 ;  /* 0x00000005f3007c0c */ /* 0x000fe2000e7c1270 */
[----:B-1----:R-:W-:Y:S01]  /*d0ea0*/  IMAD.WIDE R4, R106, 0x4, R16 ;  /* 0x000000046a047825 */ /* 0x002fe200078e0210 */
[C---:B------:R-:W-:Y:S02]  /*d0eb0*/  LOP3.LUT P3, RZ, R9.reuse, 0x20, RZ, 0xc0, !PT ;  /* 0x0000002009ff7812 */ /* 0x040fe4000786c0ff */
[----:B------:R-:W-:-:S09]  /*d0ec0*/  LOP3.LUT P2, RZ, R9, 0x80, RZ, 0xc0, !PT ;  /* 0x0000008009ff7812 */ /* 0x000fd2000784c0ff */
[----:B----4-:R1:W-:Y:S01]  /*d0ed0*/  @P6 STG.E desc[UR70][R4.64], R242 ;  /* 0x000000f204006986 */ /* 0x0103e2000c101946 */
[----:B------:R-:W-:Y:S01]  /*d0ee0*/  ISETP.LT.AND P6, PT, R252, UR5, !P4 ;  /* 0x00000005fc007c0c */ /* 0x000fe2000e7c1270 */
[----:B-1----:R-:W-:Y:S02]  /*d0ef0*/  IMAD.WIDE R4, R106, 0x4, R14 ;  /* 0x000000046a047825 */ /* 0x002fe400078e020e */
[----:B------:R-:W4:Y:S10]  /*d0f00*/  LDL.LU R242, [R1+0x1c60] ;  /* 0x001c600001f27983 */ /* 0x000f340000300800 */
[----:B--2---:R1:W-:Y:S04]  /*d0f10*/  @P6 STG.E desc[UR70][R4.64], R215 ;  /* 0x000000d704006986 */ /* 0x0043e8000c101946 */
[----:B-1----:R-:W2:Y:S01]  /*d0f20*/  LDL.LU R215, [R1+0x1a4] ;  /* 0x0001a40001d77983 */ /* 0x002ea20000300800 */
[----:B------:R-:W-:Y:S01]  /*d0f30*/  ISETP.LT.AND P6, PT, R243, UR5, !P3 ;  /* 0x00000005f3007c0c */ /* 0x000fe2000dfc1270 */
[----:B---3--:R-:W-:-:S02]  /*d0f40*/  IMAD.WIDE R4, R110, 0x4, R16 ;  /* 0x000000046e047825 */ /* 0x008fc400078e0210 */
[----:B------:R-:W3:Y:S10]  /*d0f50*/  LDL.LU R106, [R1+0x184] ;  /* 0x00018400016a7983 */ /* 0x000ef40000300800 */
[----:B------:R1:W-:Y:S02]  /*d0f60*/  @P6 STG.E desc[UR70][R4.64], R107 ;  /* 0x0000006b04006986 */ /* 0x0003e4000c101946 */
[----:B-1----:R-:W-:-:S02]  /*d0f70*/  IMAD.WIDE R4, R110, 0x4, R14 ;  /* 0x000000046e047825 */ /* 0x002fc400078e020e */
[----:B------:R-:W3:Y:S01]  /*d0f80*/  LDL.LU R110, [R1+0x1c6c] ;  /* 0x001c6c00016e7983 */ /* 0x000ee20000300800 */
[----:B------:R-:W-:-:S13]  /*d0f90*/  ISETP.LT.AND P6, PT, R252, UR5, !P3 ;  /* 0x00000005fc007c0c */ /* 0x000fda000dfc1270 */
[----:B------:R1:W-:Y:S01]  /*d0fa0*/  @P6 STG.E desc[UR70][R4.64], R240 ;  /* 0x000000f004006986 */ /* 0x0003e2000c101946 */
[----:B------:R-:W-:-:S03]  /*d0fb0*/  ISETP.LT.AND P6, PT, R243, UR5, !P2 ;  /* 0x00000005f3007c0c */ /* 0x000fc6000d7c1270 */
[----:B-1----:R-:W3:Y:S04]  /*d0fc0*/  LDL.LU R240, [R1+0x1c74] ;  /* 0x001c740001f07983 */ /* 0x002ee80000300800 */
[----:B------:R-:W3:Y:S01]  /*d0fd0*/  LDL.LU R107, [R1+0x1a8] ;  /* 0x0001a800016b7983 */ /* 0x000ee20000300800 */
[----:B------:R-:W-:-:S05]  /*d0fe0*/  IMAD.WIDE R4, R109, 0x4, R16 ;  /* 0x000000046d047825 */ /* 0x000fca00078e0210 */
[----:B------:R1:W-:Y:S01]  /*d0ff0*/  @P6 STG.E desc[UR70][R4.64], R108 ;  /* 0x0000006c04006986 */ /* 0x0003e2000c101946 */
[----:B------:R-:W-:-:S03]  /*d1000*/  ISETP.LT.AND P6, PT, R252, UR5, !P2 ;  /* 0x00000005fc007c0c */ /* 0x000fc6000d7c1270 */
[----:B-1----:R-:W3:Y:S01]  /*d1010*/  LDL.LU R108, [R1+0x188] ;  /* 0x00018800016c7983 */ /* 0x002ee20000300800 */
[----:B------:R-:W-:Y:S01]  /*d1020*/  IMAD.WIDE R4, R109, 0x4, R14 ;  /* 0x000000046d047825 */ /* 0x000fe200078e020e */
[----:B------:R-:W-:Y:S02]  /*d1030*/  LOP3.LUT P1, RZ, R9, 0x100, RZ, 0xc0, !PT ;  /* 0x0000010009ff7812 */ /* 0x000fe4000782c0ff */
[----:B------:R-:W3:Y:S06]  /*d1040*/  LDL.LU R109, [R1+0x1c78] ;  /* 0x001c7800016d7983 */ /* 0x000eec0000300800 */
[----:B------:R1:W-:Y:S01]  /*d1050*/  @P6 STG.E desc[UR70][R4.64], R111 ;  /* 0x0000006f04006986 */ /* 0x0003e2000c101946 */
[----:B------:R-:W-:Y:S01]  /*d1060*/  ISETP.LT.AND P6, PT, R243, UR5, !P1 ;  /* 0x00000005f3007c0c */ /* 0x000fe2000cfc1270 */
[----:B-1----:R-:W-:-:S12]  /*d1070*/  IMAD.WIDE R4, R214, 0x4, R16 ;  /* 0x00000004d6047825 */ /* 0x002fd800078e0210 */
[----:B------:R1:W-:Y:S01]  /*d1080*/  @P6 STG.E desc[UR70][R4.64], R248 ;  /* 0x000000f804006986 */ /* 0x0003e2000c101946 */
[----:B------:R-:W-:Y:S02]  /*d1090*/  ISETP.LT.AND P6, PT, R252, UR5, !P1 ;  /* 0x00000005fc007c0c */ /* 0x000fe4000cfc1270 */
[----:B------:R-:W-:Y:S01]  /*d10a0*/  LOP3.LUT P5, RZ, R9, 0x800, RZ, 0xc0, !PT ;  /* 0x0000080009ff7812 */ /* 0x000fe200078ac0ff */
[----:B-1----:R-:W-:Y:S02]  /*d10b0*/  IMAD.WIDE R4, R214, 0x4, R14 ;  /* 0x00000004d6047825 */ /* 0x002fe400078e020e */
[----:B------:R-:W3:Y:S08]  /*d10c0*/  LDL.LU R214, [R1+0x1c80] ;  /* 0x001c800001d67983 */ /* 0x000ef00000300800 */
[----:B------:R4:W-:Y:S01]  /*d10d0*/  @P6 STG.E desc[UR70][R4.64], R236 ;  /* 0x000000ec04006986 */ /* 0x0009e2000c101946 */
[----:B------:R-:W-:-:S03]  /*d10e0*/  ISETP.LT.AND P6, PT, R243, UR5, !P5 ;  /* 0x00000005f3007c0c */ /* 0x000fc6000efc1270 */
[----:B------:R-:W3:Y:S01]  /*d10f0*/  LDL.LU R111, [R1+0x1ac] ;  /* 0x0001ac00016f7983 */ /* 0x000ee20000300800 */
[----:B----4-:R-:W-:-:S09]  /*d1100*/  IMAD.WIDE R4, R242, 0x4, R16 ;  /* 0x00000004f2047825 */ /* 0x010fd200078e0210 */
[----:B--2---:R1:W-:Y:S04]  /*d1110*/  @P6 STG.E desc[UR70][R4.64], R215 ;  /* 0x000000d704006986 */ /* 0x0043e8000c101946 */
[----:B-1----:R-:W2:Y:S01]  /*d1120*/  LDL.LU R215, [R1+0x18c] ;  /* 0x00018c0001d77983 */ /* 0x002ea20000300800 */
[----:B------:R-:W-:-:S03]  /*d1130*/  IMAD.WIDE R4, R242, 0x4, R14 ;  /* 0x00000004f2047825 */ /* 0x000fc600078e020e */
[----:B------:R-:W4:Y:S01]  /*d1140*/  LDL.LU R242, [R1+0x1c8c] ;  /* 0x001c8c0001f27983 */ /* 0x000f220000300800 */
[----:B------:R-:W-:Y:S02]  /*d1150*/  ISETP.LT.AND P6, PT, R252, UR5, !P5 ;  /* 0x00000005fc007c0c */ /* 0x000fe4000efc1270 */
[----:B------:R-:W-:-:S11]  /*d1160*/  LOP3.LUT P4, RZ, R9, 0x1000, RZ, 0xc0, !PT ;  /* 0x0000100009ff7812 */ /* 0x000fd6000788c0ff */
[----:B---3--:R1:W-:Y:S01]  /*d1170*/  @P6 STG.E desc[UR70][R4.64], R106 ;  /* 0x0000006a04006986 */ /* 0x0083e2000c101946 */
[----:B------:R-:W-:Y:S01]  /*d1180*/  ISETP.LT.AND P6, PT, R243, UR5, !P4 ;  /* 0x00000005f3007c0c */ /* 0x000fe2000e7c1270 */
[----:B-1----:R-:W-:-:S12]  /*d1190*/  IMAD.WIDE R4, R110, 0x4, R16 ;  /* 0x000000046e047825 */ /* 0x002fd800078e0210 */
[----:B------:R1:W-:Y:S01]  /*d11a0*/  @P6 STG.E desc[UR70][R4.64], R249 ;  /* 0x000000f904006986 */ /* 0x0003e2000c101946 */
[----:B------:R-:W-:Y:S02]  /*d11b0*/  ISETP.LT.AND P6, PT, R252, UR5, !P4 ;  /* 0x00000005fc007c0c */ /* 0x000fe4000e7c1270 */
[C---:B------:R-:W-:Y:S01]  /*d11c0*/  LOP3.LUT P3, RZ, R9.reuse, 0x8000, RZ, 0xc0, !PT ;  /* 0x0000800009ff7812 */ /* 0x040fe2000786c0ff */
[----:B-1----:R-:W-:Y:S01]  /*d11d0*/  IMAD.WIDE R4, R110, 0x4, R14 ;  /* 0x000000046e047825 */ /* 0x002fe200078e020e */
[----:B------:R-:W-:Y:S01]  /*d11e0*/  LOP3.LUT P2, RZ, R9, 0x10000, RZ, 0xc0, !PT ;  /* 0x0001000009ff7812 */ /* 0x000fe2000784c0ff */
[----:B------:R-:W3:Y:S08]  /*d11f0*/  LDL.LU R110, [R1+0x1c98] ;  /* 0x001c9800016e7983 */ /* 0x000ef00000300800 */
[----:B------:R1:W-:Y:S01]  /*d1200*/  @P6 STG.E desc[UR70][R4.64], R237 ;  /* 0x000000ed04006986 */ /* 0x0003e2000c101946 */
[----:B------:R-:W-:Y:S01]  /*d1210*/  ISETP.LT.AND P6, PT, R243, UR5, !P3 ;  /* 0x00000005f3007c0c */ /* 0x000fe2000dfc1270 */
[----:B-1----:R-:W-:-:S12]  /*d1220*/  IMAD.WIDE R4, R240, 0x4, R16 ;  /* 0x00000004f0047825 */ /* 0x002fd800078e0210 */
[----:B------:R1:W-:Y:S01]  /*d1230*/  @P6 STG.E desc[UR70][R4.64], R107 ;  /* 0x0000006b04006986 */ /* 0x0003e2000c101946 */
[----:B------:R-:W-:Y:S01]  /*d1240*/  ISETP.LT.AND P6, PT, R252, UR5, !P3 ;  /* 0x00000005fc007c0c */ /* 0x000fe2000dfc1270 */
[----:B-1----:R-:W-:Y:S02]  /*d1250*/  IMAD.WIDE R4, R240, 0x4, R14 ;  /* 0x00000004f0047825 */ /* 0x002fe400078e020e */
[----:B------:R-:W3:Y:S10]  /*d1260*/  LDL.LU R240, [R1+0x190] ;  /* 0x0001900001f07983 */ /* 0x000ef40000300800 */
[----:B------:R1:W-:Y:S01]  /*d1270*/  @P6 STG.E desc[UR70][R4.64], R108 ;  /* 0x0000006c04006986 */ /* 0x0003e2000c101946 */
[----:B------:R-:W-:Y:S01]  /*d1280*/  ISETP.LT.AND P6, PT, R243, UR5, !P2 ;  /* 0x00000005f3007c0c */ /* 0x000fe2000d7c1270 */
[----:B-1----:R-:W-:-:S02]  /*d1290*/  IMAD.WIDE R4, R109, 0x4, R16 ;  /* 0x000000046d047825 */ /* 0x002fc400078e0210 */
[----:B------:R-:W3:Y:S10]  /*d12a0*/  LDL.LU R108, [R1+0x170] ;  /* 0x00017000016c7983 */ /* 0x000ef40000300800 */
[----:B------:R1:W-:Y:S01]  /*d12b0*/  @P6 STG.E desc[UR70][R4.64], R250 ;  /* 0x000000fa04006986 */ /* 0x0003e2000c101946 */
[----:B------:R-:W-:-:S02]  /*d12c0*/  ISETP.LT.AND P6, PT, R252, UR5, !P2 ;  /* 0x00000005fc007c0c */ /* 0x000fc4000d7c1270 */
[----:B------:R-:W-:Y:S01]  /*d12d0*/  LOP3.LUT P1, RZ, R9, 0x40000, RZ, 0xc0, !PT ;  /* 0x0004000009ff7812 */ /* 0x000fe2000782c0ff */
[----:B-1----:R-:W-:Y:S02]  /*d12e0*/  IMAD.WIDE R4, R109, 0x4, R14 ;  /* 0x000000046d047825 */ /* 0x002fe400078e020e */
[----:B------:R-:W3:Y:S08]  /*d12f0*/  LDL.LU R109, [R1+0x1c9c] ;  /* 0x001c9c00016d7983 */ /* 0x000ef00000300800 */
[----:B------:R1:W-:Y:S01]  /*d1300*/  @P6 STG.E desc[UR70][R4.64], R238 ;  /* 0x000000ee04006986 */ /* 0x0003e2000c101946 */
[----:B------:R-:W-:Y:S01]  /*d1310*/  ISETP.LT.AND P6, PT, R243, UR5, !P1 ;  /* 0x00000005f3007c0c */ /* 0x000fe2000cfc1270 */
[----:B-1----:R-:W-:-:S12]  /*d1320*/  IMAD.WIDE R4, R214, 0x4, R16 ;  /* 0x00000004d6047825 */ /* 0x002fd800078e0210 */
[----:B------:R1:W-:Y:S01]  /*d1330*/  @P6 STG.E desc[UR70][R4.64], R111 ;  /* 0x0000006f04006986 */ /* 0x0003e2000c101946 */
[----:B------:R-:W-:Y:S01]  /*d1340*/  ISETP.LT.AND P6, PT, R252, UR5, !P1 ;  /* 0x00000005fc007c0c */ /* 0x000fe2000cfc1270 */
[----:B-1----:R-:W-:Y:S02]  /*d1350*/  IMAD.WIDE R4, R214, 0x4, R14 ;  /* 0x00000004d6047825 */ /* 0x002fe400078e020e */
[----:B------:R-:W3:Y:S01]  /*d1360*/  LDL.LU R214, [R1+0x1ca4] ;  /* 0x001ca40001d67983 */ /* 0x000ee20000300800 */
[----:B------:R-:W-:-:S09]  /*d1370*/  LOP3.LUT P5, RZ, R9, 0x100000, RZ, 0xc0, !PT ;  /* 0x0010000009ff7812 */ /* 0x000fd200078ac0ff */
[----:B--2---:R1:W-:Y:S04]  /*d1380*/  @P6 STG.E desc[UR70][R4.64], R215 ;  /* 0x000000d704006986 */ /* 0x0043e8000c101946 */
[----:B-1----:R-:W2:Y:S04]  /*d1390*/  LDL.LU R215, [R1+0x194] ;  /* 0x0001940001d77983 */ /* 0x002ea80000300800 */
[----:B------:R-:W2:Y:S04]  /*d13a0*/  LDL.LU R106, [R1+0x174] ;  /* 0x00017400016a7983 */ /* 0x000ea80000300800 */
[----:B------:R-:W2:Y:S01]  /*d13b0*/  LDL.LU R111, [R1+0x1cb0] ;  /* 0x001cb000016f7983 */ /* 0x000ea20000300800 */
[----:B------:R-:W-:Y:S01]  /*d13c0*/  ISETP.LT.AND P6, PT, R243, UR5, !P5 ;  /* 0x00000005f3007c0c */ /* 0x000fe2000efc1270 */
[----:B----4-:R-:W-:-:S12]  /*d13d0*/  IMAD.WIDE R4, R242, 0x4, R16 ;  /* 0x00000004f2047825 */ /* 0x010fd800078e0210 */
[----:B------:R1:W-:Y:S02]  /*d13e0*/  @P6 STG.E desc[UR70][R4.64], R251 ;  /* 0x000000fb04006986 */ /* 0x0003e4000c101946 */
[----:B-1----:R-:W-:Y:S02]  /*d13f0*/  IMAD.WIDE R4, R242, 0x4, R14 ;  /* 0x00000004f2047825 */ /* 0x002fe400078e020e */
[----:B------:R-:W4:Y:S04]  /*d1400*/  LDL.LU R242, [R1+0x1cb8] ;  /* 0x001cb80001f27983 */ /* 0x000f280000300800 */
[----:B------:R-:W4:Y:S01]  /*d1410*/  LDL.LU R107, [R1+0x198] ;  /* 0x00019800016b7983 */ /* 0x000f220000300800 */
[----:B------:R-:W-:Y:S02]  /*d1420*/  ISETP.LT.AND P6, PT, R252, UR5, !P5 ;  /* 0x00000005fc007c0c */ /* 0x000fe4000efc1270 */
[----:B------:R-:W-:-:S11]  /*d1430*/  LOP3.LUT P4, RZ, R9, 0x200000, RZ, 0xc0, !PT ;  /* 0x0020000009ff7812 */ /* 0x000fd6000788c0ff */
[----:B------:R3:W-:Y:S01]  /*d1440*/  @P6 STG.E desc[UR70][R4.64], R239 ;  /* 0x000000ef04006986 */ /* 0x0007e2000c101946 */
[----:B------:R-:W-:Y:S01]  /*d1450*/  ISETP.LT.AND P6, PT, R243, UR5, !P4 ;  /* 0x00000005f3007c0c */ /* 0x000fe2000e7c1270 */
[----:B---3--:R-:W-:-:S12]  /*d1460*/  IMAD.WIDE R4, R110, 0x4, R16 ;  /* 0x000000046e047825 */ /* 0x008fd800078e0210 */
[----:B------:R1:W-:Y:S01]  /*d1470*/  @P6 STG.E desc[UR70][R4.64], R240 ;  /* 0x000000f004006986 */ /* 0x0003e2000c101946 */
[----:B------:R-:W-:-:S03]  /*d1480*/  ISETP.LT.AND P6, PT, R252, UR5, !P4 ;  /* 0x00000005fc007c0c */ /* 0x000fc6000e7c1270 */
[----:B-1----:R-:W3:Y:S01]  /*d1490*/  LDL.LU R240, [R1+0x178] ;  /* 0x0001780001f07983 */ /* 0x002ee20000300800 */
[----:B------:R-:W-:Y:S01]  /*d14a0*/  IMAD.WIDE R4, R110, 0x4, R14 ;  /* 0x000000046e047825 */ /* 0x000fe200078e020e */
[----:B------:R-:W-:Y:S02]  /*d14b0*/  LOP3.LUT P3, RZ, R9, 0x1000000, RZ, 0xc0, !PT ;  /* 0x0100000009ff7812 */ /* 0x000fe4000786c0ff */
[----:B------:R-:W3:Y:S06]  /*d14c0*/  LDL.LU R110, [R1+0x1cbc] ;  /* 0x001cbc00016e7983 */ /* 0x000eec0000300800 */
[----:B------:R1:W-:Y:S01]  /*d14d0*/  @P6 STG.E desc[UR70][R4.64], R108 ;  /* 0x0000006c04006986 */ /* 0x0003e2000c101946 */
[----:B------:R-:W-:-:S02]  /*d14e0*/  ISETP.LT.AND P6, PT, R243, UR5, !P3 ;  /* 0x00000005f3007c0c */ /* 0x000fc4000dfc1270 */
[----:B------:R-:W-:Y:S01]  /*d14f0*/  LOP3.LUT P2, RZ, R9, 0x2000000, RZ, 0xc0, !PT ;  /* 0x0200000009ff7812 */ /* 0x000fe2000784c0ff */
[----:B-1----:R-:W3:Y:S01]  /*d1500*/  LDL.LU R108, [R1+0x19c] ;  /* 0x00019c00016c7983 */ /* 0x002ee20000300800 */
[----:B------:R-:W-:-:S09]  /*d1510*/  IMAD.WIDE R4, R109, 0x4, R16 ;  /* 0x000000046d047825 */ /* 0x000fd200078e0210 */
[----:B------:R1:W-:Y:S01]  /*d1520*/  @P6 STG.E desc[UR70][R4.64], R244 ;  /* 0x000000f404006986 */ /* 0x0003e2000c101946 */
[----:B------:R-:W-:Y:S01]  /*d1530*/  ISETP.LT.AND P6, PT, R252, UR5, !P3 ;  /* 0x00000005fc007c0c */ /* 0x000fe2000dfc1270 */
[----:B-1----:R-:W-:Y:S02]  /*d1540*/  IMAD.WIDE R4, R109, 0x4, R14 ;  /* 0x000000046d047825 */ /* 0x002fe400078e020e */
[----:B------:R-:W3:Y:S10]  /*d1550*/  LDL.LU R109, [R1+0x1cc4] ;  /* 0x001cc400016d7983 */ /* 0x000ef40000300800 */
[----:B------:R1:W-:Y:S01]  /*d1560*/  @P6 STG.E desc[UR70][R4.64], R232 ;  /* 0x000000e804006986 */ /* 0x0003e2000c101946 */
[----:B------:R-:W-:Y:S01]  /*d1570*/  ISETP.LT.AND P6, PT, R243, UR5, !P2 ;  /* 0x00000005f3007c0c */ /* 0x000fe2000d7c1270 */
[----:B-1----:R-:W-:Y:S01]  /*d1580*/  IMAD.WIDE R4, R214, 0x4, R16 ;  /* 0x00000004d6047825 */ /* 0x002fe200078e0210 */
[----:B------:R-:W-:-:S02]  /*d1590*/  LOP3.LUT P1, RZ, R9, 0x10000000, RZ, 0xc0, !PT ;  /* 0x1000000009ff7812 */ /* 0x000fc4000782c0ff */
[----:B------:R-:W-:-:S09]  /*d15a0*/  LOP3.LUT P5, RZ, R9, 0x20000000, RZ, 0xc0, !PT ;  /* 0x2000000009ff7812 */ /* 0x000fd200078ac0ff */
[----:B--2---:R1:W-:Y:S04]  /*d15b0*/  @P6 STG.E desc[UR70][R4.64], R215 ;  /* 0x000000d704006986 */ /* 0x0043e8000c101946 */
[----:B-1----:R-:W2:Y:S01]  /*d15c0*/  LDL.LU R215, [R1+0x17c] ;  /* 0x00017c0001d77983 */ /* 0x002ea20000300800 */
[----:B------:R-:W-:Y:S01]  /*d15d0*/  ISETP.LT.AND P6, PT, R252, UR5, !P2 ;  /* 0x00000005fc007c0c */ /* 0x000fe2000d7c1270 */
[----:B------:R-:W-:Y:S02]  /*d15e0*/  IMAD.WIDE R4, R214, 0x4, R14 ;  /* 0x00000004d6047825 */ /* 0x000fe400078e020e */
[----:B------:R-:W2:Y:S10]  /*d15f0*/  LDL.LU R214, [R1+0x1cd0] ;  /* 0x001cd00001d67983 */ /* 0x000eb40000300800 */
[----:B------:R1:W-:Y:S01]  /*d1600*/  @P6 STG.E desc[UR70][R4.64], R106 ;  /* 0x0000006a04006986 */ /* 0x0003e2000c101946 */
[----:B------:R-:W-:Y:S01]  /*d1610*/  ISETP.LT.AND P6, PT, R243, UR5, !P1 ;  /* 0x00000005f3007c0c */ /* 0x000fe2000cfc1270 */
[----:B-1----:R-:W-:-:S12]  /*d1620*/  IMAD.WIDE R4, R111, 0x4, R16 ;  /* 0x000000046f047825 */ /* 0x002fd800078e0210 */
[----:B------:R1:W-:Y:S01]  /*d1630*/  @P6 STG.E desc[UR70][R4.64], R245 ;  /* 0x000000f504006986 */ /* 0x0003e2000c101946 */
[----:B------:R-:W-:Y:S01]  /*d1640*/  ISETP.LT.AND P6, PT, R252, UR5, !P1 ;  /* 0x00000005fc007c0c */ /* 0x000fe2000cfc1270 */
[----:B-1----:R-:W-:Y:S02]  /*d1650*/  IMAD.WIDE R4, R111, 0x4, R14 ;  /* 0x000000046f047825 */ /* 0x002fe400078e020e */
[----:B------:R-:W2:Y:S10]  /*d1660*/  LDL.LU R111, [R1+0x1cd8] ;  /* 0x001cd800016f7983 */ /* 0x000eb40000300800 */
[----:B------:R4:W-:Y:S01]  /*d1670*/  @P6 STG.E desc[UR70][R4.64], R233 ;  /* 0x000000e904006986 */ /* 0x0009e2000c101946 */
[----:B------:R-:W-:Y:S01]  /*d1680*/  ISETP.LT.AND P6, PT, R243, UR5, !P5 ;  /* 0x00000005f3007c0c */ /* 0x000fe2000efc1270 */
[----:B----4-:R-:W-:-:S12]  /*d1690*/  IMAD.WIDE R4, R242, 0x4, R16 ;  /* 0x00000004f2047825 */ /* 0x010fd800078e0210 */
[----:B------:R1:W-:Y:S02]  /*d16a0*/  @P6 STG.E desc[UR70][R4.64], R107 ;  /* 0x0000006b04006986 */ /* 0x0003e4000c101946 */
[----:B-1----:R-:W-:Y:S02]  /*d16b0*/  IMAD.WIDE R4, R242, 0x4, R14 ;  /* 0x00000004f2047825 */ /* 0x002fe400078e020e */
        /* <DEDUP_REMOVED lines=16> */
[----:B-1----:R-:W-:Y:S01]  /*d17c0*/  IMAD.WIDE R4, R109, 0x4, R14 ;  /* 0x000000046d047825 */ /* 0x002fe200078e020e */
[C---:B------:R-:W-:Y:S02]  /*d17d0*/  LOP3.LUT P2, RZ, R10.reuse, 0x4, RZ, 0xc0, !PT ;  /* 0x000000040aff7812 */ /* 0x040fe4000784c0ff */
[C---:B------:R-:W-:Y:S02]  /*d17e0*/  LOP3.LUT P1, RZ, R10.reuse, 0x20, RZ, 0xc0, !PT ;  /* 0x000000200aff7812 */ /* 0x040fe4000782c0ff */
[----:B------:R-:W-:-:S07]  /*d17f0*/  LOP3.LUT P5, RZ, R10, 0x80, RZ, 0xc0, !PT ;  /* 0x000000800aff7812 */ /* 0x000fce00078ac0ff */
[----:B--2---:R1:W-:Y:S04]  /*d1800*/  @P6 STG.E desc[UR70][R4.64], R215 ;  /* 0x000000d704006986 */ /* 0x0043e8000c101946 */
[----:B-1----:R-:W2:Y:S01]  /*d1810*/  LDL.LU R215, [R1+0x1cf0] ;  /* 0x001cf00001d77983 */ /* 0x002ea20000300800 */
[----:B------:R-:W-:Y:S01]  /*d1820*/  ISETP.LT.AND P6, PT, R243, UR5, !P2 ;  /* 0x00000005f3007c0c */ /* 0x000fe2000d7c1270 */
[----:B------:R-:W-:-:S12]  /*d1830*/  IMAD.WIDE R4, R214, 0x4, R16 ;  /* 0x00000004d6047825 */ /* 0x000fd800078e0210 */
[----:B------:R1:W-:Y:S01]  /*d1840*/  @P6 STG.E desc[UR70][R4.64], R247 ;  /* 0x000000f704006986 */ /* 0x0003e2000c101946 */
[----:B------:R-:W-:Y:S01]  /*d1850*/  ISETP.LT.AND P6, PT, R252, UR5, !P2 ;  /* 0x00000005fc007c0c */ /* 0x000fe2000d7c1270 */
[----:B-1----:R-:W-:Y:S02]  /*d1860*/  IMAD.WIDE R4, R214, 0x4, R14 ;  /* 0x00000004d6047825 */ /* 0x002fe400078e020e */
        /* <DEDUP_REMOVED lines=16> */
[----:B------:R3:W-:Y:S01]  /*d1970*/  @P6 STG.E desc[UR70][R4.64], R200 ;  /* 0x000000c804006986 */ /* 0x0007e2000c101946 */
[----:B------:R-:W-:Y:S01]  /*d1980*/  ISETP.LT.AND P6, PT, R243, UR5, !P4 ;  /* 0x00000005f3007c0c */ /* 0x000fe2000e7c1270 */
[----:B---3--:R-:W-:-:S12]  /*d1990*/  IMAD.WIDE R4, R110, 0x4, R16 ;  /* 0x000000046e047825 */ /* 0x008fd800078e0210 */
[----:B------:R1:W-:Y:S01]  /*d19a0*/  @P6 STG.E desc[UR70][R4.64], R229 ;  /* 0x000000e504006986 */ /* 0x0003e2000c101946 */
[----:B------:R-:W-:Y:S01]  /*d19b0*/  ISETP.LT.AND P6, PT, R252, UR5, !P4 ;  /* 0x00000005fc007c0c */ /* 0x000fe2000e7c1270 */
[----:B-1----:R-:W-:Y:S02]  /*d19c0*/  IMAD.WIDE R4, R110, 0x4, R14 ;  /* 0x000000046e047825 */ /* 0x002fe400078e020e */
[----:B------:R-:W3:Y:S01]  /*d19d0*/  LDL.LU R110, [R1+0x1d14] ;  /* 0x001d1400016e7983 */ /* 0x000ee20000300800 */
[----:B------:R-:W-:-:S09]  /*d19e0*/  LOP3.LUT P3, RZ, R10, 0x400, RZ, 0xc0, !PT ;  /* 0x000004000aff7812 */ /* 0x000fd2000786c0ff */
[----:B------:R2:W-:Y:S01]  /*d19f0*/  @P6 STG.E desc[UR70][R4.64], R221 ;  /* 0x000000dd04006986 */ /* 0x0005e2000c101946 */
[----:B------:R-:W-:Y:S02]  /*d1a00*/  ISETP.LT.AND P6, PT, R243, UR5, !P3 ;  /* 0x00000005f3007c0c */ /* 0x000fe4000dfc1270 */
[C---:B------:R-:W-:Y:S02]  /*d1a10*/  LOP3.LUT P2, RZ, R10.reuse, 0x1000, RZ, 0xc0, !PT ;  /* 0x000010000aff7812 */ /* 0x040fe4000784c0ff */
[C---:B------:R-:W-:Y:S02]  /*d1a20*/  LOP3.LUT P1, RZ, R10.reuse, 0x4000, RZ, 0xc0, !PT ;  /* 0x000040000aff7812 */ /* 0x040fe4000782c0ff */
[----:B------:R-:W-:Y:S01]  /*d1a30*/  LOP3.LUT P5, RZ, R10, 0x20000, RZ, 0xc0, !PT ;  /* 0x000200000aff7812 */ /* 0x000fe200078ac0ff */
[----:B--2---:R-:W-:-:S06]  /*d1a40*/  IMAD.WIDE R4, R215, 0x4, R16 ;  /* 0x00000004d7047825 */ /* 0x004fcc00078e0210 */
        /* <DEDUP_REMOVED lines=67> */
[----:B------:R-:W-:Y:S02]  /*d1e80*/  ISETP.LT.AND P6, PT, R243, UR5, !P5 ;  /* 0x00000005f3007c0c */ /* 0x000fe4000efc1270 */
[----:B------:R-:W-:Y:S01]  /*d1e90*/  ISETP.LT.AND P5, PT, R252, UR5, !P5 ;  /* 0x00000005fc007c0c */ /* 0x000fe2000efa1270 */
[----:B---3--:R-:W-:-:S10]  /*d1ea0*/  IMAD.WIDE R4, R110, 0x4, R16 ;  /* 0x000000046e047825 */ /* 0x008fd400078e0210 */
[----:B------:R1:W-:Y:S01]  /*d1eb0*/  @P6 STG.E desc[UR70][R4.64], R226 ;  /* 0x000000e204006986 */ /* 0x0003e2000c101946 */
[----:B------:R-:W-:Y:S01]  /*d1ec0*/  LOP3.LUT P4, RZ, R2, 0x20000, RZ, 0xc0, !PT ;  /* 0x0002000002ff7812 */ /* 0x000fe2000788c0ff */
[----:B-1----:R-:W-:Y:S02]  /*d1ed0*/  IMAD.WIDE R4, R110, 0x4, R14 ;  /* 0x000000046e047825 */ /* 0x002fe400078e020e */
[----:B------:R-:W3:Y:S04]  /*d1ee0*/  LDL.LU R110, [R1+0x1d60] ;  /* 0x001d6000016e7983 */ /* 0x000ee80000300800 */
[----:B------:R2:W-:Y:S01]  /*d1ef0*/  @P5 STG.E desc[UR70][R4.64], R218 ;  /* 0x000000da04005986 */ /* 0x0005e2000c101946 */
[----:B------:R-:W-:Y:S02]  /*d1f00*/  ISETP.LT.AND P5, PT, R243, UR5, !P4 ;  /* 0x00000005f3007c0c */ /* 0x000fe4000e7a1270 */
[----:B------:R-:W-:-:S02]  /*d1f10*/  ISETP.LT.AND P4, PT, R252, UR5, !P4 ;  /* 0x00000005fc007c0c */ /* 0x000fc4000e781270 */
[----:B------:R-:W-:Y:S02]  /*d1f20*/  LOP3.LUT P3, RZ, R2, 0x10000, RZ, 0xc0, !PT ;  /* 0x0001000002ff7812 */ /* 0x000fe4000786c0ff */
[C---:B------:R-:W-:Y:S02]  /*d1f30*/  LOP3.LUT P2, RZ, R12.reuse, 0x400000, RZ, 0xc0, !PT ;  /* 0x004000000cff7812 */ /* 0x040fe4000784c0ff */
[----:B------:R-:W-:Y:S01]  /*d1f40*/  LOP3.LUT P1, RZ, R12, 0x2000000, RZ, 0xc0, !PT ;  /* 0x020000000cff7812 */ /* 0x000fe2000782c0ff */
[----:B--2---:R-:W-:-:S05]  /*d1f50*/  IMAD.WIDE R4, R215, 0x4, R16 ;  /* 0x00000004d7047825 */ /* 0x004fca00078e0210 */
[----:B------:R1:W-:Y:S02]  /*d1f60*/  @P5 STG.E desc[UR70][R4.64], R206 ;  /* 0x000000ce04005986 */ /* 0x0003e4000c101946 */
[----:B-1----:R-:W-:Y:S02]  /*d1f70*/  IMAD.WIDE R4, R215, 0x4, R14 ;  /* 0x00000004d7047825 */ /* 0x002fe400078e020e */
[----:B------:R-:W2:Y:S04]  /*d1f80*/  LDL.LU R215, [R1+0x1d68] ;  /* 0x001d680001d77983 */ /* 0x000ea80000300800 */
[----:B------:R1:W-:Y:S01]  /*d1f90*/  @P4 STG.E desc[UR70][R4.64], R198 ;  /* 0x000000c604004986 */ /* 0x0003e2000c101946 */
[----:B------:R-:W-:Y:S02]  /*d1fa0*/  ISETP.LT.AND P4, PT, R243, UR5, !P3 ;  /* 0x00000005f3007c0c */ /* 0x000fe4000df81270 */
[----:B------:R-:W-:Y:S01]  /*d1fb0*/  ISETP.LT.AND P3, PT, R252, UR5, !P3 ;  /* 0x00000005fc007c0c */ /* 0x000fe2000df61270 */
[----:B-1----:R-:W-:-:S10]  /*d1fc0*/  IMAD.WIDE R4, R214, 0x4, R16 ;  /* 0x00000004d6047825 */ /* 0x002fd400078e0210 */
[----:B------:R1:W-:Y:S02]  /*d1fd0*/  @P4 STG.E desc[UR70][R4.64], R227 ;  /* 0x000000e304004986 */ /* 0x0003e4000c101946 */
[----:B-1----:R-:W-:Y:S02]  /*d1fe0*/  IMAD.WIDE R4, R214, 0x4, R14 ;  /* 0x00000004d6047825 */ /* 0x002fe400078e020e */
        /* <DEDUP_REMOVED lines=180> */
[----:B------:R-:W-:Y:S02]  /*d2b30*/  ISETP.LT.AND P3, PT, R252, UR5, !P0 ;  /* 0x00000005fc007c0c */ /* 0x000fe4000c761270 */
[----:B------:R-:W-:Y:S01]  /*d2b40*/  LOP3.LUT P5, RZ, R18, 0x200, RZ, 0xc0, !PT ;  /* 0x0000020012ff7812 */ /* 0x000fe200078ac0ff */
[----:B-1----:R-:W-:Y:S02]  /*d2b50*/  IMAD.WIDE R4, R110, 0x4, R14 ;  /* 0x000000046e047825 */ /* 0x002fe400078e020e */
[----:B------:R-:W3:Y:S08]  /*d2b60*/  LDL.LU R110, [R1+0x1ddc] ;  /* 0x001ddc00016e7983 */ /* 0x000ef00000300800 */
[----:B------:R2:W-:Y:S01]  /*d2b70*/  @P3 STG.E desc[UR70][R4.64], R130 ;  /* 0x0000008204003986 */ /* 0x0005e2000c101946 */
[----:B------:R-:W-:-:S02]  /*d2b80*/  ISETP.LT.AND P3, PT, R243, UR5, !P5 ;  /* 0x00000005f3007c0c */ /* 0x000fc4000ef61270 */
        /* <DEDUP_REMOVED lines=35> */
[----:B------:R-:W-:Y:S01]  /*d2dc0*/  @P3 STG.E desc[UR70][R4.64], R157 ;  /* 0x0000009d04003986 */ /* 0x000fe2000c101946 */
[----:B------:R-:W-:Y:S02]  /*d2dd0*/  ISETP.LT.AND P3, PT, R252, UR5, !P0 ;  /* 0x00000005fc007c0c */ /* 0x000fe4000c761270 */
[----:B------:R-:W-:Y:S01]  /*d2de0*/  LOP3.LUT P0, RZ, R2, 0x2000, RZ, 0xc0, !PT ;  /* 0x0000200002ff7812 */ /* 0x000fe2000780c0ff */
[----:B------:R-:W-:Y:S02]  /*d2df0*/  IMAD.WIDE R2, R110, 0x4, R14 ;  /* 0x000000046e027825 */ /* 0x000fe400078e020e */
[----:B------:R-:W3:Y:S01]  /*d2e00*/  LDL.LU R110, [R1+0x1db8] ;  /* 0x001db800016e7983 */ /* 0x000ee20000300800 */
[----:B------:R-:W-:-:S07]  /*d2e10*/  LOP3.LUT P4, RZ, R18, 0x100000, RZ, 0xc0, !PT ;  /* 0x0010000012ff7812 */ /* 0x000fce000788c0ff */
[----:B------:R2:W-:Y:S01]  /*d2e20*/  @P3 STG.E desc[UR70][R2.64], R149 ;  /* 0x0000009502003986 */ /* 0x0005e2000c101946 */
[----:B------:R-:W-:Y:S02]  /*d2e30*/  ISETP.LT.AND P3, PT, R243, UR5, !P4 ;  /* 0x00000005f3007c0c */ /* 0x000fe4000e761270 */
[----:B------:R-:W-:Y:S01]  /*d2e40*/  LOP3.LUT P5, RZ, R18, 0x800000, RZ, 0xc0, !PT ;  /* 0x0080000012ff7812 */ /* 0x000fe200078ac0ff */
[----:B--2---:R-:W-:-:S04]  /*d2e50*/  IMAD.WIDE R2, R215, 0x4, R16 ;  /* 0x00000004d7027825 */ /* 0x004fc800078e0210 */
[----:B------:R-:W-:Y:S02]  /*d2e60*/  IMAD.WIDE R6, R215, 0x4, R14 ;  /* 0x00000004d7067825 */ /* 0x000fe400078e020e */
[----:B------:R-:W2:Y:S04]  /*d2e70*/  LDL.LU R215, [R1+0x1db0] ;  /* 0x001db00001d77983 */ /* 0x000ea80000300800 */
[----:B------:R1:W-:Y:S01]  /*d2e80*/  @P3 STG.E desc[UR70][R2.64], R141 ;  /* 0x0000008d02003986 */ /* 0x0003e2000c101946 */
[----:B------:R-:W-:-:S13]  /*d2e90*/  ISETP.LT.AND P3, PT, R252, UR5, !P4 ;  /* 0x00000005fc007c0c */ /* 0x000fda000e761270 */
[----:B------:R4:W-:Y:S01]  /*d2ea0*/  @P3 STG.E desc[UR70][R6.64], R125 ;  /* 0x0000007d06003986 */ /* 0x0009e2000c101946 */
[----:B------:R-:W-:Y:S01]  /*d2eb0*/  ISETP.LT.AND P3, PT, R243, UR5, !P5 ;  /* 0x00000005f3007c0c */ /* 0x000fe2000ef61270 */
[----:B------:R-:W-:-:S04]  /*d2ec0*/  IMAD.WIDE R8, R214, 0x4, R16 ;  /* 0x00000004d6087825 */ /* 0x000fc800078e0210 */
[----:B------:R-:W-:Y:S02]  /*d2ed0*/  IMAD.WIDE R4, R214, 0x4, R14 ;  /* 0x00000004d6047825 */ /* 0x000fe400078e020e */
[----:B------:R-:W2:Y:S06]  /*d2ee0*/  LDL.LU R214, [R1+0x1dac] ;  /* 0x001dac0001d67983 */ /* 0x000eac0000300800 */
[----:B------:R-:W-:Y:S01]  /*d2ef0*/  @P3 STG.E desc[UR70][R8.64], R158 ;  /* 0x0000009e08003986 */ /* 0x000fe2000c101946 */
[----:B------:R-:W-:-:S13]  /*d2f00*/  ISETP.LT.AND P3, PT, R252, UR5, !P5 ;  /* 0x00000005fc007c0c */ /* 0x000fda000ef61270 */
[----:B------:R1:W-:Y:S01]  /*d2f10*/  @P3 STG.E desc[UR70][R4.64], R150 ;  /* 0x0000009604003986 */ /* 0x0003e2000c101946 */
[----:B------:R-:W-:-:S04]  /*d2f20*/  IMAD.WIDE R10, R111, 0x4, R16 ;  /* 0x000000046f0a7825 */ /* 0x000fc800078e0210 */
[----:B-1----:R-:W-:Y:S02]  /*d2f30*/  IMAD.WIDE R2, R111, 0x4, R14 ;  /* 0x000000046f027825 */ /* 0x002fe400078e020e */
[----:B------:R-:W2:Y:S02]  /*d2f40*/  LDL.LU R111, [R1+0x1da4] ;  /* 0x001da400016f7983 */ /* 0x000ea40000300800 */
[----:B----4-:R-:W-:-:S04]  /*d2f50*/  IMAD.WIDE R6, R242, 0x4, R16 ;  /* 0x00000004f2067825 */ /* 0x010fc800078e0210 */
[----:B------:R-:W-:Y:S02]  /*d2f60*/  IMAD.WIDE R4, R242, 0x4, R14 ;  /* 0x00000004f2047825 */ /* 0x000fe400078e020e */
[----:B------:R-:W4:Y:S01]  /*d2f70*/  LDL.LU R242, [R1+0x1d98] ;  /* 0x001d980001f27983 */ /* 0x000f220000300800 */
[----:B------:R-:W-:-:S04]  /*d2f80*/  LOP3.LUT P6, RZ, R18, 0x1000000, RZ, 0xc0, !PT ;  /* 0x0100000012ff7812 */ /* 0x000fc800078cc0ff */
[----:B------:R-:W-:-:S13]  /*d2f90*/  ISETP.LT.AND P3, PT, R243, UR5, !P6 ;  /* 0x00000005f3007c0c */ /* 0x000fda000f761270 */
[----:B------:R-:W-:Y:S01]  /*d2fa0*/  @P3 STG.E desc[UR70][R10.64], R142 ;  /* 0x0000008e0a003986 */ /* 0x000fe2000c101946 */
[----:B------:R-:W-:Y:S01]  /*d2fb0*/  ISETP.LT.AND P3, PT, R252, UR5, !P6 ;  /* 0x00000005fc007c0c */ /* 0x000fe2000f761270 */
[----:B---3--:R-:W-:-:S12]  /*d2fc0*/  IMAD.WIDE R8, R110, 0x4, R16 ;  /* 0x000000046e087825 */ /* 0x008fd800078e0210 */
[----:B------:R1:W-:Y:S01]  /*d2fd0*/  @P3 STG.E desc[UR70][R2.64], R126 ;  /* 0x0000007e02003986 */ /* 0x0003e2000c101946 */
[C---:B------:R-:W-:Y:S02]  /*d2fe0*/  ISETP.LT.AND P3, PT, R243.reuse, UR5, !P2 ;  /* 0x00000005f3007c0c */ /* 0x040fe4000d761270 */
[----:B------:R-:W-:Y:S01]  /*d2ff0*/  ISETP.LT.AND P2, PT, R252, UR5, !P2 ;  /* 0x00000005fc007c0c */ /* 0x000fe2000d741270 */
[----:B-1----:R-:W-:Y:S02]  /*d3000*/  IMAD.WIDE R2, R110, 0x4, R14 ;  /* 0x000000046e027825 */ /* 0x002fe400078e020e */
[----:B------:R-:W3:Y:S08]  /*d3010*/  LDL.LU R110, [R1+0x1d90] ;  /* 0x001d9000016e7983 */ /* 0x000ef00000300800 */
[----:B------:R-:W-:Y:S04]  /*d3020*/  @P3 STG.E desc[UR70][R6.64], R159 ;  /* 0x0000009f06003986 */ /* 0x000fe8000c101946 */
[----:B------:R1:W-:Y:S01]  /*d3030*/  @P2 STG.E desc[UR70][R4.64], R151 ;  /* 0x0000009704002986 */ /* 0x0003e2000c101946 */
[----:B------:R-:W-:-:S02]  /*d3040*/  ISETP.LT.AND P2, PT, R243, UR5, !P1 ;  /* 0x00000005f3007c0c */ /* 0x000fc4000cf41270 */
[----:B------:R-:W-:-:S11]  /*d3050*/  ISETP.LT.AND P1, PT, R252, UR5, !P1 ;  /* 0x00000005fc007c0c */ /* 0x000fd6000cf21270 */
[----:B------:R-:W-:Y:S04]  /*d3060*/  @P2 STG.E desc[UR70][R8.64], R143 ;  /* 0x0000008f08002986 */ /* 0x000fe8000c101946 */
[----:B------:R1:W-:Y:S01]  /*d3070*/  @P1 STG.E desc[UR70][R2.64], R127 ;  /* 0x0000007f02001986 */ /* 0x0003e2000c101946 */
[----:B------:R-:W-:Y:S02]  /*d3080*/  ISETP.LT.AND P1, PT, R243, UR5, !P0 ;  /* 0x00000005f3007c0c */ /* 0x000fe4000c721270 */
[----:B------:R-:W-:Y:S02]  /*d3090*/  ISETP.LT.AND P0, PT, R252, UR5, !P0 ;  /* 0x00000005fc007c0c */ /* 0x000fe4000c701270 */
[----:B------:R-:W-:Y:S01]  /*d30a0*/  LOP3.LUT P3, RZ, R19, 0x4, RZ, 0xc0, !PT ;  /* 0x0000000413ff7812 */ /* 0x000fe2000786c0ff */
[----:B--2---:R-:W-:-:S04]  /*d30b0*/  IMAD.WIDE R10, R215, 0x4, R16 ;  /* 0x00000004d70a7825 */ /* 0x004fc800078e0210 */
[----:B-1----:R-:W-:Y:S02]  /*d30c0*/  IMAD.WIDE R4, R215, 0x4, R14 ;  /* 0x00000004d7047825 */ /* 0x002fe400078e020e */
[----:B------:R-:W2:Y:S04]  /*d30d0*/  LDL.LU R215, [R1+0x1d8c] ;  /* 0x001d8c0001d77983 */ /* 0x000ea80000300800 */
[----:B------:R-:W-:Y:S04]  /*d30e0*/  @P1 STG.E desc[UR70][R10.64], R112 ;  /* 0x000000700a001986 */ /* 0x000fe8000c101946 */
        /* <DEDUP_REMOVED lines=15> */
[----:B------:R-:W-:Y:S02]  /*d31e0*/  ISETP.LT.AND P0, PT, R243, UR5, !P4 ;  /* 0x00000005f3007c0c */ /* 0x000fe4000e701270 */
[----:B------:R-:W-:-:S11]  /*d31f0*/  LOP3.LUT P5, RZ, R19, 0x40, RZ, 0xc0, !PT ;  /* 0x0000004013ff7812 */ /* 0x000fd600078ac0ff */
[----:B------:R-:W-:Y:S01]  /*d3200*/  @P0 STG.E desc[UR70][R8.64], R113 ;  /* 0x0000007108000986 */ /* 0x000fe2000c101946 */
[----:B------:R-:W-:-:S13]  /*d3210*/  ISETP.LT.AND P0, PT, R252, UR5, !P4 ;  /* 0x00000005fc007c0c */ /* 0x000fda000e701270 */
[----:B------:R1:W-:Y:S01]  /*d3220*/  @P0 STG.E desc[UR70][R4.64], R49 ;  /* 0x0000003104000986 */ /* 0x0003e2000c101946 */
[----:B------:R-:W-:Y:S02]  /*d3230*/  ISETP.LT.AND P0, PT, R243, UR5, !P5 ;  /* 0x00000005f3007c0c */ /* 0x000fe4000ef01270 */
[----:B------:R-:W-:-:S11]  /*d3240*/  LOP3.LUT P2, RZ, R19, 0x100, RZ, 0xc0, !PT ;  /* 0x0000010013ff7812 */ /* 0x000fd6000784c0ff */
[----:B------:R-:W-:Y:S01]  /*d3250*/  @P0 STG.E desc[UR70][R10.64], R69 ;  /* 0x000000450a000986 */ /* 0x000fe2000c101946 */
[----:B------:R-:W-:Y:S01]  /*d3260*/  ISETP.LT.AND P0, PT, R252, UR5, !P5 ;  /* 0x00000005fc007c0c */ /* 0x000fe2000ef01270 */
[----:B---3--:R-:W-:-:S12]  /*d3270*/  IMAD.WIDE R6, R110, 0x4, R16 ;  /* 0x000000046e067825 */ /* 0x008fd800078e0210 */
[----:B------:R3:W-:Y:S01]  /*d3280*/  @P0 STG.E desc[UR70][R2.64], R65 ;  /* 0x0000004102000986 */ /* 0x0007e2000c101946 */
[----:B------:R-:W-:Y:S01]  /*d3290*/  ISETP.LT.AND P0, PT, R243, UR5, !P2 ;  /* 0x00000005f3007c0c */ /* 0x000fe2000d701270 */
[----:B-1----:R-:W-:Y:S02]  /*d32a0*/  IMAD.WIDE R4, R110, 0x4, R14 ;  /* 0x000000046e047825 */ /* 0x002fe400078e020e */
[----:B------:R-:W4:Y:S10]  /*d32b0*/  LDL.LU R110, [R1+0x1d6c] ;  /* 0x001d6c00016e7983 */ /* 0x000f340000300800 */
[----:B------:R-:W-:Y:S01]  /*d32c0*/  @P0 STG.E desc[UR70][R6.64], R114 ;  /* 0x0000007206000986 */ /* 0x000fe2000c101946 */
[----:B------:R-:W-:-:S02]  /*d32d0*/  ISETP.LT.AND P0, PT, R252, UR5, !P2 ;  /* 0x00000005fc007c0c */ /* 0x000fc4000d701270 */
[----:B------:R-:W-:-:S11]  /*d32e0*/  LOP3.LUT P6, RZ, R19, 0x400, RZ, 0xc0, !PT ;  /* 0x0000040013ff7812 */ /* 0x000fd600078cc0ff */
[----:B------:R1:W-:Y:S01]  /*d32f0*/  @P0 STG.E desc[UR70][R4.64], R50 ;  /* 0x0000003204000986 */ /* 0x0003e2000c101946 */
[----:B------:R-:W-:Y:S02]  /*d3300*/  ISETP.LT.AND P0, PT, R243, UR5, !P6 ;  /* 0x00000005f3007c0c */ /* 0x000fe4000f701270 */
[----:B------:R-:W-:Y:S01]  /*d3310*/  LOP3.LUT P3, RZ, R19, 0x2000, RZ, 0xc0, !PT ;  /* 0x0000200013ff7812 */ /* 0x000fe2000786c0ff */
[----:B--2---:R-:W-:-:S04]  /*d3320*/  IMAD.WIDE R8, R215, 0x4, R16 ;  /* 0x00000004d7087825 */ /* 0x004fc800078e0210 */
[----:B---3--:R-:W-:Y:S02]  /*d3330*/  IMAD.WIDE R2, R215, 0x4, R14 ;  /* 0x00000004d7027825 */ /* 0x008fe400078e020e */
[----:B------:R-:W2:Y:S04]  /*d3340*/  LDL.LU R215, [R1+0x1d64] ;  /* 0x001d640001d77983 */ /* 0x000ea80000300800 */
[----:B------:R-:W-:Y:S01]  /*d3350*/  @P0 STG.E desc[UR70][R8.64], R70 ;  /* 0x0000004608000986 */ /* 0x000fe2000c101946 */
[----:B------:R-:W-:-:S13]  /*d3360*/  ISETP.LT.AND P0, PT, R252, UR5, !P6 ;  /* 0x00000005fc007c0c */ /* 0x000fda000f701270 */
[----:B------:R3:W-:Y:S01]  /*d3370*/  @P0 STG.E desc[UR70][R2.64], R66 ;  /* 0x0000004202000986 */ /* 0x0007e2000c101946 */
[----:B------:R-:W-:Y:S01]  /*d3380*/  ISETP.LT.AND P0, PT, R243, UR5, !P3 ;  /* 0x00000005f3007c0c */ /* 0x000fe2000df01270 */
[----:B------:R-:W-:-:S04]  /*d3390*/  IMAD.WIDE R10, R214, 0x4, R16 ;  /* 0x00000004d60a7825 */ /* 0x000fc800078e0210 */
[----:B-1----:R-:W-:Y:S02]  /*d33a0*/  IMAD.WIDE R4, R214, 0x4, R14 ;  /* 0x00000004d6047825 */ /* 0x002fe400078e020e */
[----:B------:R-:W2:Y:S06]  /*d33b0*/  LDL.LU R214, [R1+0x1d58] ;  /* 0x001d580001d67983 */ /* 0x000eac0000300800 */
[----:B------:R-:W-:Y:S01]  /*d33c0*/  @P0 STG.E desc[UR70][R10.64], R115 ;  /* 0x000000730a000986 */ /* 0x000fe2000c101946 */
[----:B------:R-:W-:-:S13]  /*d33d0*/  ISETP.LT.AND P0, PT, R252, UR5, !P3 ;  /* 0x00000005fc007c0c */ /* 0x000fda000df01270 */
[----:B------:R1:W-:Y:S01]  /*d33e0*/  @P0 STG.E desc[UR70][R4.64], R51 ;  /* 0x0000003304000986 */ /* 0x0003e2000c101946 */
[----:B------:R-:W-:-:S04]  /*d33f0*/  IMAD.WIDE R6, R111, 0x4, R16 ;  /* 0x000000046f067825 */ /* 0x000fc800078e0210 */
[----:B---3--:R-:W-:Y:S02]  /*d3400*/  IMAD.WIDE R2, R111, 0x4, R14 ;  /* 0x000000046f027825 */ /* 0x008fe400078e020e */
[----:B------:R-:W3:Y:S02]  /*d3410*/  LDL.LU R111, [R1+0x1d50] ;  /* 0x001d5000016f7983 */ /* 0x000ee40000300800 */
[----:B----4-:R-:W-:-:S04]  /*d3420*/  IMAD.WIDE R8, R242, 0x4, R16 ;  /* 0x00000004f2087825 */ /* 0x010fc800078e0210 */
[----:B-1----:R-:W-:Y:S02]  /*d3430*/  IMAD.WIDE R4, R242, 0x4, R14 ;  /* 0x00000004f2047825 */ /* 0x002fe400078e020e */
        /* <DEDUP_REMOVED lines=10> */
[----:B------:R-:W-:-:S13]  /*d34e0*/  ISETP.LT.AND P0, PT, R252, UR5, !P5 ;  /* 0x00000005fc007c0c */ /* 0x000fda000ef01270 */
[----:B------:R2:W-:Y:S01]  /*d34f0*/  @P0 STG.E desc[UR70][R4.64], R40 ;  /* 0x0000002804000986 */ /* 0x0005e2000c101946 */
[----:B------:R-:W-:Y:S01]  /*d3500*/  ISETP.LT.AND P0, PT, R243, UR5, !P2 ;  /* 0x00000005f3007c0c */ /* 0x000fe2000d701270 */
[----:B------:R-:W-:-:S04]  /*d3510*/  IMAD.WIDE R10, R110, 0x4, R16 ;  /* 0x000000046e0a7825 */ /* 0x000fc800078e0210 */
[----:B-1----:R-:W-:Y:S02]  /*d3520*/  IMAD.WIDE R2, R110, 0x4, R14 ;  /* 0x000000046e027825 */ /* 0x002fe400078e020e */
[----:B------:R-:W4:Y:S06]  /*d3530*/  LDL.LU R110, [R1+0x1d44] ;  /* 0x001d4400016e7983 */ /* 0x000f2c0000300800 */
[----:B------:R-:W-:Y:S01]  /*d3540*/  @P0 STG.E desc[UR70][R10.64], R60 ;  /* 0x0000003c0a000986 */ /* 0x000fe2000c101946 */
[----:B------:R-:W-:Y:S02]  /*d3550*/  ISETP.LT.AND P0, PT, R252, UR5, !P2 ;  /* 0x00000005fc007c0c */ /* 0x000fe4000d701270 */
[----:B------:R-:W-:-:S11]  /*d3560*/  LOP3.LUT P6, RZ, R19, 0x200000, RZ, 0xc0, !PT ;  /* 0x0020000013ff7812 */ /* 0x000fd600078cc0ff */
[----:B------:R1:W-:Y:S01]  /*d3570*/  @P0 STG.E desc[UR70][R2.64], R56 ;  /* 0x0000003802000986 */ /* 0x0003e2000c101946 */
[----:B------:R-:W-:Y:S02]  /*d3580*/  ISETP.LT.AND P0, PT, R243, UR5, !P6 ;  /* 0x00000005f3007c0c */ /* 0x000fe4000f701270 */
[----:B------:R-:W-:Y:S01]  /*d3590*/  LOP3.LUT P3, RZ, R19, 0x1000000, RZ, 0xc0, !PT ;  /* 0x0100000013ff7812 */ /* 0x000fe2000786c0ff */
[----:B--2---:R-:W-:-:S04]  /*d35a0*/  IMAD.WIDE R6, R215, 0x4, R16 ;  /* 0x00000004d7067825 */ /* 0x004fc800078e0210 */
[----:B------:R-:W-:Y:S02]  /*d35b0*/  IMAD.WIDE R4, R215, 0x4, R14 ;  /* 0x00000004d7047825 */ /* 0x000fe400078e020e */
        /* <DEDUP_REMOVED lines=11> */
[----:B---3--:R-:W-:-:S04]  /*d3670*/  IMAD.WIDE R10, R111, 0x4, R16 ;  /* 0x000000046f0a7825 */ /* 0x008fc800078e0210 */
[----:B------:R-:W-:Y:S02]  /*d3680*/  IMAD.WIDE R4, R111, 0x4, R14 ;  /* 0x000000046f047825 */ /* 0x000fe400078e020e */
        /* <DEDUP_REMOVED lines=56> */
[----:B------:R-:W-:Y:S01]  /*d3a10*/  IMAD.WIDE R6, R110, 0x4, R16 ;  /* 0x000000046e067825 */ /* 0x000fe200078e0210 */
[----:B------:R-:W-:-:S11]  /*d3a20*/  LOP3.LUT P6, RZ, R20, 0x800, RZ, 0xc0, !PT ;  /* 0x0000080014ff7812 */ /* 0x000fd600078cc0ff */
[----:B------:R-:W-:Y:S01]  /*d3a30*/  @P0 STG.E desc[UR70][R6.64], R101 ;  /* 0x0000006506000986 */ /* 0x000fe2000c101946 */
[----:B------:R-:W-:Y:S01]  /*d3a40*/  ISETP.LT.AND P0, PT, R252, UR5, !P2 ;  /* 0x00000005fc007c0c */ /* 0x000fe2000d701270 */
[----:B-1----:R-:W-:Y:S02]  /*d3a50*/  IMAD.WIDE R2, R110, 0x4, R14 ;  /* 0x000000046e027825 */ /* 0x002fe400078e020e */
[----:B------:R-:W4:Y:S10]  /*d3a60*/  LDL.LU R110, [R1+0x1cf4] ;  /* 0x001cf400016e7983 */ /* 0x000f340000300800 */
[----:B------:R1:W-:Y:S01]  /*d3a70*/  @P0 STG.E desc[UR70][R2.64], R97 ;  /* 0x0000006102000986 */ /* 0x0003e2000c101946 */
[----:B------:R-:W-:-:S02]  /*d3a80*/  ISETP.LT.AND P0, PT, R243, UR5, !P6 ;  /* 0x00000005f3007c0c */ /* 0x000fc4000f701270 */
[----:B------:R-:W-:Y:S01]  /*d3a90*/  LOP3.LUT P3, RZ, R20, 0x4000, RZ, 0xc0, !PT ;  /* 0x0000400014ff7812 */ /* 0x000fe2000786c0ff */
[----:B--2---:R-:W-:-:S10]  /*d3aa0*/  IMAD.WIDE R8, R215, 0x4, R16 ;  /* 0x00000004d7087825 */ /* 0x004fd400078e0210 */
[----:B------:R-:W-:Y:S01]  /*d3ab0*/  @P0 STG.E desc[UR70][R8.64], R54 ;  /* 0x0000003608000986 */ /* 0x000fe2000c101946 */
[----:B------:R-:W-:Y:S01]  /*d3ac0*/  ISETP.LT.AND P0, PT, R252, UR5, !P6 ;  /* 0x00000005fc007c0c */ /* 0x000fe2000f701270 */
[----:B------:R-:W-:Y:S02]  /*d3ad0*/  IMAD.WIDE R4, R215, 0x4, R14 ;  /* 0x00000004d7047825 */ /* 0x000fe400078e020e */
[----:B------:R-:W2:Y:S10]  /*d3ae0*/  LDL.LU R215, [R1+0x1cec] ;  /* 0x001cec0001d77983 */ /* 0x000eb40000300800 */
[----:B------:R1:W-:Y:S01]  /*d3af0*/  @P0 STG.E desc[UR70][R4.64], R82 ;  /* 0x0000005204000986 */ /* 0x0003e2000c101946 */
[----:B------:R-:W-:Y:S01]  /*d3b00*/  ISETP.LT.AND P0, PT, R243, UR5, !P3 ;  /* 0x00000005f3007c0c */ /* 0x000fe2000df01270 */
[----:B------:R-:W-:-:S12]  /*d3b10*/  IMAD.WIDE R10, R214, 0x4, R16 ;  /* 0x00000004d60a7825 */ /* 0x000fd800078e0210 */
[----:B------:R-:W-:Y:S01]  /*d3b20*/  @P0 STG.E desc[UR70][R10.64], R102 ;  /* 0x000000660a000986 */ /* 0x000fe2000c101946 */
[----:B------:R-:W-:Y:S01]  /*d3b30*/  ISETP.LT.AND P0, PT, R252, UR5, !P3 ;  /* 0x00000005fc007c0c */ /* 0x000fe2000df01270 */
[----:B-1----:R-:W-:Y:S02]  /*d3b40*/  IMAD.WIDE R2, R214, 0x4, R14 ;  /* 0x00000004d6027825 */ /* 0x002fe400078e020e */
[----:B------:R-:W2:Y:S10]  /*d3b50*/  LDL.LU R214, [R1+0x1ce8] ;  /* 0x001ce80001d67983 */ /* 0x000eb40000300800 */
        /* <DEDUP_REMOVED lines=17> */
[----:B------:R-:W-:Y:S01]  /*d3c70*/  @P0 STG.E desc[UR70][R2.64], R99 ;  /* 0x0000006302000986 */ /* 0x000fe2000c101946 */
[----:B------:R-:W-:Y:S01]  /*d3c80*/  ISETP.LT.AND P0, PT, R243, UR5, !P1 ;  /* 0x00000005f3007c0c */ /* 0x000fe2000cf01270 */
[----:B------:R-:W-:-:S12]  /*d3c90*/  IMAD.WIDE R10, R110, 0x4, R16 ;  /* 0x000000046e0a7825 */ /* 0x000fd800078e0210 */
[----:B------:R1:W-:Y:S01]  /*d3ca0*/  @P0 STG.E desc[UR70][R10.64], R44 ;  /* 0x0000002c0a000986 */ /* 0x0003e2000c101946 */
[----:B------:R-:W-:Y:S01]  /*d3cb0*/  ISETP.LT.AND P0, PT, R252, UR5, !P1 ;  /* 0x00000005fc007c0c */ /* 0x000fe2000cf01270 */
[----:B-1----:R-:W-:Y:S01]  /*d3cc0*/  IMAD.WIDE R4, R110, 0x4, R14 ;  /* 0x000000046e047825 */ /* 0x002fe200078e020e */
[----:B------:R-:W-:-:S11]  /*d3cd0*/  LOP3.LUT P6, RZ, R18, 0x80000000, RZ, 0xc0, !PT ;  /* 0x8000000012ff7812 */ /* 0x000fd600078cc0ff */
[----:B------:R1:W-:Y:S01]  /*d3ce0*/  @P0 STG.E desc[UR70][R4.64], R72 ;  /* 0x0000004804000986 */ /* 0x0003e2000c101946 */
[----:B------:R-:W-:Y:S02]  /*d3cf0*/  ISETP.LT.AND P0, PT, R243, UR5, !P6 ;  /* 0x00000005f3007c0c */ /* 0x000fe4000f701270 */
[----:B------:R-:W-:Y:S02]  /*d3d00*/  LOP3.LUT P2, RZ, R18, 0x20000000, RZ, 0xc0, !PT ;  /* 0x2000000012ff7812 */ /* 0x000fe4000784c0ff */
[----:B------:R-:W-:Y:S01]  /*d3d10*/  ISETP.LT.AND P1, PT, R252, UR5, !P6 ;  /* 0x00000005fc007c0c */ /* 0x000fe2000f721270 */
[----:B------:R-:W-:Y:S02]  /*d3d20*/  VIADD R10, R0, 0x1ef ;  /* 0x000001ef000a7836 */ /* 0x000fe40000000000 */
[----:B--2---:R-:W-:-:S04]  /*d3d30*/  IMAD.WIDE R6, R215, 0x4, R16 ;  /* 0x00000004d7067825 */ /* 0x004fc800078e0210 */
[----:B------:R-:W-:Y:S02]  /*d3d40*/  IMAD.WIDE R2, R215, 0x4, R14 ;  /* 0x00000004d7027825 */ /* 0x000fe400078e020e */
[----:B------:R-:W-:Y:S01]  /*d3d50*/  @P0 STG.E desc[UR70][R6.64], R92 ;  /* 0x0000005c06000986 */ /* 0x000fe2000c101946 */
[----:B------:R-:W-:-:S03]  /*d3d60*/  ISETP.LT.AND P0, PT, R243, UR5, !P2 ;  /* 0x00000005f3007c0c */ /* 0x000fc6000d701270 */
[----:B------:R-:W2:Y:S01]  /*d3d70*/  LDL.LU R215, [R1+0x1ccc] ;  /* 0x001ccc0001d77983 */ /* 0x000ea20000300800 */
[----:B------:R-:W-:-:S03]  /*d3d80*/  ISETP.LT.AND P2, PT, R252, UR5, !P2 ;  /* 0x00000005fc007c0c */ /* 0x000fc6000d741270 */
[----:B------:R-:W-:Y:S01]  /*d3d90*/  @P1 STG.E desc[UR70][R2.64], R88 ;  /* 0x0000005802001986 */ /* 0x000fe2000c101946 */
[----:B------:R-:W-:-:S04]  /*d3da0*/  IMAD.WIDE R8, R214, 0x4, R16 ;  /* 0x00000004d6087825 */ /* 0x000fc800078e0210 */
[----:B-1----:R-:W-:Y:S02]  /*d3db0*/  IMAD.WIDE R4, R214, 0x4, R14 ;  /* 0x00000004d6047825 */ /* 0x002fe400078e020e */
[----:B------:R-:W2:Y:S04]  /*d3dc0*/  LDL.LU R214, [R1+0x1cc8] ;  /* 0x001cc80001d67983 */ /* 0x000ea80000300800 */
[----:B------:R4:W-:Y:S04]  /*d3dd0*/  @P0 STG.E desc[UR70][R8.64], R45 ;  /* 0x0000002d08000986 */ /* 0x0009e8000c101946 */
[----:B------:R-:W-:Y:S01]  /*d3de0*/  @P2 STG.E desc[UR70][R4.64], R73 ;  /* 0x0000004904002986 */ /* 0x000fe2000c101946 */
[----:B------:R-:W-:-:S03]  /*d3df0*/  ISETP.GE.AND P2, PT, R10, UR69, PT ;  /* 0x000000450a007c0c */ /* 0x000fc6000bf46270 */
[----:B------:R-:W2:Y:S04]  /*d3e00*/  LDL.LU R110, [R1+0x1cc0] ;  /* 0x001cc000016e7983 */ /* 0x000ea80000300800 */
[----:B------:R-:W2:Y:S04]  /*d3e10*/  LDL.LU R23, [R1+0x2ef8] ;  /* 0x002ef80001177983 */ /* 0x000ea80000300800 */
[----:B------:R-:W2:Y:S01]  /*d3e20*/  LDL.LU R21, [R1+0x2ef4] ;  /* 0x002ef40001157983 */ /* 0x000ea20000300800 */
[----:B----4-:R-:W-:-:S04]  /*d3e30*/  IMAD.WIDE R8, R242, 0x4, R16 ;  /* 0x00000004f2087825 */ /* 0x010fc800078e0210 */
[----:B------:R-:W-:Y:S02]  /*d3e40*/  IMAD.WIDE R10, R242, 0x4, R14 ;  /* 0x00000004f20a7825 */ /* 0x000fe400078e020e */
[----:B------:R-:W4:Y:S01]  /*d3e50*/  LDL.LU R242, [R1+0x1cb4] ;  /* 0x001cb40001f27983 */ /* 0x000f220000300800 */
[----:B------:R-:W-:Y:S02]  /*d3e60*/  LOP3.LUT P3, RZ, R18, 0x8000000, RZ, 0xc0, !PT ;  /* 0x0800000012ff7812 */ /* 0x000fe4000786c0ff */
[----:B------:R-:W-:Y:S02]  /*d3e70*/  LOP3.LUT P4, RZ, R12, 0x200000, RZ, 0xc0, !PT ;  /* 0x002000000cff7812 */ /* 0x000fe4000788c0ff */
[C---:B------:R-:W-:Y:S02]  /*d3e80*/  ISETP.LT.AND P1, PT, R243.reuse, UR5, !P3 ;  /* 0x00000005f3007c0c */ /* 0x040fe4000df21270 */
[----:B------:R-:W-:Y:S02]  /*d3e90*/  ISETP.LT.AND P3, PT, R252, UR5, !P3 ;  /* 0x00000005fc007c0c */ /* 0x000fe4000df61270 */
[----:B------:R-:W-:Y:S01]  /*d3ea0*/  ISETP.LT.AND P0, PT, R243, UR5, !P4 ;  /* 0x00000005f3007c0c */ /* 0x000fe2000e701270 */
[----:B---3--:R-:W-:Y:S01]  /*d3eb0*/  IMAD.WIDE R6, R111, 0x4, R16 ;  /* 0x000000046f067825 */ /* 0x008fe200078e0210 */
[----:B------:R-:W-:-:S03]  /*d3ec0*/  LOP3.LUT P5, RZ, R12, 0x40000, RZ, 0xc0, !PT ;  /* 0x000400000cff7812 */ /* 0x000fc600078ac0ff */
[----:B------:R-:W-:Y:S01]  /*d3ed0*/  IMAD.WIDE R2, R111, 0x4, R14 ;  /* 0x000000046f027825 */ /* 0x000fe200078e020e */
[----:B------:R-:W-:Y:S01]  /*d3ee0*/  ISETP.LT.AND P4, PT, R252, UR5, !P4 ;  /* 0x00000005fc007c0c */ /* 0x000fe2000e781270 */
[----:B------:R-:W3:Y:S01]  /*d3ef0*/  LDL.LU R111, [R1+0x1cac] ;  /* 0x001cac00016f7983 */ /* 0x000ee20000300800 */
[----:B------:R-:W-:-:S03]  /*d3f00*/  LOP3.LUT P6, RZ, R12, 0x10000, RZ, 0xc0, !PT ;  /* 0x000100000cff7812 */ /* 0x000fc600078cc0ff */
[----:B------:R-:W-:Y:S01]  /*d3f10*/  @P1 STG.E desc[UR70][R6.64], R93 ;  /* 0x0000005d06001986 */ /* 0x000fe2000c101946 */
[----:B------:R-:W-:-:S03]  /*d3f20*/  VIADD R12, R0, 0x1f0 ;  /* 0x000001f0000c7836 */ /* 0x000fc60000000000 */
[----:B------:R1:W-:Y:S01]  /*d3f30*/  @P3 STG.E desc[UR70][R2.64], R89 ;  /* 0x0000005902003986 */ /* 0x0003e2000c101946 */
[----:B------:R-:W-:-:S03]  /*d3f40*/  ISETP.LT.AND P3, PT, R243, UR5, !P5 ;  /* 0x00000005f3007c0c */ /* 0x000fc6000ef61270 */
[----:B------:R1:W-:Y:S01]  /*d3f50*/  @P0 STG.E desc[UR70][R8.64], R46 ;  /* 0x0000002e08000986 */ /* 0x0003e2000c101946 */
[----:B------:R-:W-:Y:S02]  /*d3f60*/  ISETP.LT.AND P0, PT, R252, UR5, !P5 ;  /* 0x00000005fc007c0c */ /* 0x000fe4000ef01270 */
[----:B------:R-:W-:Y:S01]  /*d3f70*/  ISETP.GE.AND P1, PT, R12, UR77, PT ;  /* 0x0000004d0c007c0c */ /* 0x000fe2000bf26270 */
[C---:B------:R-:W-:Y:S01]  /*d3f80*/  VIADD R18, R0.reuse, 0x1f1 ;  /* 0x000001f100127836 */ /* 0x040fe20000000000 */
[----:B------:R-:W3:Y:S01]  /*d3f90*/  LDL.LU R20, [R1+0x2ef0] ;  /* 0x002ef00001147983 */ /* 0x000ee20000300800 */
[----:B------:R-:W-:Y:S01]  /*d3fa0*/  VIADD R0, R0, 0x1f2 ;  /* 0x000001f200007836 */ /* 0x000fe20000000000 */
[----:B------:R-:W-:Y:S02]  /*d3fb0*/  ISETP.LT.AND P5, PT, R243, UR5, !P6 ;  /* 0x00000005f3007c0c */ /* 0x000fe4000f7a1270 */
[----:B------:R1:W-:Y:S04]  /*d3fc0*/  @P4 STG.E desc[UR70][R10.64], R74 ;  /* 0x0000004a0a004986 */ /* 0x0003e8000c101946 */
[----:B------:R-:W1:Y:S01]  /*d3fd0*/  LDS.128 R4, [R241] ;  /* 0x00000000f1047984 */ /* 0x000e620000000c00 */
[----:B--2---:R-:W-:-:S04]  /*d3fe0*/  IMAD.WIDE R12, R215, 0x4, R16 ;  /* 0x00000004d70c7825 */ /* 0x004fc800078e0210 */
[----:B-1----:R-:W-:Y:S02]  /*d3ff0*/  IMAD.WIDE R2, R215, 0x4, R14 ;  /* 0x00000004d7027825 */ /* 0x002fe400078e020e */
[----:B------:R-:W2:Y:S04]  /*d4000*/  LDL.LU R215, [R1+0x1ca8] ;  /* 0x001ca80001d77983 */ /* 0x000ea80000300800 */
[----:B------:R-:W-:Y:S04]  /*d4010*/  @P3 STG.E desc[UR70][R12.64], R94 ;  /* 0x0000005e0c003986 */ /* 0x000fe8000c101946 */
[----:B------:R4:W-:Y:S01]  /*d4020*/  @P0 STG.E desc[UR70][R2.64], R90 ;  /* 0x0000005a02000986 */ /* 0x0009e2000c101946 */
[----:B------:R-:W-:-:S03]  /*d4030*/  ISETP.GE.AND P0, PT, R0, UR4, PT ;  /* 0x0000000400007c0c */ /* 0x000fc6000bf06270 */
[----:B------:R-:W2:Y:S01]  /*d4040*/  LDL.LU R22, [R1+0x2eec] ;  /* 0x002eec0001167983 */ /* 0x000ea20000300800 */
[----:B------:R-:W-:-:S04]  /*d4050*/  IMAD.WIDE R8, R214, 0x4, R16 ;  /* 0x00000004d6087825 */ /* 0x000fc800078e0210 */
[----:B------:R-:W-:Y:S02]  /*d4060*/  IMAD.WIDE R10, R214, 0x4, R14 ;  /* 0x00000004d60a7825 */ /* 0x000fe400078e020e */
[----:B------:R-:W2:Y:S04]  /*d4070*/  LDL.LU R214, [R1+0x1ca0] ;  /* 0x001ca00001d67983 */ /* 0x000ea80000300800 */
[----:B------:R-:W2:Y:S04]  /*d4080*/  LDL.LU R0, [R1+0x2ee8] ;  /* 0x002ee80001007983 */ /* 0x000ea80000300800 */
[----:B------:R1:W-:Y:S01]  /*d4090*/  @P5 STG.E desc[UR70][R8.64], R47 ;  /* 0x0000002f08005986 */ /* 0x0003e2000c101946 */
[----:B----4-:R-:W-:-:S04]  /*d40a0*/  IMAD.WIDE R2, R242, 0x4, R16 ;  /* 0x00000004f2027825 */ /* 0x010fc800078e0210 */
[----:B-1----:R-:W-:Y:S02]  /*d40b0*/  IMAD.WIDE R8, R242, 0x4, R14 ;  /* 0x00000004f2087825 */ /* 0x002fe400078e020e */
[----:B------:R-:W4:Y:S01]  /*d40c0*/  LDL.LU R242, [R1+0x1c94] ;  /* 0x001c940001f27983 */ /* 0x000f220000300800 */
[C---:B------:R-:W-:Y:S02]  /*d40d0*/  ISETP.LT.AND P6, PT, R252.reuse, UR5, !P6 ;  /* 0x00000005fc007c0c */ /* 0x040fe4000f7c1270 */
[C---:B------:R-:W-:Y:S02]  /*d40e0*/  ISETP.LT.AND P3, PT, R243.reuse, UR5, !P2 ;  /* 0x00000005f3007c0c */ /* 0x040fe4000d761270 */
[----:B------:R-:W-:Y:S02]  /*d40f0*/  ISETP.LT.AND P2, PT, R252, UR5, !P2 ;  /* 0x00000005fc007c0c */ /* 0x000fe4000d741270 */
[----:B------:R-:W-:Y:S02]  /*d4100*/  ISETP.LT.AND P5, PT, R243, UR5, !P1 ;  /* 0x00000005f3007c0c */ /* 0x000fe4000cfa1270 */
[----:B------:R-:W-:Y:S01]  /*d4110*/  ISETP.GE.AND P4, PT, R18, UR7, PT ;  /* 0x0000000712007c0c */ /* 0x000fe2000bf86270 */
[----:B------:R-:W-:-:S04]  /*d4120*/  IMAD.WIDE R18, R110, 0x4, R16 ;  /* 0x000000046e127825 */ /* 0x000fc800078e0210 */
[----:B------:R-:W-:Y:S01]  /*d4130*/  IMAD.WIDE R12, R110, 0x4, R14 ;  /* 0x000000046e0c7825 */ /* 0x000fe200078e020e */
[----:B------:R3:W-:Y:S01]  /*d4140*/  @P6 STG.E desc[UR70][R10.64], R75 ;  /* 0x0000004b0a006986 */ /* 0x0007e2000c101946 */
[C---:B------:R-:W-:Y:S02]  /*d4150*/  ISETP.LT.AND P1, PT, R252.reuse, UR5, !P1 ;  /* 0x00000005fc007c0c */ /* 0x040fe4000cf21270 */
[----:B------:R-:W-:Y:S01]  /*d4160*/  ISETP.LT.AND P6, PT, R243, UR5, !P4 ;  /* 0x00000005f3007c0c */ /* 0x000fe2000e7c1270 */
[----:B------:R-:W-:Y:S01]  /*d4170*/  @P3 STG.E desc[UR70][R18.64], R95 ;  /* 0x0000005f12003986 */ /* 0x000fe2000c101946 */
[----:B------:R-:W-:-:S03]  /*d4180*/  ISETP.LT.AND P4, PT, R252, UR5, !P4 ;  /* 0x00000005fc007c0c */ /* 0x000fc6000e781270 */
[----:B------:R1:W-:Y:S04]  /*d4190*/  @P2 STG.E desc[UR70][R12.64], R91 ;  /* 0x0000005b0c002986 */ /* 0x0003e8000c101946 */
[----:B------:R-:W4:Y:S04]  /*d41a0*/  LDL.LU R110, [R1+0x1c90] ;  /* 0x001c9000016e7983 */ /* 0x000f280000300800 */
[----:B------:R2:W-:Y:S01]  /*d41b0*/  @P5 STG.E desc[UR70][R2.64], R84 ;  /* 0x0000005402005986 */ /* 0x0005e2000c101946 */
[----:B------:R-:W-:-:S03]  /*d41c0*/  ISETP.LT.AND P5, PT, R243, UR5, !P0 ;  /* 0x00000005f3007c0c */ /* 0x000fc6000c7a1270 */
[----:B------:R-:W4:Y:S01]  /*d41d0*/  LDL.LU R24, [R1+0x2ee4] ;  /* 0x002ee40001187983 */ /* 0x000f220000300800 */
[----:B---3--:R-:W-:-:S04]  /*d41e0*/  IMAD.WIDE R10, R111, 0x4, R16 ;  /* 0x000000046f0a7825 */ /* 0x008fc800078e0210 */
[----:B-1----:R-:W-:Y:S01]  /*d41f0*/  IMAD.WIDE R12, R111, 0x4, R14 ;  /* 0x000000046f0c7825 */ /* 0x002fe200078e020e */
[----:B------:R1:W-:Y:S01]  /*d4200*/  @P1 STG.E desc[UR70][R8.64], R116 ;  /* 0x0000007408001986 */ /* 0x0003e2000c101946 */
[----:B------:R-:W-:Y:S02]  /*d4210*/  ISETP.GE.AND P2, PT, R21, UR6, PT ;  /* 0x0000000615007c0c */ /* 0x000fe4000bf46270 */
[----:B------:R-:W-:Y:S01]  /*d4220*/  ISETP.GE.AND P1, PT, R20, UR6, PT ;  /* 0x0000000614007c0c */ /* 0x000fe2000bf26270 */
[----:B------:R4:W-:Y:S04]  /*d4230*/  @P6 STG.E desc[UR70][R10.64], R132 ;  /* 0x000000840a006986 */ /* 0x0009e8000c101946 */
[----:B------:R-:W3:Y:S04]  /*d4240*/  LDL.LU R111, [R1+0x1c88] ;  /* 0x001c8800016f7983 */ /* 0x000ee80000300800 */
[----:B------:R1:W-:Y:S04]  /*d4250*/  @P4 STG.E desc[UR70][R12.64], R4 ;  /* 0x000000040c004986 */ /* 0x0003e8000c101946 */
[----:B------:R-:W3:Y:S01]  /*d4260*/  LDL.LU R26, [R1+0x2ee0] ;  /* 0x002ee000011a7983 */ /* 0x000ee20000300800 */
[----:B--2---:R-:W-:-:S04]  /*d4270*/  IMAD.WIDE R18, R215, 0x4, R16 ;  /* 0x00000004d7127825 */ /* 0x004fc800078e0210 */
[----:B------:R-:W-:Y:S01]  /*d4280*/  IMAD.WIDE R20, R215, 0x4, R14 ;  /* 0x00000004d7147825 */ /* 0x000fe200078e020e */
[----:B------:R2:W-:Y:S04]  /*d4290*/  @P5 STG.E desc[UR70][R18.64], R85 ;  /* 0x0000005512005986 */ /* 0x0005e8000c101946 */
[----:B------:R-:W3:Y:S01]  /*d42a0*/  LDL.LU R215, [R1+0x1c84] ;  /* 0x001c840001d77983 */ /* 0x000ee20000300800 */
[----:B------:R-:W-:-:S03]  /*d42b0*/  ISETP.GE.AND P5, PT, R0, UR6, PT ;  /* 0x0000000600007c0c */ /* 0x000fc6000bfa6270 */
[----:B------:R-:W3:Y:S01]  /*d42c0*/  LDL.LU R0, [R1+0x2edc] ;  /* 0x002edc0001007983 */ /* 0x000ee20000300800 */
[----:B------:R-:W-:-:S03]  /*d42d0*/  IMAD.WIDE R2, R214, 0x4, R16 ;  /* 0x00000004d6027825 */ /* 0x000fc600078e0210 */
[----:B------:R-:W3:Y:S01]  /*d42e0*/  LDL.LU R25, [R1+0x2ed8] ;  /* 0x002ed80001197983 */ /* 0x000ee20000300800 */
[----:B-1----:R-:W-:-:S03]  /*d42f0*/  IMAD.WIDE R8, R214, 0x4, R14 ;  /* 0x00000004d6087825 */ /* 0x002fc600078e020e */
[----:B------:R-:W3:Y:S01]  /*d4300*/  LDL.LU R214, [R1+0x1c7c] ;  /* 0x001c7c0001d67983 */ /* 0x000ee20000300800 */
[----:B----4-:R-:W-:-:S04]  /*d4310*/  IMAD.WIDE R10, R242, 0x4, R16 ;  /* 0x00000004f20a7825 */ /* 0x010fc800078e0210 */
[----:B------:R-:W-:Y:S02]  /*d4320*/  IMAD.WIDE R12, R242, 0x4, R14 ;  /* 0x00000004f20c7825 */ /* 0x000fe400078e020e */
[----:B------:R-:W4:Y:S01]  /*d4330*/  LDL.LU R242, [R1+0x1c70] ;  /* 0x001c700001f27983 */ /* 0x000f220000300800 */
[----:B------:R-:W-:Y:S02]  /*d4340*/  ISETP.LT.AND P0, PT, R252, UR5, !P0 ;  /* 0x00000005fc007c0c */ /* 0x000fe4000c701270 */
[----:B------:R-:W-:-:S04]  /*d4350*/  ISETP.GE.AND P3, PT, R23, UR6, PT ;  /* 0x0000000617007c0c */ /* 0x000fc8000bf66270 */
[----:B------:R-:W-:Y:S02]  /*d4360*/  ISETP.LT.AND P6, PT, R243, UR5, !P3 ;  /* 0x00000005f3007c0c */ /* 0x000fe4000dfc1270 */
[----:B------:R-:W-:-:S05]  /*d4370*/  ISETP.LT.AND P3, PT, R252, UR5, !P3 ;  /* 0x00000005fc007c0c */ /* 0x000fca000df61270 */
[----:B------:R-:W-:Y:S01]  /*d4380*/  @P0 STG.E desc[UR70][R20.64], R117 ;  /* 0x0000007514000986 */ /* 0x000fe2000c101946 */
[----:B------:R-:W-:Y:S02]  /*d4390*/  ISETP.LT.AND P0, PT, R243, UR5, !P2 ;  /* 0x00000005f3007c0c */ /* 0x000fe4000d701270 */
[----:B------:R-:W-:-:S03]  /*d43a0*/  ISETP.LT.AND P2, PT, R252, UR5, !P2 ;  /* 0x00000005fc007c0c */ /* 0x000fc6000d741270 */
[----:B------:R1:W-:Y:S01]  /*d43b0*/  @P6 STG.E desc[UR70][R2.64], R133 ;  /* 0x0000008502006986 */ /* 0x0003e2000c101946 */
[----:B------:R-:W-:-:S03]  /*d43c0*/  ISETP.LT.AND P6, PT, R243, UR5, !P1 ;  /* 0x00000005f3007c0c */ /* 0x000fc6000cfc1270 */
[----:B------:R3:W-:Y:S01]  /*d43d0*/  @P3 STG.E desc[UR70][R8.64], R5 ;  /* 0x0000000508003986 */ /* 0x0007e2000c101946 */
[----:B--2---:R-:W-:-:S03]  /*d43e0*/  IMAD.WIDE R18, R110, 0x4, R16 ;  /* 0x000000046e127825 */ /* 0x004fc600078e0210 */
[----:B------:R-:W-:Y:S01]  /*d43f0*/  @P0 STG.E desc[UR70][R10.64], R86 ;  /* 0x000000560a000986 */ /* 0x000fe2000c101946 */
[----:B------:R-:W-:Y:S02]  /*d4400*/  ISETP.GE.AND P0, PT, R24, UR6, PT ;  /* 0x0000000618007c0c */ /* 0x000fe4000bf06270 */
[----:B------:R-:W-:Y:S01]  /*d4410*/  ISETP.LT.AND P1, PT, R252, UR5, !P1 ;  /* 0x00000005fc007c0c */ /* 0x000fe2000cf21270 */
[----:B------:R-:W2:Y:S01]  /*d4420*/  LDL.LU R24, [R1+0x2ed4] ;  /* 0x002ed40001187983 */ /* 0x000ea20000300800 */
[----:B------:R-:W-:-:S03]  /*d4430*/  ISETP.GE.AND P4, PT, R22, UR6, PT ;  /* 0x0000000616007c0c */ /* 0x000fc6000bf86270 */
[----:B------:R-:W-:Y:S01]  /*d4440*/  @P2 STG.E desc[UR70][R12.64], R118 ;  /* 0x000000760c002986 */ /* 0x000fe2000c101946 */
[----:B-1----:R-:W-:-:S03]  /*d4450*/  IMAD.WIDE R2, R110, 0x4, R14 ;  /* 0x000000046e027825 */ /* 0x002fc600078e020e */
[----:B------:R1:W-:Y:S01]  /*d4460*/  @P6 STG.E desc[UR70][R18.64], R134 ;  /* 0x0000008612006986 */ /* 0x0003e2000c101946 */
[----:B------:R-:W-:Y:S01]  /*d4470*/  ISETP.LT.AND P3, PT, R243, UR5, !P4 ;  /* 0x00000005f3007c0c */ /* 0x000fe2000e761270 */
[C---:B---3--:R-:W-:Y:S01]  /*d4480*/  IMAD.WIDE R4, R111.reuse, 0x4, R16 ;  /* 0x000000046f047825 */ /* 0x048fe200078e0210 */
[----:B------:R-:W-:Y:S01]  /*d4490*/  ISETP.LT.AND P4, PT, R252, UR5, !P4 ;  /* 0x00000005fc007c0c */ /* 0x000fe2000e781270 */
[----:B------:R-:W3:Y:S02]  /*d44a0*/  LDS.128 R20, [R241+0x400] ;  /* 0x00040000f1147984 */ /* 0x000ee40000000c00 */
[----:B------:R-:W-:Y:S02]  /*d44b0*/  IMAD.WIDE R8, R111, 0x4, R14 ;  /* 0x000000046f087825 */ /* 0x000fe400078e020e */
[----:B-1----:R-:W3:Y:S04]  /*d44c0*/  LDL.LU R19, [R1+0x2ed0] ;  /* 0x002ed00001137983 */ /* 0x002ee80000300800 */
[----:B------:R-:W3:Y:S04]  /*d44d0*/  LDL.LU R109, [R1+0x1c68] ;  /* 0x001c6800016d7983 */ /* 0x000ee80000300800 */
[----:B------:R-:W3:Y:S04]  /*d44e0*/  LDL.LU R18, [R1+0x2ecc] ;  /* 0x002ecc0001127983 */ /* 0x000ee80000300800 */
[----:B------:R-:W3:Y:S01]  /*d44f0*/  LDL.LU R110, [R1+0x1c64] ;  /* 0x001c6400016e7983 */ /* 0x000ee20000300800 */
[----:B------:R-:W-:-:S03]  /*d4500*/  ISETP.LT.AND P2, PT, R243, UR5, !P5 ;  /* 0x00000005f3007c0c */ /* 0x000fc6000ef41270 */
[----:B------:R-:W3:Y:S04]  /*d4510*/  LDL.LU R111, [R1+0x1c5c] ;  /* 0x001c5c00016f7983 */ /* 0x000ee80000300800 */
[----:B------:R1:W-:Y:S04]  /*d4520*/  @P1 STG.E desc[UR70][R2.64], R6 ;  /* 0x0000000602001986 */ /* 0x0003e8000c101946 */
[----:B------:R1:W-:Y:S04]  /*d4530*/  @P3 STG.E desc[UR70][R4.64], R87 ;  /* 0x0000005704003986 */ /* 0x0003e8000c101946 */
[----:B------:R4:W-:Y:S01]  /*d4540*/  @P4 STG.E desc[UR70][R8.64], R119 ;  /* 0x0000007708004986 */ /* 0x0009e2000c101946 */
[----:B------:R-:W-:-:S04]  /*d4550*/  IMAD.WIDE R10, R215, 0x4, R16 ;  /* 0x00000004d70a7825 */ /* 0x000fc800078e0210 */
[----:B------:R-:W-:Y:S01]  /*d4560*/  IMAD.WIDE R12, R215, 0x4, R14 ;  /* 0x00000004d70c7825 */ /* 0x000fe200078e020e */
[----:B------:R1:W-:Y:S01]  /*d4570*/  @P2 STG.E desc[UR70][R10.64], R135 ;  /* 0x000000870a002986 */ /* 0x0003e2000c101946 */
[----:B------:R-:W-:-:S03]  /*d4580*/  ISETP.GE.AND P1, PT, R0, UR6, PT ;  /* 0x0000000600007c0c */ /* 0x000fc6000bf26270 */
[----:B------:R-:W3:Y:S04]  /*d4590*/  LDL.LU R0, [R1+0x2efc] ;  /* 0x002efc0001007983 */ /* 0x000ee80000300800 */
[----:B------:R-:W3:Y:S01]  /*d45a0*/  LDL.LU R215, [R1+0x1c50] ;  /* 0x001c500001d77983 */ /* 0x000ee20000300800 */
[----:B-1----:R-:W-:-:S04]  /*d45b0*/  IMAD.WIDE R2, R214, 0x4, R16 ;  /* 0x00000004d6027825 */ /* 0x002fc800078e0210 */
[----:B------:R-:W-:Y:S02]  /*d45c0*/  IMAD.WIDE R4, R214, 0x4, R14 ;  /* 0x00000004d6047825 */ /* 0x000fe400078e020e */
[----:B------:R-:W3:Y:S02]  /*d45d0*/  LDL.LU R214, [R1+0x1c48] ;  /* 0x001c480001d67983 */ /* 0x000ee40000300800 */
[----:B----4-:R-:W-:-:S04]  /*d45e0*/  IMAD.WIDE R8, R242, 0x4, R16 ;  /* 0x00000004f2087825 */ /* 0x010fc800078e0210 */
[----:B------:R-:W-:Y:S02]  /*d45f0*/  IMAD.WIDE R10, R242, 0x4, R14 ;  /* 0x00000004f20a7825 */ /* 0x000fe400078e020e */
[----:B------:R-:W4:Y:S01]  /*d4600*/  LDL.LU R242, [R1+0x1e0c] ;  /* 0x001e0c0001f27983 */ /* 0x000f220000300800 */
[----:B------:R-:W-:Y:S02]  /*d4610*/  ISETP.LT.AND P5, PT, R252, UR5, !P5 ;  /* 0x00000005fc007c0c */ /* 0x000fe4000efa1270 */
[----:B------:R-:W-:Y:S02]  /*d4620*/  ISETP.GE.AND P6, PT, R26, UR6, PT ;  /* 0x000000061a007c0c */ /* 0x000fe4000bfc6270 */
[C---:B------:R-:W-:Y:S02]  /*d4630*/  ISETP.LT.AND P3, PT, R243.reuse, UR5, !P0 ;  /* 0x00000005f3007c0c */ /* 0x040fe4000c761270 */
[----:B------:R-:W-:Y:S02]  /*d4640*/  ISETP.LT.AND P0, PT, R252, UR5, !P0 ;  /* 0x00000005fc007c0c */ /* 0x000fe4000c701270 */
[----:B------:R-:W-:-:S02]  /*d4650*/  ISETP.LT.AND P4, PT, R243, UR5, !P6 ;  /* 0x00000005f3007c0c */ /* 0x000fc4000f781270 */
[----:B------:R-:W-:Y:S02]  /*d4660*/  ISETP.GE.AND P2, PT, R25, UR6, PT ;  /* 0x0000000619007c0c */ /* 0x000fe4000bf46270 */
[C---:B------:R-:W-:Y:S01]  /*d4670*/  ISETP.LT.AND P6, PT, R252.reuse, UR5, !P6 ;  /* 0x00000005fc007c0c */ /* 0x040fe2000f7c1270 */
[----:B------:R1:W-:Y:S01]  /*d4680*/  @P5 STG.E desc[UR70][R12.64], R7 ;  /* 0x000000070c005986 */ /* 0x0003e2000c101946 */
[C---:B------:R-:W-:Y:S02]  /*d4690*/  ISETP.LT.AND P5, PT, R243.reuse, UR5, !P1 ;  /* 0x00000005f3007c0c */ /* 0x040fe4000cfa1270 */
[----:B------:R-:W-:Y:S01]  /*d46a0*/  ISETP.LT.AND P1, PT, R252, UR5, !P1 ;  /* 0x00000005fc007c0c */ /* 0x000fe2000cf21270 */
[----:B------:R1:W-:Y:S04]  /*d46b0*/  @P3 STG.E desc[UR70][R2.64], R76 ;  /* 0x0000004c02003986 */ /* 0x0003e8000c101946 */
[----:B------:R1:W-:Y:S01]  /*d46c0*/  @P0 STG.E desc[UR70][R4.64], R120 ;  /* 0x0000007804000986 */ /* 0x0003e2000c101946 */
[----:B------:R-:W-:-:S02]  /*d46d0*/  ISETP.LT.AND P0, PT, R243, UR5, !P2 ;  /* 0x00000005f3007c0c */ /* 0x000fc4000d701270 */
[----:B--2---:R-:W-:Y:S01]  /*d46e0*/  ISETP.GE.AND P3, PT, R24, UR6, PT ;  /* 0x0000000618007c0c */ /* 0x004fe2000bf66270 */
[----:B------:R2:W-:Y:S01]  /*d46f0*/  @P4 STG.E desc[UR70][R8.64], R136 ;  /* 0x0000008808004986 */ /* 0x0005e2000c101946 */
[C---:B------:R-:W-:Y:S02]  /*d4700*/  ISETP.LT.AND P2, PT, R252.reuse, UR5, !P2 ;  /* 0x00000005fc007c0c */ /* 0x040fe4000d741270 */
[----:B------:R-:W-:Y:S01]  /*d4710*/  ISETP.LT.AND P4, PT, R243, UR5, !P3 ;  /* 0x00000005f3007c0c */ /* 0x000fe2000df81270 */
[----:B---3--:R-:W-:Y:S01]  /*d4720*/  @P6 STG.E desc[UR70][R10.64], R20 ;  /* 0x000000140a006986 */ /* 0x008fe2000c101946 */
[----:B------:R-:W-:Y:S01]  /*d4730*/  ISETP.LT.AND P3, PT, R252, UR5, !P3 ;  /* 0x00000005fc007c0c */ /* 0x000fe2000df61270 */
[----:B-1----:R-:W-:-:S04]  /*d4740*/  IMAD.WIDE R6, R109, 0x4, R16 ;  /* 0x000000046d067825 */ /* 0x002fc800078e0210 */
[----:B------:R-:W-:Y:S01]  /*d4750*/  IMAD.WIDE R2, R109, 0x4, R14 ;  /* 0x000000046d027825 */ /* 0x000fe200078e020e */
[----:B------:R-:W-:-:S03]  /*d4760*/  ISETP.GE.AND P6, PT, R19, UR6, PT ;  /* 0x0000000613007c0c */ /* 0x000fc6000bfc6270 */
[C---:B------:R-:W-:Y:S01]  /*d4770*/  IMAD.WIDE R4, R110.reuse, 0x4, R16 ;  /* 0x000000046e047825 */ /* 0x040fe200078e0210 */
[----:B------:R-:W-:Y:S03]  /*d4780*/  @P5 STG.E desc[UR70][R6.64], R77 ;  /* 0x0000004d06005986 */ /* 0x000fe6000c101946 */
[----:B--2---:R-:W-:Y:S01]  /*d4790*/  IMAD.WIDE R8, R110, 0x4, R14 ;  /* 0x000000046e087825 */ /* 0x004fe200078e020e */
[----:B------:R1:W-:Y:S01]  /*d47a0*/  @P1 STG.E desc[UR70][R2.64], R121 ;  /* 0x0000007902001986 */ /* 0x0003e2000c101946 */
[----:B------:R-:W-:Y:S02]  /*d47b0*/  ISETP.GE.AND P5, PT, R18, UR6, PT ;  /* 0x0000000612007c0c */ /* 0x000fe4000bfa6270 */
[----:B------:R-:W-:Y:S01]  /*d47c0*/  IMAD.WIDE R12, R111, 0x4, R16 ;  /* 0x000000046f0c7825 */ /* 0x000fe200078e0210 */
[----:B------:R2:W-:Y:S04]  /*d47d0*/  @P0 STG.E desc[UR70][R4.64], R137 ;  /* 0x0000008904000986 */ /* 0x0005e8000c101946 */
[----:B------:R3:W-:Y:S01]  /*d47e0*/  @P2 STG.E desc[UR70][R8.64], R21 ;  /* 0x0000001508002986 */ /* 0x0007e2000c101946 */
[----:B------:R-:W-:-:S02]  /*d47f0*/  ISETP.LT.AND P2, PT, R243, UR5, !P6 ;  /* 0x00000005f3007c0c */ /* 0x000fc4000f741270 */
[C---:B------:R-:W-:Y:S01]  /*d4800*/  ISETP.LT.AND P6, PT, R252.reuse, UR5, !P6 ;  /* 0x00000005fc007c0c */ /* 0x040fe2000f7c1270 */
[----:B------:R2:W-:Y:S01]  /*d4810*/  @P4 STG.E desc[UR70][R12.64], R78 ;  /* 0x0000004e0c004986 */ /* 0x0005e2000c101946 */
[----:B------:R-:W-:Y:S02]  /*d4820*/  ISETP.LT.AND P4, PT, R243, UR5, !P5 ;  /* 0x00000005f3007c0c */ /* 0x000fe4000ef81270 */
[----:B------:R-:W-:Y:S01]  /*d4830*/  ISETP.LT.AND P5, PT, R252, UR5, !P5 ;  /* 0x00000005fc007c0c */ /* 0x000fe2000efa1270 */
[----:B-1----:R-:W-:-:S05]  /*d4840*/  IMAD.WIDE R2, R111, 0x4, R14 ;  /* 0x000000046f027825 */ /* 0x002fca00078e020e */
[----:B------:R1:W-:Y:S01]  /*d4850*/  @P3 STG.E desc[UR70][R2.64], R122 ;  /* 0x0000007a02003986 */ /* 0x0003e2000c101946 */
[----:B------:R-:W-:-:S04]  /*d4860*/  ISETP.GE.AND P1, PT, R0, UR6, PT ;  /* 0x0000000600007c0c */ /* 0x000fc8000bf26270 */
[----:B------:R-:W-:Y:S02]  /*d4870*/  ISETP.LT.AND P0, PT, R243, UR5, !P1 ;  /* 0x00000005f3007c0c */ /* 0x000fe4000cf01270 */
[----:B------:R-:W-:Y:S01]  /*d4880*/  ISETP.LT.AND P1, PT, R252, UR5, !P1 ;  /* 0x00000005fc007c0c */ /* 0x000fe2000cf21270 */
[----:B--2---:R-:W-:-:S04]  /*d4890*/  IMAD.WIDE R4, R215, 0x4, R16 ;  /* 0x00000004d7047825 */ /* 0x004fc800078e0210 */
[----:B------:R-:W-:Y:S01]  /*d48a0*/  IMAD.WIDE R6, R215, 0x4, R14 ;  /* 0x00000004d7067825 */ /* 0x000fe200078e020e */
[----:B------:R1:W-:Y:S03]  /*d48b0*/  @P2 STG.E desc[UR70][R4.64], R138 ;  /* 0x0000008a04002986 */ /* 0x0003e6000c101946 */
[C---:B---3--:R-:W-:Y:S01]  /*d48c0*/  IMAD.WIDE R8, R214.reuse, 0x4, R16 ;  /* 0x00000004d6087825 */ /* 0x048fe200078e0210 */
[----:B------:R1:W-:Y:S03]  /*d48d0*/  @P6 STG.E desc[UR70][R6.64], R22 ;  /* 0x0000001606006986 */ /* 0x0003e6000c101946 */
[----:B------:R-:W-:Y:S01]  /*d48e0*/  IMAD.WIDE R10, R214, 0x4, R14 ;  /* 0x00000004d60a7825 */ /* 0x000fe200078e020e */
[----:B------:R1:W-:Y:S04]  /*d48f0*/  @P4 STG.E desc[UR70][R8.64], R79 ;  /* 0x0000004f08004986 */ /* 0x0003e8000c101946 */
[----:B------:R1:W-:Y:S01]  /*d4900*/  @P5 STG.E desc[UR70][R10.64], R123 ;  /* 0x0000007b0a005986 */ /* 0x0003e2000c101946 */
[----:B----4-:R-:W-:-:S05]  /*d4910*/  IMAD.WIDE R16, R242, 0x4, R16 ;  /* 0x00000004f2107825 */ /* 0x010fca00078e0210 */
[----:B------:R1:W-:Y:S01]  /*d4920*/  @P0 STG.E desc[UR70][R16.64], R139 ;  /* 0x0000008b10000986 */ /* 0x0003e2000c101946 */
[----:B------:R-:W-:Y:S01]  /*d4930*/  IMAD.WIDE R14, R242, 0x4, R14 ;  /* 0x00000004f20e7825 */ /* 0x000fe200078e020e */
[----:B------:R-:W-:Y:S06]  /*d4940*/  @!P1 EXIT ;  /* 0x000000000000994d */ /* 0x000fec0003800000 */
[----:B------:R-:W-:Y:S01]  /*d4950*/  STG.E desc[UR70][R14.64], R23 ;  /* 0x000000170e007986 */ /* 0x000fe2000c101946 */
[----:B------:R-:W-:Y:S05]  /*d4960*/  EXIT ;  /* 0x000000000000794d */ /* 0x000fea0003800000 */
.L_x_2:
[----:B------:R-:W-:-:S00]  /*d4970*/  BRA `(.L_x_2) ;  /* 0xfffffffc00fc7947 */ /* 0x000fc0000383ffff */
[----:B------:R-:W-:-:S00]  /*d4980*/  NOP ;  /* 0x0000000000007918 */ /* 0x000fc00000000000 */
[----:B------:R-:W-:-:S00]  /*d4990*/  NOP ;  /* 0x0000000000007918 */ /* 0x000fc00000000000 */
[----:B------:R-:W-:-:S00]  /*d49a0*/  NOP ;  /* 0x0000000000007918 */ /* 0x000fc00000000000 */
[----:B------:R-:W-:-:S00]  /*d49b0*/  NOP ;  /* 0x0000000000007918 */ /* 0x000fc00000000000 */
[----:B------:R-:W-:-:S00]  /*d49c0*/  NOP ;  /* 0x0000000000007918 */ /* 0x000fc00000000000 */
[----:B------:R-:W-:-:S00]  /*d49d0*/  NOP ;  /* 0x0000000000007918 */ /* 0x000fc00000000000 */
[----:B------:R-:W-:-:S00]  /*d49e0*/  NOP ;  /* 0x0000000000007918 */ /* 0x000fc00000000000 */
[----:B------:R-:W-:-:S00]  /*d49f0*/  NOP ;  /* 0x0000000000007918 */ /* 0x000fc00000000000 */
.L_x_3:


//--------------------- .nv.shared.matmul_kernel  --------------------------
	.section	.nv.shared.matmul_kernel,"aw",@nobits
	.sectionflags	@""
	.align	16
	.zero		1024


//--------------------- .nv.shared.reserved.0     --------------------------
	.section	.nv.shared.reserved.0,"aw",@nobits
	.weak		__nv_reservedSMEM_offset_0_alias
	.size		__nv_reservedSMEM_offset_0_alias, 0, 64
	.other		__nv_reservedSMEM_offset_0_alias,@"STO_CUDA_RESERVED_SHARED STV_DEFAULT"
__nv_reservedSMEM_offset_0_alias:
	.zero		0
	.zero		64


//--------------------- .nv.constant0.matmul_kernel --------------------------
	.section	.nv.constant0.matmul_kernel,"a",@progbits
	.sectionflags	@""
	.align	4
.nv.constant0.matmul_kernel:
	.zero		976


//--------------------- SYMBOLS --------------------------

	.type		.nv.reservedSmem.offset0,@object
	.size		.nv.reservedSmem.offset0,0x4
	.type		.nv.reservedSmem.cap,@object
	.size		.nv.reservedSmem.cap,0x4
